def matmul_kernel(
    a_ptr,
    b_ptr,
    c_ptr,
    M,
    N,
    K,
    stride_am,
    stride_ak,
    stride_bk,
    stride_bn,
    stride_cm,
    stride_cn,
    BLOCK_M: tl.constexpr,
    BLOCK_N: tl.constexpr,
    BLOCK_K: tl.constexpr,
    GROUP_M: tl.constexpr,
):
    pid = tl.program_id(axis=0)
    num_pid_m = tl.cdiv(M, BLOCK_M)
    num_pid_n = tl.cdiv(N, BLOCK_N)
    num_pid_in_group = GROUP_M * num_pid_n
    group_id = pid // num_pid_in_group
    first_pid_m = group_id * GROUP_M
    group_size_m = min(num_pid_m - first_pid_m, GROUP_M)
    pid_m = first_pid_m + ((pid % num_pid_in_group) % group_size_m)
    pid_n = (pid % num_pid_in_group) // group_size_m

    offs_am = (pid_m * BLOCK_M + tl.arange(0, BLOCK_M)) % M
    offs_bn = (pid_n * BLOCK_N + tl.arange(0, BLOCK_N)) % N
    offs_k = tl.arange(0, BLOCK_K)
    a_ptrs = a_ptr + offs_am[:, None] * stride_am + offs_k[None, :] * stride_ak
    b_ptrs = b_ptr + offs_k[:, None] * stride_bk + offs_bn[None, :] * stride_bn

    acc = tl.zeros((BLOCK_M, BLOCK_N), dtype=tl.float32)
    for kk in range(0, tl.cdiv(K, BLOCK_K)):
        a = tl.load(a_ptrs, mask=offs_k[None, :] < K - kk * BLOCK_K, other=0.0)
        b = tl.load(b_ptrs, mask=offs_k[:, None] < K - kk * BLOCK_K, other=0.0)
        acc = tl.dot(a, b, acc)
        a_ptrs += BLOCK_K * stride_ak
        b_ptrs += BLOCK_K * stride_bk

    c = acc.to(c_ptr.dtype.element_ty)
    offs_cm = pid_m * BLOCK_M + tl.arange(0, BLOCK_M)
    offs_cn = pid_n * BLOCK_N + tl.arange(0, BLOCK_N)
    c_ptrs = c_ptr + offs_cm[:, None] * stride_cm + offs_cn[None, :] * stride_cn
    mask = (offs_cm[:, None] < M) & (offs_cn[None, :] < N)
    tl.store(c_ptrs, c, mask=mask)

# config = {"BLOCK_K": 128, "BLOCK_M": 512, "BLOCK_N": 256, "GROUP_M": 8, "arch": "sm_80", "dtype": "fp16", "num_ctas": 1, "num_stages": 2, "num_warps": 8}
# arch = sm_80


// ===== COMPILED SASS (sm_80) =====

	.target	sm_80

	.elftype	@"ET_EXEC"


//--------------------- .note.nv.tkinfo           --------------------------
	.section	.note.nv.tkinfo,"",@"SHT_NOTE"
	.sectionflags	@"SHF_NOTE_NV_TKINFO"
	.tkinfo
        /*0018*/ 	.word	0x00000002
        /*0030*/ 	.string	""
        /*0030*/ 	.string	"ptxas"
        /*0030*/ 	.string	"Cuda compilation tools, release 13.0, V13.0.88"
        /*0030*/ 	.string	"Build cuda_13.0.r13.0/compiler.36424714_0"
        /*0030*/ 	.string	"-v  -suppress-debug-info  -lineinfo  -arch sm_80 "



//--------------------- .note.nv.cuinfo           --------------------------
	.section	.note.nv.cuinfo,"",@"SHT_NOTE"
	.sectionflags	@"SHF_NOTE_NV_CUINFO"
        /*0018*/ 	.short	0x0002
        /*001a*/ 	.short	0x0050
        /*001c*/ 	.short	0x0082
	.zero		2


//--------------------- .nv.info                  --------------------------
	.section	.nv.info,"",@"SHT_CUDA_INFO"
	.align	4


	//----- nvinfo : EIATTR_REGCOUNT
	.align		4
        /*0000*/ 	.byte	0x04, 0x2f
        /*0002*/ 	.short	(.L_1 - .L_0)
	.align		4
.L_0:
        /*0004*/ 	.word	index@(matmul_kernel)
        /*0008*/ 	.word	0x00000020


	//----- nvinfo : EIATTR_FRAME_SIZE
	.align		4
.L_1:
        /*000c*/ 	.byte	0x04, 0x11
        /*000e*/ 	.short	(.L_3 - .L_2)
	.align		4
.L_2:
        /*0010*/ 	.word	index@(matmul_kernel)
        /*0014*/ 	.word	0x00006b38


	//----- nvinfo : EIATTR_MIN_STACK_SIZE
	.align		4
.L_3:
        /*0018*/ 	.byte	0x04, 0x12
        /*001a*/ 	.short	(.L_5 - .L_4)
	.align		4
.L_4:
        /*001c*/ 	.word	index@(matmul_kernel)
        /*0020*/ 	.word	0x00006b38
.L_5:


//--------------------- .nv.info.matmul_kernel    --------------------------
	.section	.nv.info.matmul_kernel,"",@"SHT_CUDA_INFO"
	.sectionflags	@""
	.align	4


	//----- nvinfo : EIATTR_CUDA_API_VERSION
	.align		4
        /*0000*/ 	.byte	0x04, 0x37
        /*0002*/ 	.short	(.L_7 - .L_6)
.L_6:
        /*0004*/ 	.word	0x00000082


	//----- nvinfo : EIATTR_SW2861232_WAR
	.align		4
.L_7:
        /*0008*/ 	.byte	0x01, 0x35
	.zero		2


	//----- nvinfo : EIATTR_PARAM_CBANK
	.align		4
        /*000c*/ 	.byte	0x04, 0x0a
        /*000e*/ 	.short	(.L_9 - .L_8)
	.align		4
.L_8:
        /*0010*/ 	.word	index@(.nv.constant0.matmul_kernel)
        /*0014*/ 	.short	0x0160
        /*0016*/ 	.short	0x0050


	//----- nvinfo : EIATTR_CBANK_PARAM_SIZE
	.align		4
.L_9:
        /*0018*/ 	.byte	0x03, 0x19
        /*001a*/ 	.short	0x0050


	//----- nvinfo : EIATTR_KPARAM_INFO
	.align		4
        /*001c*/ 	.byte	0x04, 0x17
        /*001e*/ 	.short	(.L_11 - .L_10)
.L_10:
        /*0020*/ 	.word	0x00000000
        /*0024*/ 	.short	0x000d
        /*0026*/ 	.short	0x0048
        /*0028*/ 	.byte	0x00, 0xf4, 0x21, 0x00


	//----- nvinfo : EIATTR_KPARAM_INFO
	.align		4
.L_11:
        /*002c*/ 	.byte	0x04, 0x17
        /*002e*/ 	.short	(.L_13 - .L_12)
.L_12:
        /*0030*/ 	.word	0x00000000
        /*0034*/ 	.short	0x000c
        /*0036*/ 	.short	0x0040
        /*0038*/ 	.byte	0x00, 0xf4, 0x21, 0x00


	//----- nvinfo : EIATTR_KPARAM_INFO
	.align		4
.L_13:
        /*003c*/ 	.byte	0x04, 0x17
        /*003e*/ 	.short	(.L_15 - .L_14)
.L_14:
        /*0040*/ 	.word	0x00000000
        /*0044*/ 	.short	0x000b
        /*0046*/ 	.short	0x0038
        /*0048*/ 	.byte	0x00, 0xf0, 0x11, 0x00


	//----- nvinfo : EIATTR_KPARAM_INFO
	.align		4
.L_15:
        /*004c*/ 	.byte	0x04, 0x17
        /*004e*/ 	.short	(.L_17 - .L_16)
.L_16:
        /*0050*/ 	.word	0x00000000
        /*0054*/ 	.short	0x000a
        /*0056*/ 	.short	0x0034
        /*0058*/ 	.byte	0x00, 0xf0, 0x11, 0x00


	//----- nvinfo : EIATTR_KPARAM_INFO
	.align		4
.L_17:
        /*005c*/ 	.byte	0x04, 0x17
        /*005e*/ 	.short	(.L_19 - .L_18)
.L_18:
        /*0060*/ 	.word	0x00000000
        /*0064*/ 	.short	0x0009
        /*0066*/ 	.short	0x0030
        /*0068*/ 	.byte	0x00, 0xf0, 0x11, 0x00


	//----- nvinfo : EIATTR_KPARAM_INFO
	.align		4
.L_19:
        /*006c*/ 	.byte	0x04, 0x17
        /*006e*/ 	.short	(.L_21 - .L_20)
.L_20:
        /*0070*/ 	.word	0x00000000
        /*0074*/ 	.short	0x0008
        /*0076*/ 	.short	0x002c
        /*0078*/ 	.byte	0x00, 0xf0, 0x11, 0x00


	//----- nvinfo : EIATTR_KPARAM_INFO
	.align		4
.L_21:
        /*007c*/ 	.byte	0x04, 0x17
        /*007e*/ 	.short	(.L_23 - .L_22)
.L_22:
        /*0080*/ 	.word	0x00000000
        /*0084*/ 	.short	0x0007
        /*0086*/ 	.short	0x0028
        /*0088*/ 	.byte	0x00, 0xf0, 0x11, 0x00


	//----- nvinfo : EIATTR_KPARAM_INFO
	.align		4
.L_23:
        /*008c*/ 	.byte	0x04, 0x17
        /*008e*/ 	.short	(.L_25 - .L_24)
.L_24:
        /*0090*/ 	.word	0x00000000
        /*0094*/ 	.short	0x0006
        /*0096*/ 	.short	0x0024
        /*0098*/ 	.byte	0x00, 0xf0, 0x11, 0x00


	//----- nvinfo : EIATTR_KPARAM_INFO
	.align		4
.L_25:
        /*009c*/ 	.byte	0x04, 0x17
        /*009e*/ 	.short	(.L_27 - .L_26)
.L_26:
        /*00a0*/ 	.word	0x00000000
        /*00a4*/ 	.short	0x0005
        /*00a6*/ 	.short	0x0020
        /*00a8*/ 	.byte	0x00, 0xf0, 0x11, 0x00


	//----- nvinfo : EIATTR_KPARAM_INFO
	.align		4
.L_27:
        /*00ac*/ 	.byte	0x04, 0x17
        /*00ae*/ 	.short	(.L_29 - .L_28)
.L_28:
        /*00b0*/ 	.word	0x00000000
        /*00b4*/ 	.short	0x0004
        /*00b6*/ 	.short	0x001c
        /*00b8*/ 	.byte	0x00, 0xf0, 0x11, 0x00


	//----- nvinfo : EIATTR_KPARAM_INFO
	.align		4
.L_29:
        /*00bc*/ 	.byte	0x04, 0x17
        /*00be*/ 	.short	(.L_31 - .L_30)
.L_30:
        /*00c0*/ 	.word	0x00000000
        /*00c4*/ 	.short	0x0003
        /*00c6*/ 	.short	0x0018
        /*00c8*/ 	.byte	0x00, 0xf0, 0x11, 0x00


	//----- nvinfo : EIATTR_KPARAM_INFO
	.align		4
.L_31:
        /*00cc*/ 	.byte	0x04, 0x17
        /*00ce*/ 	.short	(.L_33 - .L_32)
.L_32:
        /*00d0*/ 	.word	0x00000000
        /*00d4*/ 	.short	0x0002
        /*00d6*/ 	.short	0x0010
        /*00d8*/ 	.byte	0x00, 0xf4, 0x21, 0x00


	//----- nvinfo : EIATTR_KPARAM_INFO
	.align		4
.L_33:
        /*00dc*/ 	.byte	0x04, 0x17
        /*00de*/ 	.short	(.L_35 - .L_34)
.L_34:
        /*00e0*/ 	.word	0x00000000
        /*00e4*/ 	.short	0x0001
        /*00e6*/ 	.short	0x0008
        /*00e8*/ 	.byte	0x00, 0xf4, 0x21, 0x00


	//----- nvinfo : EIATTR_KPARAM_INFO
	.align		4
.L_35:
        /*00ec*/ 	.byte	0x04, 0x17
        /*00ee*/ 	.short	(.L_37 - .L_36)
.L_36:
        /*00f0*/ 	.word	0x00000000
        /*00f4*/ 	.short	0x0000
        /*00f6*/ 	.short	0x0000
        /*00f8*/ 	.byte	0x00, 0xf4, 0x21, 0x00


	//----- nvinfo : EIATTR_MAXREG_COUNT
	.align		4
.L_37:
        /*00fc*/ 	.byte	0x03, 0x1b
        /*00fe*/ 	.short	0x00ff


	//----- nvinfo : EIATTR_NUM_BARRIERS
	.align		4
        /*0100*/ 	.byte	0x02, 0x4c
        /*0102*/ 	.byte	0x01
	.zero		1


	//----- nvinfo : EIATTR_ANNOTATIONS
	.align		4
        /*0104*/ 	.byte	0x04, 0x55
        /*0106*/ 	.short	(.L_39 - .L_38)


	//   ....[0]....
.L_38:
        /*0108*/ 	.word	0x00000001
        /*010c*/ 	.byte	0x70, 0x00, 0x00, 0x00, 0x01, 0x00, 0x00, 0x00, 0xb0, 0x00, 0x00, 0x00, 0x01, 0x00, 0x00, 0x00
        /* <DEDUP_REMOVED lines=1505> */
        /*5f2c*/ 	.byte	0xe0, 0x7e, 0x01, 0x00, 0x01, 0x00, 0x00, 0x00, 0x50, 0x7f, 0x01, 0x00


	//----- nvinfo : EIATTR_MERCURY_ISA_VERSION
	.align		4
.L_39:
        /*5f38*/ 	.byte	0x03, 0x5f
        /*5f3a*/ 	.short	0x0000


	//----- nvinfo : EIATTR_EXIT_INSTR_OFFSETS
	.align		4
        /*5f3c*/ 	.byte	0x04, 0x1c
        /*5f3e*/ 	.short	(.L_41 - .L_40)


	//   ....[0]....
.L_40:
        /*5f40*/ 	.word	0x0007d930


	//   ....[1]....
        /*5f44*/ 	.word	0x0007d960


	//----- nvinfo : EIATTR_REQNTID
	.align		4
.L_41:
        /*5f48*/ 	.byte	0x04, 0x10
        /*5f4a*/ 	.short	(.L_43 - .L_42)
.L_42:
        /*5f4c*/ 	.word	0x00000100
        /*5f50*/ 	.word	0x00000001
        /*5f54*/ 	.word	0x00000001
.L_43:


//--------------------- .nv.callgraph             --------------------------
	.section	.nv.callgraph,"",@"SHT_CUDA_CALLGRAPH"
	.align	4
	.sectionentsize	8
	.align		4
        /*0000*/ 	.word	0x00000000
	.align		4
        /*0004*/ 	.word	0xffffffff
	.align		4
        /*0008*/ 	.word	0x00000000
	.align		4
        /*000c*/ 	.word	0xfffffffe
	.align		4
        /*0010*/ 	.word	0x00000000
	.align		4
        /*0014*/ 	.word	0xfffffffd
	.align		4
        /*0018*/ 	.word	0x00000000
	.align		4
        /*001c*/ 	.word	0xfffffffc


//--------------------- .nv.rel.action            --------------------------
	.section	.nv.rel.action,"",@"SHT_CUDA_RELOCINFO"
	.align	8
	.sectionentsize	8
        /*0000*/ 	.byte	0x73, 0x00, 0x00, 0x00, 0x00, 0x00, 0x00, 0x00, 0x00, 0x00, 0x00, 0x11, 0x25, 0x00, 0x05, 0x36


//--------------------- .nv.constant0.matmul_kernel --------------------------
	.section	.nv.constant0.matmul_kernel,"a",@progbits
	.sectionflags	@""
	.align	4
.nv.constant0.matmul_kernel:
	.zero		432


//--------------------- .text.matmul_kernel       --------------------------
	.section	.text.matmul_kernel,"ax",@progbits
	.sectioninfo	@"SHI_REGISTERS=32"
	.align	128
        .global         matmul_kernel
        .type           matmul_kernel,@function
        .size           matmul_kernel,(.L_x_4 - matmul_kernel)
        .other          matmul_kernel,@"STO_CUDA_ENTRY STV_DEFAULT"
matmul_kernel:
.text.matmul_kernel:
[----:B------:R-:W-:-:S04]  /*0000*/  IMAD.MOV.U32 R1, RZ, RZ, c[0x0][0x28] ;  /* 0x00000a00ff017624 */ /* 0x000fc800078e00ff */
[----:B------:R-:W-:Y:S01]  /*0010*/  IMAD.MOV.U32 R0, RZ, RZ, c[0x0][0x17c] ;  /* 0x00005f00ff007624 */ /* 0x000fe200078e00ff */
[----:B------:R-:W-:Y:S01]  /*0020*/  IADD3 R1, R1, -0x6b38, RZ ;  /* 0xffff94c801017810 */ /* 0x000fe20007ffe0ff */
[----:B------:R-:W0:Y:S01]  /*0030*/  S2R R28, SR_TID.X ;  /* 0x00000000001c7919 */ /* 0x000e220000002100 */
[----:B------:R-:W-:Y:S01]  /*0040*/  ULDC.64 UR6, c[0x0][0x118] ;  /* 0x0000460000067ab9 */ /* 0x000fe20000000a00 */
[----:B------:R-:W-:Y:S01]  /*0050*/  CS2R R12, SRZ ;  /* 0x00000000000c7805 */ /* 0x000fe2000001ff00 */
[----:B------:R-:W-:Y:S01]  /*0060*/  IADD3 R0, R0, 0xff, RZ ;  /* 0x000000ff00007810 */ /* 0x000fe20007ffe0ff */
[----:B------:R1:W-:Y:S01]  /*0070*/  STL [R1+0xb0], RZ ;  /* 0x0000b0ff01007387 */ /* 0x0003e20000100800 */
[----:B------:R-:W-:Y:S01]  /*0080*/  CS2R R14, SRZ ;  /* 0x00000000000e7805 */ /* 0x000fe2000001ff00 */
[----:B------:R-:W-:Y:S01]  /*0090*/  CS2R R16, SRZ ;  /* 0x0000000000107805 */ /* 0x000fe2000001ff00 */
[----:B------:R-:W-:Y:S01]  /*00a0*/  SHF.R.S32.HI R3, RZ, 0x1f, R0 ;  /* 0x0000001fff037819 */ /* 0x000fe20000011400 */
[----:B------:R1:W-:Y:S01]  /*00b0*/  STL [R1+0xb4], RZ ;  /* 0x0000b4ff01007387 */ /* 0x0003e20000100800 */
[----:B------:R-:W-:Y:S01]  /*00c0*/  CS2R R18, SRZ ;  /* 0x0000000000127805 */ /* 0x000fe2000001ff00 */
[----:B------:R-:W-:Y:S01]  /*00d0*/  CS2R R20, SRZ ;  /* 0x0000000000147805 */ /* 0x000fe2000001ff00 */
[----:B------:R-:W-:Y:S01]  /*00e0*/  LEA.HI R3, R3, R0, RZ, 0x8 ;  /* 0x0000000003037211 */ /* 0x000fe200078f40ff */
[----:B------:R1:W-:Y:S01]  /*00f0*/  STL [R1+0xb8], RZ ;  /* 0x0000b8ff01007387 */ /* 0x0003e20000100800 */
[----:B------:R-:W-:Y:S01]  /*0100*/  CS2R R22, SRZ ;  /* 0x0000000000167805 */ /* 0x000fe2000001ff00 */
[----:B------:R-:W-:Y:S01]  /*0110*/  CS2R R24, SRZ ;  /* 0x0000000000187805 */ /* 0x000fe2000001ff00 */
[----:B------:R-:W-:Y:S01]  /*0120*/  SHF.R.S32.HI R0, RZ, 0x8, R3 ;  /* 0x00000008ff007819 */ /* 0x000fe20000011403 */
[----:B------:R1:W-:Y:S01]  /*0130*/  STL [R1+0xbc], RZ ;  /* 0x0000bcff01007387 */ /* 0x0003e20000100800 */
[----:B------:R-:W-:-:S03]  /*0140*/  CS2R R26, SRZ ;  /* 0x00000000001a7805 */ /* 0x000fc6000001ff00 */
[----:B------:R-:W-:Y:S01]  /*0150*/  IMAD.SHL.U32 R0, R0, 0x8, RZ ;  /* 0x0000000800007824 */ /* 0x000fe200078e00ff */
[----:B------:R-:W2:Y:S01]  /*0160*/  S2R R3, SR_CTAID.X ;  /* 0x0000000000037919 */ /* 0x000ea20000002500 */
[----:B0-----:R-:W-:-:S03]  /*0170*/  LOP3.LUT R29, R28, 0xff, RZ, 0xc0, !PT ;  /* 0x000000ff1c1d7812 */ /* 0x001fc600078ec0ff */
[----:B------:R1:W-:Y:S01]  /*0180*/  STL [R1+0xa0], RZ ;  /* 0x0000a0ff01007387 */ /* 0x0003e20000100800 */
[-C--:B------:R-:W-:Y:S02]  /*0190*/  IABS R7, R0.reuse ;  /* 0x0000000000077213 */ /* 0x080fe40000000000 */
[----:B------:R-:W-:Y:S01]  /*01a0*/  IABS R10, R0 ;  /* 0x00000000000a7213 */ /* 0x000fe20000000000 */
[----:B------:R1:W-:Y:S01]  /*01b0*/  STL [R1+0xa4], RZ ;  /* 0x0000a4ff01007387 */ /* 0x0003e20000100800 */
[----:B------:R-:W0:Y:S03]  /*01c0*/  I2F.RP R2, R7 ;  /* 0x0000000700027306 */ /* 0x000e260000209400 */
[----:B------:R1:W-:Y:S04]  /*01d0*/  STL [R1+0xa8], RZ ;  /* 0x0000a8ff01007387 */ /* 0x0003e80000100800 */
[----:B------:R1:W-:Y:S04]  /*01e0*/  STL [R1+0xac], RZ ;  /* 0x0000acff01007387 */ /* 0x0003e80000100800 */
[----:B------:R1:W-:Y:S01]  /*01f0*/  STL [R1+0x90], RZ ;  /* 0x000090ff01007387 */ /* 0x0003e20000100800 */
[----:B--2---:R-:W-:Y:S01]  /*0200*/  IABS R8, R3 ;  /* 0x0000000300087213 */ /* 0x004fe20000000000 */
[----:B0-----:R-:W0:Y:S02]  /*0210*/  MUFU.RCP R2, R2 ;  /* 0x0000000200027308 */ /* 0x001e240000001000 */
[----:B------:R1:W-:Y:S04]  /*0220*/  STL [R1+0x94], RZ ;  /* 0x000094ff01007387 */ /* 0x0003e80000100800 */
[----:B------:R1:W-:Y:S04]  /*0230*/  STL [R1+0x98], RZ ;  /* 0x000098ff01007387 */ /* 0x0003e80000100800 */
[----:B------:R1:W-:Y:S04]  /*0240*/  STL [R1+0x9c], RZ ;  /* 0x00009cff01007387 */ /* 0x0003e80000100800 */
[----:B------:R1:W-:Y:S01]  /*0250*/  STL [R1+0x80], RZ ;  /* 0x000080ff01007387 */ /* 0x0003e20000100800 */
[----:B0-----:R-:W-:Y:S01]  /*0260*/  IADD3 R4, R2, 0xffffffe, RZ ;  /* 0x0ffffffe02047810 */ /* 0x001fe20007ffe0ff */
[----:B------:R-:W-:-:S02]  /*0270*/  IMAD.MOV R2, RZ, RZ, -R10 ;  /* 0x000000ffff027224 */ /* 0x000fc400078e0a0a */
[----:B------:R1:W-:Y:S01]  /*0280*/  STL [R1+0x84], RZ ;  /* 0x000084ff01007387 */ /* 0x0003e20000100800 */
[----:B------:R0:W2:Y:S03]  /*0290*/  F2I.FTZ.U32.TRUNC.NTZ R5, R4 ;  /* 0x0000000400057305 */ /* 0x0000a6000021f000 */
[----:B------:R1:W-:Y:S04]  /*02a0*/  STL [R1+0x88], RZ ;  /* 0x000088ff01007387 */ /* 0x0003e80000100800 */
[----:B------:R1:W-:Y:S01]  /*02b0*/  STL [R1+0x8c], RZ ;  /* 0x00008cff01007387 */ /* 0x0003e20000100800 */
[----:B0-----:R-:W-:-:S03]  /*02c0*/  IMAD.MOV.U32 R4, RZ, RZ, RZ ;  /* 0x000000ffff047224 */ /* 0x001fc600078e00ff */
[----:B------:R1:W-:Y:S04]  /*02d0*/  STL [R1+0x70], RZ ;  /* 0x000070ff01007387 */ /* 0x0003e80000100800 */
[----:B------:R1:W-:Y:S01]  /*02e0*/  STL [R1+0x74], RZ ;  /* 0x000074ff01007387 */ /* 0x0003e20000100800 */
[----:B--2---:R-:W-:-:S03]  /*02f0*/  IMAD.MOV R6, RZ, RZ, -R5 ;  /* 0x000000ffff067224 */ /* 0x004fc600078e0a05 */
[----:B------:R1:W-:Y:S01]  /*0300*/  STL [R1+0x78], RZ ;  /* 0x000078ff01007387 */ /* 0x0003e20000100800 */
[----:B------:R-:W-:Y:S02]  /*0310*/  IMAD R9, R6, R7, RZ ;  /* 0x0000000706097224 */ /* 0x000fe400078e02ff */
[----:B------:R-:W-:Y:S01]  /*0320*/  IMAD.MOV.U32 R6, RZ, RZ, R8 ;  /* 0x000000ffff067224 */ /* 0x000fe200078e0008 */
[----:B------:R1:W-:Y:S01]  /*0330*/  STL [R1+0x7c], RZ ;  /* 0x00007cff01007387 */ /* 0x0003e20000100800 */
[----:B------:R-:W-:-:S03]  /*0340*/  IMAD.HI.U32 R5, R5, R9, R4 ;  /* 0x0000000905057227 */ /* 0x000fc600078e0004 */
[----:B------:R1:W-:Y:S03]  /*0350*/  STL [R1+0x60], RZ ;  /* 0x000060ff01007387 */ /* 0x0003e60000100800 */
[----:B------:R-:W-:Y:S01]  /*0360*/  IMAD.HI.U32 R5, R5, R6, RZ ;  /* 0x0000000605057227 */ /* 0x000fe200078e00ff */
[----:B------:R1:W-:Y:S03]  /*0370*/  STL [R1+0x64], RZ ;  /* 0x000064ff01007387 */ /* 0x0003e60000100800 */
[----:B------:R-:W-:Y:S01]  /*0380*/  IMAD R2, R5, R2, R6 ;  /* 0x0000000205027224 */ /* 0x000fe200078e0206 */
[----:B------:R1:W-:Y:S04]  /*0390*/  STL [R1+0x68], RZ ;  /* 0x000068ff01007387 */ /* 0x0003e80000100800 */
[----:B------:R-:W-:Y:S01]  /*03a0*/  ISETP.GT.U32.AND P1, PT, R7, R2, PT ;  /* 0x000000020700720c */ /* 0x000fe20003f24070 */
[----:B------:R1:W-:Y:S04]  /*03b0*/  STL [R1+0x6c], RZ ;  /* 0x00006cff01007387 */ /* 0x0003e80000100800 */
[----:B------:R1:W-:Y:S04]  /*03c0*/  STL [R1+0x50], RZ ;  /* 0x000050ff01007387 */ /* 0x0003e80000100800 */
[----:B------:R1:W-:Y:S04]  /*03d0*/  STL [R1+0x54], RZ ;  /* 0x000054ff01007387 */ /* 0x0003e80000100800 */
[----:B------:R-:W-:Y:S01]  /*03e0*/  @!P1 IMAD.IADD R2, R2, 0x1, -R7 ;  /* 0x0000000102029824 */ /* 0x000fe200078e0a07 */
[----:B------:R1:W-:Y:S01]  /*03f0*/  STL [R1+0x58], RZ ;  /* 0x000058ff01007387 */ /* 0x0003e20000100800 */
[----:B------:R-:W-:-:S02]  /*0400*/  @!P1 IADD3 R5, R5, 0x1, RZ ;  /* 0x0000000105059810 */ /* 0x000fc40007ffe0ff */
[----:B------:R-:W-:Y:S01]  /*0410*/  ISETP.NE.AND P1, PT, R0, RZ, PT ;  /* 0x000000ff0000720c */ /* 0x000fe20003f25270 */
[----:B------:R1:W-:Y:S01]  /*0420*/  STL [R1+0x5c], RZ ;  /* 0x00005cff01007387 */ /* 0x0003e20000100800 */
[----:B------:R-:W-:Y:S02]  /*0430*/  ISETP.GE.U32.AND P0, PT, R2, R7, PT ;  /* 0x000000070200720c */ /* 0x000fe40003f06070 */
[----:B------:R-:W-:Y:S01]  /*0440*/  LOP3.LUT R2, R3, R0, RZ, 0x3c, !PT ;  /* 0x0000000003027212 */ /* 0x000fe200078e3cff */
[----:B------:R1:W-:Y:S03]  /*0450*/  STL [R1+0x40], RZ ;  /* 0x000040ff01007387 */ /* 0x0003e60000100800 */
[----:B------:R-:W-:Y:S01]  /*0460*/  ISETP.GE.AND P2, PT, R2, RZ, PT ;  /* 0x000000ff0200720c */ /* 0x000fe20003f46270 */
[----:B------:R1:W-:Y:S01]  /*0470*/  STL [R1+0x44], RZ ;  /* 0x000044ff01007387 */ /* 0x0003e20000100800 */
[----:B------:R-:W-:-:S03]  /*0480*/  IMAD.MOV.U32 R2, RZ, RZ, c[0x0][0x178] ;  /* 0x00005e00ff027624 */ /* 0x000fc600078e00ff */
[----:B------:R1:W-:Y:S02]  /*0490*/  STL [R1+0x48], RZ ;  /* 0x000048ff01007387 */ /* 0x0003e40000100800 */
[----:B------:R-:W-:Y:S02]  /*04a0*/  @P0 IADD3 R5, R5, 0x1, RZ ;  /* 0x0000000105050810 */ /* 0x000fe40007ffe0ff */
[----:B------:R1:W-:Y:S01]  /*04b0*/  STL [R1+0x4c], RZ ;  /* 0x00004cff01007387 */ /* 0x0003e20000100800 */
[----:B------:R-:W-:Y:S02]  /*04c0*/  IADD3 R2, R2, 0x1ff, RZ ;  /* 0x000001ff02027810 */ /* 0x000fe40007ffe0ff */
[----:B------:R-:W-:Y:S01]  /*04d0*/  IMAD.MOV.U32 R4, RZ, RZ, R5 ;  /* 0x000000ffff047224 */ /* 0x000fe200078e0005 */
[----:B------:R1:W-:Y:S01]  /*04e0*/  STL [R1+0x30], RZ ;  /* 0x000030ff01007387 */ /* 0x0003e20000100800 */
[----:B------:R-:W-:Y:S02]  /*04f0*/  SHF.R.S32.HI R5, RZ, 0x1f, R2 ;  /* 0x0000001fff057819 */ /* 0x000fe40000011402 */
[----:B------:R-:W-:Y:S01]  /*0500*/  @!P2 IMAD.MOV R4, RZ, RZ, -R4 ;  /* 0x000000ffff04a224 */ /* 0x000fe200078e0a04 */
[----:B------:R1:W-:Y:S01]  /*0510*/  STL [R1+0x34], RZ ;  /* 0x000034ff01007387 */ /* 0x0003e20000100800 */
[----:B------:R-:W-:-:S02]  /*0520*/  @!P1 LOP3.LUT R4, RZ, R0, RZ, 0x33, !PT ;  /* 0x00000000ff049212 */ /* 0x000fc400078e33ff */
[----:B------:R-:W-:Y:S01]  /*0530*/  LEA.HI R5, R5, R2, RZ, 0x9 ;  /* 0x0000000205057211 */ /* 0x000fe200078f48ff */
[----:B------:R1:W-:Y:S02]  /*0540*/  STL [R1+0x38], RZ ;  /* 0x000038ff01007387 */ /* 0x0003e40000100800 */
[----:B------:R-:W-:Y:S02]  /*0550*/  IMAD.SHL.U32 R2, R4, 0x8, RZ ;  /* 0x0000000804027824 */ /* 0x000fe400078e00ff */
[----:B------:R1:W-:Y:S01]  /*0560*/  STL [R1+0x3c], RZ ;  /* 0x00003cff01007387 */ /* 0x0003e20000100800 */
[----:B------:R-:W-:Y:S02]  /*0570*/  IMAD.MOV R4, RZ, RZ, -R4 ;  /* 0x000000ffff047224 */ /* 0x000fe400078e0a04 */
[----:B------:R-:W-:Y:S01]  /*0580*/  LEA.HI.SX32 R5, R5, -R2, 0x17 ;  /* 0x8000000205057211 */ /* 0x000fe200078fbaff */
[----:B------:R1:W-:Y:S01]  /*0590*/  STL [R1+0x20], RZ ;  /* 0x000020ff01007387 */ /* 0x0003e20000100800 */
[----:B------:R-:W-:-:S02]  /*05a0*/  IMAD R9, R0, R4, R3 ;  /* 0x0000000400097224 */ /* 0x000fc400078e0203 */
[----:B------:R-:W-:Y:S01]  /*05b0*/  IMNMX R10, R5, 0x8, PT ;  /* 0x00000008050a7817 */ /* 0x000fe20003800200 */
[----:B------:R1:W-:Y:S01]  /*05c0*/  STL [R1+0x24], RZ ;  /* 0x000024ff01007387 */ /* 0x0003e20000100800 */
[----:B------:R-:W-:Y:S02]  /*05d0*/  IMAD.MOV.U32 R4, RZ, RZ, RZ ;  /* 0x000000ffff047224 */ /* 0x000fe400078e00ff */
[-C--:B------:R-:W-:Y:S01]  /*05e0*/  IABS R8, R10.reuse ;  /* 0x0000000a00087213 */ /* 0x080fe20000000000 */
[----:B------:R1:W-:Y:S01]  /*05f0*/  STL [R1+0x28], RZ ;  /* 0x000028ff01007387 */ /* 0x0003e20000100800 */
[----:B------:R-:W-:Y:S02]  /*0600*/  IABS R0, R10 ;  /* 0x0000000a00007213 */ /* 0x000fe40000000000 */
[----:B------:R-:W0:Y:S01]  /*0610*/  I2F.RP R6, R8 ;  /* 0x0000000800067306 */ /* 0x000e220000209400 */
[----:B------:R1:W-:Y:S04]  /*0620*/  STL [R1+0x2c], RZ ;  /* 0x00002cff01007387 */ /* 0x0003e80000100800 */
[----:B------:R1:W-:Y:S04]  /*0630*/  STL [R1+0x10], RZ ;  /* 0x000010ff01007387 */ /* 0x0003e80000100800 */
[----:B------:R1:W-:Y:S04]  /*0640*/  STL [R1+0x14], RZ ;  /* 0x000014ff01007387 */ /* 0x0003e80000100800 */
[----:B------:R1:W-:Y:S01]  /*0650*/  STL [R1+0x18], RZ ;  /* 0x000018ff01007387 */ /* 0x0003e20000100800 */
[----:B0-----:R-:W0:Y:S03]  /*0660*/  MUFU.RCP R6, R6 ;  /* 0x0000000600067308 */ /* 0x001e260000001000 */
[----:B------:R1:W-:Y:S04]  /*0670*/  STL [R1+0x1c], RZ ;  /* 0x00001cff01007387 */ /* 0x0003e80000100800 */
[----:B------:R1:W-:Y:S04]  /*0680*/  STL [R1], RZ ;  /* 0x000000ff01007387 */ /* 0x0003e80000100800 */
[----:B------:R1:W-:Y:S04]  /*0690*/  STL [R1+0x4], RZ ;  /* 0x000004ff01007387 */ /* 0x0003e80000100800 */
[----:B------:R1:W-:Y:S01]  /*06a0*/  STL [R1+0x8], RZ ;  /* 0x000008ff01007387 */ /* 0x0003e20000100800 */
[----:B0-----:R-:W-:-:S03]  /*06b0*/  IADD3 R5, R6, 0xffffffe, RZ ;  /* 0x0ffffffe06057810 */ /* 0x001fc60007ffe0ff */
[----:B------:R1:W-:Y:S04]  /*06c0*/  STL [R1+0xc], RZ ;  /* 0x00000cff01007387 */ /* 0x0003e80000100800 */
[----:B------:R1:W-:Y:S01]  /*06d0*/  STL [R1+0x140], RZ ;  /* 0x000140ff01007387 */ /* 0x0003e20000100800 */
[----:B------:R-:W0:Y:S03]  /*06e0*/  F2I.FTZ.U32.TRUNC.NTZ R5, R5 ;  /* 0x0000000500057305 */ /* 0x000e26000021f000 */
[----:B------:R1:W-:Y:S04]  /*06f0*/  STL [R1+0x144], RZ ;  /* 0x000144ff01007387 */ /* 0x0003e80000100800 */
[----:B------:R1:W-:Y:S04]  /*0700*/  STL [R1+0x148], RZ ;  /* 0x000148ff01007387 */ /* 0x0003e80000100800 */
[----:B------:R1:W-:Y:S04]  /*0710*/  STL [R1+0x14c], RZ ;  /* 0x00014cff01007387 */ /* 0x0003e80000100800 */
[----:B------:R1:W-:Y:S01]  /*0720*/  STL [R1+0x130], RZ ;  /* 0x000130ff01007387 */ /* 0x0003e20000100800 */
[----:B0-----:R-:W-:-:S03]  /*0730*/  IMAD.MOV R7, RZ, RZ, -R5 ;  /* 0x000000ffff077224 */ /* 0x001fc600078e0a05 */
[----:B------:R1:W-:Y:S01]  /*0740*/  STL [R1+0x134], RZ ;  /* 0x000134ff01007387 */ /* 0x0003e20000100800 */
[----:B------:R-:W-:Y:S01]  /*0750*/  IMAD.MOV.U32 R3, RZ, RZ, R7 ;  /* 0x000000ffff037224 */ /* 0x000fe200078e0007 */
[----:B------:R-:W-:Y:S02]  /*0760*/  IABS R7, R9 ;  /* 0x0000000900077213 */ /* 0x000fe40000000000 */
[----:B------:R1:W-:Y:S01]  /*0770*/  STL [R1+0x138], RZ ;  /* 0x000138ff01007387 */ /* 0x0003e20000100800 */
[----:B------:R-:W-:-:S03]  /*0780*/  IMAD R3, R3, R8, RZ ;  /* 0x0000000803037224 */ /* 0x000fc600078e02ff */
[----:B------:R1:W-:Y:S01]  /*0790*/  STL [R1+0x13c], RZ ;  /* 0x00013cff01007387 */ /* 0x0003e20000100800 */
[----:B------:R-:W-:-:S03]  /*07a0*/  IMAD.HI.U32 R4, R5, R3, R4 ;  /* 0x0000000305047227 */ /* 0x000fc600078e0004 */
[----:B------:R1:W-:Y:S01]  /*07b0*/  STL [R1+0x120], RZ ;  /* 0x000120ff01007387 */ /* 0x0003e20000100800 */
[----:B------:R-:W-:Y:S02]  /*07c0*/  IMAD.MOV R3, RZ, RZ, -R0 ;  /* 0x000000ffff037224 */ /* 0x000fe400078e0a00 */
[----:B------:R-:W-:Y:S01]  /*07d0*/  IMAD.HI.U32 R0, R4, R7, RZ ;  /* 0x0000000704007227 */ /* 0x000fe200078e00ff */
[----:B------:R1:W-:Y:S03]  /*07e0*/  STL [R1+0x124], RZ ;  /* 0x000124ff01007387 */ /* 0x0003e60000100800 */
[----:B------:R-:W-:Y:S01]  /*07f0*/  IMAD R3, R0, R3, R7 ;  /* 0x0000000300037224 */ /* 0x000fe200078e0207 */
[----:B------:R1:W-:Y:S01]  /*0800*/  STL [R1+0x128], RZ ;  /* 0x000128ff01007387 */ /* 0x0003e20000100800 */
[----:B------:R-:W-:-:S03]  /*0810*/  CS2R R6, SRZ ;  /* 0x0000000000067805 */ /* 0x000fc6000001ff00 */
[----:B------:R1:W-:Y:S01]  /*0820*/  STL [R1+0x12c], RZ ;  /* 0x00012cff01007387 */ /* 0x0003e20000100800 */
[----:B------:R-:W-:-:S03]  /*0830*/  ISETP.GT.U32.AND P1, PT, R8, R3, PT ;  /* 0x000000030800720c */ /* 0x000fc60003f24070 */
[----:B------:R1:W-:Y:S04]  /*0840*/  STL [R1+0x110], RZ ;  /* 0x000110ff01007387 */ /* 0x0003e80000100800 */
[----:B------:R1:W-:Y:S04]  /*0850*/  STL [R1+0x114], RZ ;  /* 0x000114ff01007387 */ /* 0x0003e80000100800 */
[----:B------:R1:W-:Y:S02]  /*0860*/  STL [R1+0x118], RZ ;  /* 0x000118ff01007387 */ /* 0x0003e40000100800 */
[----:B------:R-:W-:Y:S01]  /*0870*/  @!P1 IMAD.IADD R3, R3, 0x1, -R8 ;  /* 0x0000000103039824 */ /* 0x000fe200078e0a08 */
[----:B------:R-:W-:Y:S01]  /*0880*/  @!P1 IADD3 R0, R0, 0x1, RZ ;  /* 0x0000000100009810 */ /* 0x000fe20007ffe0ff */
[----:B------:R1:W-:Y:S01]  /*0890*/  STL [R1+0x11c], RZ ;  /* 0x00011cff01007387 */ /* 0x0003e20000100800 */
[----:B------:R-:W-:-:S02]  /*08a0*/  ISETP.NE.AND P1, PT, R10, RZ, PT ;  /* 0x000000ff0a00720c */ /* 0x000fc40003f25270 */
[----:B------:R-:W-:Y:S01]  /*08b0*/  ISETP.GE.U32.AND P0, PT, R3, R8, PT ;  /* 0x000000080300720c */ /* 0x000fe20003f06070 */
[----:B------:R1:W-:Y:S01]  /*08c0*/  STL [R1+0x100], RZ ;  /* 0x000100ff01007387 */ /* 0x0003e20000100800 */
[----:B------:R-:W-:-:S03]  /*08d0*/  LOP3.LUT R3, R9, R10, RZ, 0x3c, !PT ;  /* 0x0000000a09037212 */ /* 0x000fc600078e3cff */
[----:B------:R1:W-:Y:S01]  /*08e0*/  STL [R1+0x104], RZ ;  /* 0x000104ff01007387 */ /* 0x0003e20000100800 */
[----:B------:R-:W-:Y:S01]  /*08f0*/  ISETP.GE.AND P2, PT, R3, RZ, PT ;  /* 0x000000ff0300720c */ /* 0x000fe20003f46270 */
[----:B------:R-:W-:Y:S02]  /*0900*/  IMAD.MOV.U32 R3, RZ, RZ, c[0x0][0x180] ;  /* 0x00006000ff037624 */ /* 0x000fe400078e00ff */
[----:B------:R1:W-:Y:S03]  /*0910*/  STL [R1+0x108], RZ ;  /* 0x000108ff01007387 */ /* 0x0003e60000100800 */
[----:B------:R-:W-:Y:S01]  /*0920*/  IADD3 R3, R3, 0x7f, RZ ;  /* 0x0000007f03037810 */ /* 0x000fe20007ffe0ff */
[----:B------:R1:W-:Y:S01]  /*0930*/  STL [R1+0x10c], RZ ;  /* 0x00010cff01007387 */ /* 0x0003e20000100800 */
[----:B------:R-:W-:Y:S02]  /*0940*/  @P0 IADD3 R0, R0, 0x1, RZ ;  /* 0x0000000100000810 */ /* 0x000fe40007ffe0ff */
[----:B------:R-:W-:Y:S01]  /*0950*/  ISETP.GE.AND P0, PT, R3, 0x80, PT ;  /* 0x000000800300780c */ /* 0x000fe20003f06270 */
[----:B------:R1:W-:Y:S02]  /*0960*/  STL [R1+0xf0], RZ ;  /* 0x0000f0ff01007387 */ /* 0x0003e40000100800 */
[----:B------:R-:W-:Y:S01]  /*0970*/  @!P2 IMAD.MOV R0, RZ, RZ, -R0 ;  /* 0x000000ffff00a224 */ /* 0x000fe200078e0a00 */
[----:B------:R-:W-:Y:S01]  /*0980*/  @!P1 LOP3.LUT R0, RZ, R10, RZ, 0x33, !PT ;  /* 0x0000000aff009212 */ /* 0x000fe200078e33ff */
[----:B------:R1:W-:Y:S04]  /*0990*/  STL [R1+0xf4], RZ ;  /* 0x0000f4ff01007387 */ /* 0x0003e80000100800 */
[----:B------:R1:W-:Y:S01]  /*09a0*/  STL [R1+0xf8], RZ ;  /* 0x0000f8ff01007387 */ /* 0x0003e20000100800 */
[----:B------:R-:W-:-:S02]  /*09b0*/  IMAD.MOV R5, RZ, RZ, -R0 ;  /* 0x000000ffff057224 */ /* 0x000fc400078e0a00 */
[----:B------:R-:W-:Y:S01]  /*09c0*/  IMAD.SHL.U32 R28, R0, 0x100, RZ ;  /* 0x00000100001c7824 */ /* 0x000fe200078e00ff */
[----:B------:R1:W-:Y:S01]  /*09d0*/  STL [R1+0xfc], RZ ;  /* 0x0000fcff01007387 */ /* 0x0003e20000100800 */
[----:B------:R-:W-:Y:S02]  /*09e0*/  IMAD R5, R10, R5, R9 ;  /* 0x000000050a057224 */ /* 0x000fe400078e0209 */
[----:B------:R-:W-:Y:S01]  /*09f0*/  CS2R R8, SRZ ;  /* 0x0000000000087805 */ /* 0x000fe2000001ff00 */
[----:B------:R1:W-:Y:S01]  /*0a00*/  STL [R1+0xe0], RZ ;  /* 0x0000e0ff01007387 */ /* 0x0003e20000100800 */
[----:B------:R-:W-:Y:S01]  /*0a10*/  IMAD.IADD R2, R2, 0x1, R5 ;  /* 0x0000000102027824 */ /* 0x000fe200078e0205 */
[----:B------:R-:W-:Y:S01]  /*0a20*/  CS2R R10, SRZ ;  /* 0x00000000000a7805 */ /* 0x000fe2000001ff00 */
[----:B------:R-:W-:Y:S01]  /*0a30*/  CS2R R4, SRZ ;  /* 0x0000000000047805 */ /* 0x000fe2000001ff00 */
[----:B------:R1:W-:Y:S01]  /*0a40*/  STL [R1+0xe4], RZ ;  /* 0x0000e4ff01007387 */ /* 0x0003e20000100800 */
[----:B------:R-:W-:-:S03]  /*0a50*/  IMAD R2, R2, 0x200, R29 ;  /* 0x0000020002027824 */ /* 0x000fc600078e021d */
[----:B------:R1:W-:Y:S02]  /*0a60*/  STL [R1+0xe8], RZ ;  /* 0x0000e8ff01007387 */ /* 0x0003e40000100800 */
[----:B------:R-:W-:Y:S02]  /*0a70*/  IADD3 R29, R2, 0x100, RZ ;  /* 0x00000100021d7810 */ /* 0x000fe40007ffe0ff */
[----:B------:R1:W-:Y:S04]  /*0a80*/  STL [R1+0xec], RZ ;  /* 0x0000ecff01007387 */ /* 0x0003e80000100800 */
        /* <DEDUP_REMOVED lines=139> */
[----:B------:R1:W-:Y:S04]  /*1340*/  STL [R1+0x1054], R28 ;  /* 0x0010541c01007387 */ /* 0x0003e80000100800 */
[----:B------:R1:W-:Y:S04]  /*1350*/  STL [R1+0x1068], R2 ;  /* 0x0010680201007387 */ /* 0x0003e80000100800 */
        /* <DEDUP_REMOVED lines=17> */
[----:B------:R1:W-:Y:S01]  /*1470*/  STL [R1+0x106c], R29 ;  /* 0x00106c1d01007387 */ /* 0x0003e20000100800 */
[----:B------:R-:W-:Y:S05]  /*1480*/  @!P0 BRA `(.L_x_0) ;  /* 0x0006e8b000008947 */ /* 0x000fea0003800000 */
[----:B------:R-:W-:Y:S01]  /*1490*/  IABS R0, c[0x0][0x178] ;  /* 0x00005e0000007a13 */ /* 0x000fe20000000000 */
[----:B------:R-:W-:Y:S01]  /*14a0*/  IMAD.MOV.U32 R27, RZ, RZ, R2 ;  /* 0x000000ffff1b7224 */ /* 0x000fe200078e0002 */
[----:B------:R-:W-:Y:S01]  /*14b0*/  IABS R12, c[0x0][0x17c] ;  /* 0x00005f00000c7a13 */ /* 0x000fe20000000000 */
[----:B------:R-:W0:Y:S01]  /*14c0*/  S2R R26, SR_TID.X ;  /* 0x00000000001a7919 */ /* 0x000e220000002100 */
[----:B-1----:R-:W1:Y:S01]  /*14d0*/  I2F.RP R2, R0 ;  /* 0x0000000000027306 */ /* 0x002e620000209400 */
[----:B------:R-:W-:-:S02]  /*14e0*/  IABS R10, R29 ;  /* 0x0000001d000a7213 */ /* 0x000fc40000000000 */
[----:B------:R-:W-:-:S05]  /*14f0*/  IABS R11, R27 ;  /* 0x0000001b000b7213 */ /* 0x000fca0000000000 */
[----:B------:R-:W2:Y:S08]  /*1500*/  I2F.RP R8, R12 ;  /* 0x0000000c00087306 */ /* 0x000eb00000209400 */
[----:B-1----:R-:W1:Y:S01]  /*1510*/  MUFU.RCP R2, R2 ;  /* 0x0000000200027308 */ /* 0x002e620000001000 */
[----:B0-----:R-:W-:-:S07]  /*1520*/  SHF.R.U32.HI R14, RZ, 0x7, R26 ;  /* 0x00000007ff0e7819 */ /* 0x001fce000001161a */
[----:B--2---:R-:W0:Y:S01]  /*1530*/  MUFU.RCP R8, R8 ;  /* 0x0000000800087308 */ /* 0x004e220000001000 */
[----:B------:R-:W-:-:S04]  /*1540*/  SGXT.U32 R14, R14, 0x1 ;  /* 0x000000010e0e781a */ /* 0x000fc80000000000 */
[----:B------:R-:W-:Y:S02]  /*1550*/  LOP3.LUT R14, R28, R14, RZ, 0xfc, !PT ;  /* 0x0000000e1c0e7212 */ /* 0x000fe400078efcff */
[----:B-1----:R-:W-:Y:S02]  /*1560*/  IADD3 R6, R2, 0xffffffe, RZ ;  /* 0x0ffffffe02067810 */ /* 0x002fe40007ffe0ff */
[----:B------:R-:W-:Y:S02]  /*1570*/  IABS R25, R14 ;  /* 0x0000000e00197213 */ /* 0x000fe40000000000 */
[----:B------:R1:W2:Y:S01]  /*1580*/  F2I.FTZ.U32.TRUNC.NTZ R7, R6 ;  /* 0x0000000600077305 */ /* 0x0002a2000021f000 */
[----:B------:R-:W-:Y:S02]  /*1590*/  LOP3.LUT R19, R14, 0xf2, RZ, 0xfc, !PT ;  /* 0x000000f20e137812 */ /* 0x000fe400078efcff */
[----:B0-----:R-:W-:Y:S02]  /*15a0*/  IADD3 R4, R8, 0xffffffe, RZ ;  /* 0x0ffffffe08047810 */ /* 0x001fe40007ffe0ff */
[----:B------:R-:W-:-:S02]  /*15b0*/  LOP3.LUT R8, R26, 0x7f, RZ, 0xc0, !PT ;  /* 0x0000007f1a087812 */ /* 0x000fc400078ec0ff */
[----:B------:R-:W-:Y:S01]  /*15c0*/  LOP3.LUT R24, R14, 0x20, RZ, 0xfc, !PT ;  /* 0x000000200e187812 */ /* 0x000fe200078efcff */
[----:B------:R0:W3:Y:S01]  /*15d0*/  F2I.FTZ.U32.TRUNC.NTZ R5, R4 ;  /* 0x0000000400057305 */ /* 0x0000e2000021f000 */
[----:B-1----:R-:W-:Y:S02]  /*15e0*/  IMAD.MOV.U32 R6, RZ, RZ, RZ ;  /* 0x000000ffff067224 */ /* 0x002fe400078e00ff */
[----:B------:R-:W-:Y:S01]  /*15f0*/  IMAD.SHL.U32 R16, R8, 0x2, RZ ;  /* 0x0000000208107824 */ /* 0x000fe200078e00ff */
[----:B------:R-:W-:Y:S01]  /*1600*/  LOP3.LUT R8, R14, 0xfe, RZ, 0xfc, !PT ;  /* 0x000000fe0e087812 */ /* 0x000fe200078efcff */
[----:B--2---:R-:W-:Y:S01]  /*1610*/  IMAD.MOV R9, RZ, RZ, -R7 ;  /* 0x000000ffff097224 */ /* 0x004fe200078e0a07 */
[----:B0-----:R-:W-:Y:S02]  /*1620*/  SHF.R.S32.HI R4, RZ, 0x1f, R3 ;  /* 0x0000001fff047819 */ /* 0x001fe40000011403 */
[----:B------:R-:W-:Y:S01]  /*1630*/  ISETP.GE.AND P4, PT, R8, RZ, PT ;  /* 0x000000ff0800720c */ /* 0x000fe20003f86270 */
[----:B------:R-:W-:Y:S01]  /*1640*/  IMAD R9, R9, R0, RZ ;  /* 0x0000000009097224 */ /* 0x000fe200078e02ff */
[----:B------:R-:W-:Y:S01]  /*1650*/  LEA.HI R3, R4, R3, RZ, 0x7 ;  /* 0x0000000304037211 */ /* 0x000fe200078f38ff */
[----:B------:R-:W-:-:S02]  /*1660*/  IMAD.MOV.U32 R4, RZ, RZ, RZ ;  /* 0x000000ffff047224 */ /* 0x000fc400078e00ff */
[----:B------:R-:W-:Y:S01]  /*1670*/  IMAD.HI.U32 R7, R7, R9, R6 ;  /* 0x0000000907077227 */ /* 0x000fe200078e0006 */
[----:B------:R-:W-:Y:S01]  /*1680*/  SHF.R.S32.HI R6, RZ, 0x7, R26 ;  /* 0x00000007ff067819 */ /* 0x000fe2000001141a */
[----:B------:R0:W-:Y:S02]  /*1690*/  STL [R1+0x204], R3 ;  /* 0x0002040301007387 */ /* 0x0001e40000100800 */
[----:B------:R-:W-:Y:S01]  /*16a0*/  IMAD.MOV.U32 R9, RZ, RZ, R10 ;  /* 0x000000ffff097224 */ /* 0x000fe200078e000a */
[----:B------:R-:W-:Y:S01]  /*16b0*/  LOP3.LUT R10, R14, 0xfc, RZ, 0xfc, !PT ;  /* 0x000000fc0e0a7812 */ /* 0x000fe200078efcff */
[----:B------:R-:W-:-:S04]  /*16c0*/  IMAD.HI.U32 R2, R7, R11, RZ ;  /* 0x0000000b07027227 */ /* 0x000fc800078e00ff */
[----:B------:R-:W-:-:S04]  /*16d0*/  IMAD.HI.U32 R7, R7, R9, RZ ;  /* 0x0000000907077227 */ /* 0x000fc800078e00ff */
[----:B------:R-:W-:Y:S02]  /*16e0*/  IMAD.MOV R7, RZ, RZ, -R7 ;  /* 0x000000ffff077224 */ /* 0x000fe400078e0a07 */
[----:B---3--:R-:W-:Y:S02]  /*16f0*/  IMAD.MOV R13, RZ, RZ, -R5 ;  /* 0x000000ffff0d7224 */ /* 0x008fe400078e0a05 */
[C---:B------:R-:W-:Y:S02]  /*1700*/  IMAD R9, R0.reuse, R7, R9 ;  /* 0x0000000700097224 */ /* 0x040fe400078e0209 */
[----:B0-----:R-:W-:Y:S02]  /*1710*/  IMAD.MOV R3, RZ, RZ, -R2 ;  /* 0x000000ffff037224 */ /* 0x001fe400078e0a02 */
[----:B------:R-:W-:Y:S01]  /*1720*/  IMAD R13, R13, R12, RZ ;  /* 0x0000000c0d0d7224 */ /* 0x000fe200078e02ff */
[C---:B------:R-:W-:Y:S01]  /*1730*/  ISETP.GT.U32.AND P1, PT, R0.reuse, R9, PT ;  /* 0x000000090000720c */ /* 0x040fe20003f24070 */
[----:B------:R-:W-:Y:S01]  /*1740*/  IMAD R11, R0, R3, R11 ;  /* 0x00000003000b7224 */ /* 0x000fe200078e020b */
[----:B------:R-:W-:Y:S01]  /*1750*/  SHF.R.U32.HI R3, RZ, 0x1, R26 ;  /* 0x00000001ff037819 */ /* 0x000fe2000001161a */
[----:B------:R-:W-:Y:S01]  /*1760*/  IMAD.HI.U32 R2, R5, R13, R4 ;  /* 0x0000000d05027227 */ /* 0x000fe200078e0004 */
[----:B------:R-:W-:-:S02]  /*1770*/  LOP3.LUT R5, R26, 0x7, RZ, 0xc0, !PT ;  /* 0x000000071a057812 */ /* 0x000fc400078ec0ff */
[----:B------:R-:W-:Y:S01]  /*1780*/  LOP3.LUT R4, R3, 0x60, RZ, 0xc0, !PT ;  /* 0x0000006003047812 */ /* 0x000fe200078ec0ff */
[----:B------:R-:W-:Y:S01]  /*1790*/  IMAD.SHL.U32 R7, R26, 0x2, RZ ;  /* 0x000000021a077824 */ /* 0x000fe200078e00ff */
[----:B------:R-:W-:Y:S01]  /*17a0*/  SGXT R3, R6, 0x1 ;  /* 0x000000010603781a */ /* 0x000fe20000000200 */
[----:B------:R-:W-:Y:S01]  /*17b0*/  IMAD.HI.U32 R6, R2, R25, RZ ;  /* 0x0000001902067227 */ /* 0x000fe200078e00ff */
[----:B------:R-:W-:Y:S02]  /*17c0*/  ISETP.GT.U32.AND P0, PT, R0, R11, PT ;  /* 0x0000000b0000720c */ /* 0x000fe40003f04070 */
[----:B------:R-:W-:Y:S01]  /*17d0*/  LOP3.LUT R4, R4, 0x10, R7, 0xf8, !PT ;  /* 0x0000001004047812 */ /* 0x000fe200078ef807 */
[----:B------:R-:W-:Y:S01]  /*17e0*/  @!P1 IMAD.IADD R9, R9, 0x1, -R0 ;  /* 0x0000000109099824 */ /* 0x000fe200078e0a00 */
[----:B------:R-:W-:Y:S01]  /*17f0*/  IABS R13, R10 ;  /* 0x0000000a000d7213 */ /* 0x000fe20000000000 */
[----:B------:R-:W-:Y:S01]  /*1800*/  IMAD.MOV R6, RZ, RZ, -R6 ;  /* 0x000000ffff067224 */ /* 0x000fe200078e0a06 */
[----:B------:R-:W-:Y:S01]  /*1810*/  LOP3.LUT R3, R16, 0x110, R3, 0x78, !PT ;  /* 0x0000011010037812 */ /* 0x000fe200078e7803 */
[C---:B------:R-:W-:Y:S01]  /*1820*/  IMAD R28, R5.reuse, 0x110, RZ ;  /* 0x00000110051c7824 */ /* 0x040fe200078e02ff */
[----:B------:R-:W-:Y:S01]  /*1830*/  ISETP.GT.U32.AND P5, PT, R0, R9, PT ;  /* 0x000000090000720c */ /* 0x000fe20003fa4070 */
[----:B------:R-:W-:Y:S01]  /*1840*/  IMAD R25, R12, R6, R25 ;  /* 0x000000060c197224 */ /* 0x000fe200078e0219 */
[----:B------:R-:W-:Y:S01]  /*1850*/  ISETP.GE.AND P1, PT, R10, RZ, PT ;  /* 0x000000ff0a00720c */ /* 0x000fe20003f26270 */
[----:B------:R-:W-:Y:S01]  /*1860*/  IMAD R15, R5, 0x410, RZ ;  /* 0x00000410050f7824 */ /* 0x000fe200078e02ff */
[----:B------:R-:W-:Y:S01]  /*1870*/  LOP3.LUT R28, R28, 0x30, R7, 0x78, !PT ;  /* 0x000000301c1c7812 */ /* 0x000fe200078e7807 */
[----:B------:R-:W-:Y:S01]  /*1880*/  @!P0 IMAD.IADD R11, R11, 0x1, -R0 ;  /* 0x000000010b0b8824 */ /* 0x000fe200078e0a00 */
[----:B------:R-:W-:Y:S01]  /*1890*/  ISETP.GT.U32.AND P2, PT, R12, R25, PT ;  /* 0x000000190c00720c */ /* 0x000fe20003f44070 */
[----:B------:R-:W-:Y:S01]  /*18a0*/  IMAD.HI.U32 R6, R2, R13, RZ ;  /* 0x0000000d02067227 */ /* 0x000fe200078e00ff */
[----:B------:R-:W-:Y:S01]  /*18b0*/  IABS R7, R8 ;  /* 0x0000000800077213 */ /* 0x000fe20000000000 */
[----:B------:R0:W-:Y:S01]  /*18c0*/  STL [R1+0x1c94], R3 ;  /* 0x001c940301007387 */ /* 0x0001e20000100800 */
[----:B------:R-:W-:Y:S01]  /*18d0*/  ISETP.GT.U32.AND P3, PT, R0, R11, PT ;  /* 0x0000000b0000720c */ /* 0x000fe20003f64070 */
[----:B------:R-:W-:Y:S01]  /*18e0*/  IMAD.MOV R6, RZ, RZ, -R6 ;  /* 0x000000ffff067224 */ /* 0x000fe200078e0a06 */
[----:B------:R-:W-:Y:S01]  /*18f0*/  ISETP.GE.AND P0, PT, R27, RZ, PT ;  /* 0x000000ff1b00720c */ /* 0x000fe20003f06270 */
[----:B------:R-:W-:Y:S01]  /*1900*/  @!P5 IMAD.IADD R9, R9, 0x1, -R0 ;  /* 0x000000010909d824 */ /* 0x000fe200078e0a00 */
[----:B------:R-:W-:Y:S01]  /*1910*/  ISETP.GE.AND P5, PT, R29, RZ, PT ;  /* 0x000000ff1d00720c */ /* 0x000fe20003fa6270 */
[----:B------:R-:W-:Y:S01]  /*1920*/  IMAD.HI.U32 R5, R2, R7, RZ ;  /* 0x0000000702057227 */ /* 0x000fe200078e00ff */
[----:B------:R-:W-:-:S02]  /*1930*/  LOP3.LUT R16, R14, 0xf0, RZ, 0xfc, !PT ;  /* 0x000000f00e107812 */ /* 0x000fc400078efcff */
[C---:B------:R-:W-:Y:S01]  /*1940*/  LOP3.LUT R29, R14.reuse, 0x1e, RZ, 0xfc, !PT ;  /* 0x0000001e0e1d7812 */ /* 0x040fe200078efcff */
[----:B------:R-:W-:Y:S01]  /*1950*/  IMAD.MOV R5, RZ, RZ, -R5 ;  /* 0x000000ffff057224 */ /* 0x000fe200078e0a05 */
[----:B0-----:R-:W-:Y:S01]  /*1960*/  LOP3.LUT R3, R15, R4, RZ, 0x3c, !PT ;  /* 0x000000040f037212 */ /* 0x001fe200078e3cff */
[----:B------:R-:W-:Y:S01]  /*1970*/  @!P2 IMAD.IADD R25, R25, 0x1, -R12 ;  /* 0x000000011919a824 */ /* 0x000fe200078e0a0c */
[----:B------:R-:W-:Y:S01]  /*1980*/  LOP3.LUT R4, R14, 0xfa, RZ, 0xfc, !PT ;  /* 0x000000fa0e047812 */ /* 0x000fe200078efcff */
[----:B------:R-:W-:Y:S01]  /*1990*/  IMAD R7, R12, R5, R7 ;  /* 0x000000050c077224 */ /* 0x000fe200078e0207 */
[----:B------:R-:W-:Y:S01]  /*19a0*/  LOP3.LUT R27, R14, 0x1a, RZ, 0xfc, !PT ;  /* 0x0000001a0e1b7812 */ /* 0x000fe200078efcff */
[----:B------:R-:W-:Y:S01]  /*19b0*/  @!P3 IMAD.IADD R11, R11, 0x1, -R0 ;  /* 0x000000010b0bb824 */ /* 0x000fe200078e0a00 */
[C---:B------:R-:W-:Y:S01]  /*19c0*/  ISETP.GT.U32.AND P6, PT, R12.reuse, R25, PT ;  /* 0x000000190c00720c */ /* 0x040fe20003fc4070 */
[----:B------:R-:W-:Y:S01]  /*19d0*/  @!P5 IMAD.MOV R9, RZ, RZ, -R9 ;  /* 0x000000ffff09d224 */ /* 0x000fe200078e0a09 */
[C---:B------:R-:W-:Y:S01]  /*19e0*/  ISETP.GT.U32.AND P5, PT, R12.reuse, R7, PT ;  /* 0x000000070c00720c */ /* 0x040fe20003fa4070 */
[----:B------:R-:W-:Y:S01]  /*19f0*/  IMAD R5, R12, R6, R13 ;  /* 0x000000060c057224 */ /* 0x000fe200078e020d */
[----:B------:R-:W-:Y:S01]  /*1a00*/  ISETP.NE.AND P3, PT, RZ, c[0x0][0x178], PT ;  /* 0x00005e00ff007a0c */ /* 0x000fe20003f65270 */
[----:B------:R-:W-:Y:S01]  /*1a10*/  IMAD.MOV.U32 R0, RZ, RZ, R11 ;  /* 0x000000ffff007224 */ /* 0x000fe200078e000b */
[----:B------:R-:W-:Y:S01]  /*1a20*/  LOP3.LUT R13, RZ, c[0x0][0x178], RZ, 0x33, !PT ;  /* 0x00005e00ff0d7a12 */ /* 0x000fe200078e33ff */
[----:B------:R-:W-:Y:S01]  /*1a30*/  IMAD.SHL.U32 R15, R26, 0x40, RZ ;  /* 0x000000401a0f7824 */ /* 0x000fe200078e00ff */
[----:B------:R-:W-:Y:S01]  /*1a40*/  ISETP.GE.AND P2, PT, R4, RZ, PT ;  /* 0x000000ff0400720c */ /* 0x000fe20003f46270 */
[----:B------:R-:W-:Y:S01]  /*1a50*/  @!P0 IMAD.MOV R0, RZ, RZ, -R0 ;  /* 0x000000ffff008224 */ /* 0x000fe200078e0a00 */
[----:B------:R-:W-:Y:S01]  /*1a60*/  IABS R11, R4 ;  /* 0x00000004000b7213 */ /* 0x000fe20000000000 */
[----:B------:R0:W-:Y:S01]  /*1a70*/  STL [R1+0x1dc], R3 ;  /* 0x0001dc0301007387 */ /* 0x0001e20000100800 */
[----:B------:R-:W-:Y:S01]  /*1a80*/  LOP3.LUT R4, R14, 0xf8, RZ, 0xfc, !PT ;  /* 0x000000f80e047812 */ /* 0x000fe200078efcff */
[--C-:B------:R-:W-:Y:S01]  /*1a90*/  @!P6 IMAD.IADD R25, R25, 0x1, -R12.reuse ;  /* 0x000000011919e824 */ /* 0x100fe200078e0a0c */
[----:B------:R-:W-:Y:S01]  /*1aa0*/  ISETP.GT.U32.AND P6, PT, R12, R5, PT ;  /* 0x000000050c00720c */ /* 0x000fe20003fc4070 */
[----:B------:R-:W-:Y:S01]  /*1ab0*/  @!P5 IMAD.IADD R7, R7, 0x1, -R12 ;  /* 0x000000010707d824 */ /* 0x000fe200078e0a0c */
[----:B------:R-:W-:-:S02]  /*1ac0*/  LOP3.LUT R28, R28, 0x800, R15, 0xf8, !PT ;  /* 0x000008001c1c7812 */ /* 0x000fc400078ef80f */
[----:B------:R-:W-:Y:S02]  /*1ad0*/  LOP3.LUT R6, R14, 0xf6, RZ, 0xfc, !PT ;  /* 0x000000f60e067812 */ /* 0x000fe400078efcff */
[----:B------:R-:W-:Y:S01]  /*1ae0*/  ISETP.GT.U32.AND P5, PT, R12, R7, PT ;  /* 0x000000070c00720c */ /* 0x000fe20003fa4070 */
[----:B------:R-:W-:Y:S01]  /*1af0*/  STL [R1+0x1c98], R28 ;  /* 0x001c981c01007387 */ /* 0x000fe20000100800 */
[C---:B0-----:R-:W-:Y:S02]  /*1b00*/  SEL R3, R13.reuse, R0, !P3 ;  /* 0x000000000d037207 */ /* 0x041fe40005800000 */
[----:B------:R-:W-:Y:S02]  /*1b10*/  SEL R0, R13, R9, !P3 ;  /* 0x000000090d007207 */ /* 0x000fe40005800000 */
[----:B------:R-:W-:Y:S01]  /*1b20*/  ISETP.GE.AND P3, PT, R4, RZ, PT ;  /* 0x000000ff0400720c */ /* 0x000fe20003f66270 */
[----:B------:R-:W-:Y:S01]  /*1b30*/  STL [R1+0x1f4], R3 ;  /* 0x0001f40301007387 */ /* 0x000fe20000100800 */
[----:B------:R-:W-:Y:S01]  /*1b40*/  IABS R13, R4 ;  /* 0x00000004000d7213 */ /* 0x000fe20000000000 */
[----:B------:R-:W-:Y:S01]  /*1b50*/  IMAD.HI.U32 R4, R2, R11, RZ ;  /* 0x0000000b02047227 */ /* 0x000fe200078e00ff */
[----:B------:R-:W-:Y:S01]  /*1b60*/  ISETP.GE.AND P0, PT, R14, RZ, PT ;  /* 0x000000ff0e00720c */ /* 0x000fe20003f06270 */
[----:B------:R0:W-:Y:S01]  /*1b70*/  STL [R1+0x1f8], R0 ;  /* 0x0001f80001007387 */ /* 0x0001e20000100800 */
[----:B------:R-:W-:Y:S01]  /*1b80*/  IABS R15, R6 ;  /* 0x00000006000f7213 */ /* 0x000fe20000000000 */
[----:B------:R-:W-:-:S02]  /*1b90*/  IMAD.MOV R8, RZ, RZ, -R4 ;  /* 0x000000ffff087224 */ /* 0x000fc400078e0a04 */
[----:B------:R-:W-:Y:S02]  /*1ba0*/  @!P6 IMAD.IADD R5, R5, 0x1, -R12 ;  /* 0x000000010505e824 */ /* 0x000fe400078e0a0c */
[----:B------:R-:W-:-:S03]  /*1bb0*/  IMAD.HI.U32 R4, R2, R13, RZ ;  /* 0x0000000d02047227 */ /* 0x000fc600078e00ff */
[C---:B------:R-:W-:Y:S01]  /*1bc0*/  ISETP.GT.U32.AND P6, PT, R12.reuse, R5, PT ;  /* 0x000000050c00720c */ /* 0x040fe20003fc4070 */
[----:B------:R-:W-:Y:S01]  /*1bd0*/  IMAD R11, R12, R8, R11 ;  /* 0x000000080c0b7224 */ /* 0x000fe200078e020b */
[----:B0-----:R-:W-:Y:S01]  /*1be0*/  LOP3.LUT R0, R14, 0xf4, RZ, 0xfc, !PT ;  /* 0x000000f40e007812 */ /* 0x001fe200078efcff */
[----:B------:R-:W-:Y:S02]  /*1bf0*/  IMAD.MOV R4, RZ, RZ, -R4 ;  /* 0x000000ffff047224 */ /* 0x000fe400078e0a04 */
[----:B------:R-:W-:Y:S01]  /*1c00*/  IMAD.HI.U32 R10, R2, R15, RZ ;  /* 0x0000000f020a7227 */ /* 0x000fe200078e00ff */
[----:B------:R-:W-:-:S03]  /*1c10*/  IABS R9, R0 ;  /* 0x0000000000097213 */ /* 0x000fc60000000000 */
[----:B------:R-:W-:Y:S01]  /*1c20*/  @!P5 IMAD.IADD R7, R7, 0x1, -R12 ;  /* 0x000000010707d824 */ /* 0x000fe200078e0a0c */
[C---:B------:R-:W-:Y:S01]  /*1c30*/  ISETP.GT.U32.AND P5, PT, R12.reuse, R11, PT ;  /* 0x0000000b0c00720c */ /* 0x040fe20003fa4070 */
[----:B------:R-:W-:Y:S01]  /*1c40*/  IMAD R8, R12, R4, R13 ;  /* 0x000000040c087224 */ /* 0x000fe200078e020d */
[----:B------:R-:W-:Y:S01]  /*1c50*/  IABS R13, R19 ;  /* 0x00000013000d7213 */ /* 0x000fe20000000000 */
[----:B------:R-:W-:-:S04]  /*1c60*/  IMAD.HI.U32 R4, R2, R9, RZ ;  /* 0x0000000902047227 */ /* 0x000fc800078e00ff */
[----:B------:R-:W-:Y:S02]  /*1c70*/  IMAD.MOV R10, RZ, RZ, -R10 ;  /* 0x000000ffff0a7224 */ /* 0x000fe400078e0a0a */
[----:B------:R-:W-:Y:S01]  /*1c80*/  @!P0 IMAD.MOV R25, RZ, RZ, -R25 ;  /* 0x000000ffff198224 */ /* 0x000fe200078e0a19 */
[----:B------:R-:W-:Y:S01]  /*1c90*/  ISETP.GE.AND P0, PT, R6, RZ, PT ;  /* 0x000000ff0600720c */ /* 0x000fe20003f06270 */
[----:B------:R-:W-:Y:S02]  /*1ca0*/  IMAD.MOV R6, RZ, RZ, -R4 ;  /* 0x000000ffff067224 */ /* 0x000fe400078e0a04 */
[C---:B------:R-:W-:Y:S01]  /*1cb0*/  IMAD R10, R12.reuse, R10, R15 ;  /* 0x0000000a0c0a7224 */ /* 0x040fe200078e020f */
[----:B------:R-:W-:Y:S01]  /*1cc0*/  IABS R15, R16 ;  /* 0x00000010000f7213 */ /* 0x000fe20000000000 */
[----:B------:R-:W-:Y:S01]  /*1cd0*/  IMAD.MOV.U32 R3, RZ, RZ, R7 ;  /* 0x000000ffff037224 */ /* 0x000fe200078e0007 */
[----:B------:R0:W-:Y:S01]  /*1ce0*/  STL [R1+0x1dac], R25 ;  /* 0x001dac1901007387 */ /* 0x0001e20000100800 */
[----:B------:R-:W-:Y:S01]  /*1cf0*/  IMAD R9, R12, R6, R9 ;  /* 0x000000060c097224 */ /* 0x000fe200078e0209 */
[----:B------:R-:W-:Y:S01]  /*1d00*/  LOP3.LUT R7, R14, 0xee, RZ, 0xfc, !PT ;  /* 0x000000ee0e077812 */ /* 0x000fe200078efcff */
[--C-:B------:R-:W-:Y:S01]  /*1d10*/  @!P6 IMAD.IADD R5, R5, 0x1, -R12.reuse ;  /* 0x000000010505e824 */ /* 0x100fe200078e0a0c */
[C---:B------:R-:W-:Y:S01]  /*1d20*/  ISETP.GT.U32.AND P6, PT, R12.reuse, R10, PT ;  /* 0x0000000a0c00720c */ /* 0x040fe20003fc4070 */
[----:B------:R-:W-:Y:S01]  /*1d30*/  @!P4 IMAD.MOV R3, RZ, RZ, -R3 ;  /* 0x000000ffff03c224 */ /* 0x000fe200078e0a03 */
[C---:B------:R-:W-:Y:S01]  /*1d40*/  ISETP.GT.U32.AND P4, PT, R12.reuse, R8, PT ;  /* 0x000000080c00720c */ /* 0x040fe20003f84070 */
[----:B------:R-:W-:Y:S01]  /*1d50*/  @!P5 IMAD.IADD R11, R11, 0x1, -R12 ;  /* 0x000000010b0bd824 */ /* 0x000fe200078e0a0c */
[----:B------:R-:W-:Y:S01]  /*1d60*/  ISETP.GT.U32.AND P5, PT, R12, R9, PT ;  /* 0x000000090c00720c */ /* 0x000fe20003fa4070 */
[----:B------:R-:W-:Y:S01]  /*1d70*/  IMAD.HI.U32 R4, R2, R13, RZ ;  /* 0x0000000d02047227 */ /* 0x000fe200078e00ff */
[----:B------:R1:W-:Y:S01]  /*1d80*/  STL [R1], R3 ;  /* 0x0000000301007387 */ /* 0x0003e20000100800 */
[----:B------:R-:W-:-:S02]  /*1d90*/  IABS R18, R7 ;  /* 0x0000000700127213 */ /* 0x000fc40000000000 */
[----:B------:R-:W-:Y:S01]  /*1da0*/  IMAD.MOV R4, RZ, RZ, -R4 ;  /* 0x000000ffff047224 */ /* 0x000fe200078e0a04 */
[C---:B------:R-:W-:Y:S02]  /*1db0*/  LOP3.LUT R6, R14.reuse, 0xec, RZ, 0xfc, !PT ;  /* 0x000000ec0e067812 */ /* 0x040fe400078efcff */
[----:B0-----:R-:W-:Y:S01]  /*1dc0*/  LOP3.LUT R25, R14, 0x10, RZ, 0xfc, !PT ;  /* 0x000000100e197812 */ /* 0x001fe200078efcff */
[--C-:B------:R-:W-:Y:S01]  /*1dd0*/  @!P6 IMAD.IADD R10, R10, 0x1, -R12.reuse ;  /* 0x000000010a0ae824 */ /* 0x100fe200078e0a0c */
[----:B------:R-:W-:Y:S01]  /*1de0*/  IABS R17, R6 ;  /* 0x0000000600117213 */ /* 0x000fe20000000000 */
[--C-:B------:R-:W-:Y:S01]  /*1df0*/  @!P4 IMAD.IADD R8, R8, 0x1, -R12.reuse ;  /* 0x000000010808c824 */ /* 0x100fe200078e0a0c */
[C---:B------:R-:W-:Y:S01]  /*1e00*/  ISETP.GT.U32.AND P4, PT, R12.reuse, R11, PT ;  /* 0x0000000b0c00720c */ /* 0x040fe20003f84070 */
[----:B------:R-:W-:Y:S01]  /*1e10*/  @!P5 IMAD.IADD R9, R9, 0x1, -R12 ;  /* 0x000000010909d824 */ /* 0x000fe200078e0a0c */
[C---:B------:R-:W-:Y:S01]  /*1e20*/  ISETP.GT.U32.AND P5, PT, R12.reuse, R10, PT ;  /* 0x0000000a0c00720c */ /* 0x040fe20003fa4070 */
[----:B-1----:R-:W-:Y:S01]  /*1e30*/  IMAD.MOV.U32 R3, RZ, RZ, R5 ;  /* 0x000000ffff037224 */ /* 0x002fe200078e0005 */
[----:B------:R-:W-:Y:S01]  /*1e40*/  ISETP.GT.U32.AND P6, PT, R12, R8, PT ;  /* 0x000000080c00720c */ /* 0x000fe20003fc4070 */
[----:B------:R-:W-:-:S04]  /*1e50*/  IMAD.HI.U32 R5, R2, R15, RZ ;  /* 0x0000000f02057227 */ /* 0x000fc800078e00ff */
[----:B------:R-:W-:Y:S02]  /*1e60*/  IMAD.MOV R5, RZ, RZ, -R5 ;  /* 0x000000ffff057224 */ /* 0x000fe400078e0a05 */
[----:B------:R-:W-:Y:S01]  /*1e70*/  @!P1 IMAD.MOV R3, RZ, RZ, -R3 ;  /* 0x000000ffff039224 */ /* 0x000fe200078e0a03 */
[C---:B------:R-:W-:Y:S01]  /*1e80*/  ISETP.GT.U32.AND P1, PT, R12.reuse, R9, PT ;  /* 0x000000090c00720c */ /* 0x040fe20003f24070 */
[C---:B------:R-:W-:Y:S02]  /*1e90*/  IMAD R4, R12.reuse, R4, R13 ;  /* 0x000000040c047224 */ /* 0x040fe400078e020d */
[----:B------:R-:W-:Y:S01]  /*1ea0*/  IMAD R15, R12, R5, R15 ;  /* 0x000000050c0f7224 */ /* 0x000fe200078e020f */
[----:B------:R-:W-:Y:S01]  /*1eb0*/  LOP3.LUT R5, R14, 0xea, RZ, 0xfc, !PT ;  /* 0x000000ea0e057812 */ /* 0x000fe200078efcff */
[--C-:B------:R-:W-:Y:S01]  /*1ec0*/  @!P4 IMAD.IADD R11, R11, 0x1, -R12.reuse ;  /* 0x000000010b0bc824 */ /* 0x100fe200078e0a0c */
[----:B------:R-:W-:Y:S01]  /*1ed0*/  ISETP.GT.U32.AND P4, PT, R12, R4, PT ;  /* 0x000000040c00720c */ /* 0x000fe20003f84070 */
[--C-:B------:R-:W-:Y:S01]  /*1ee0*/  @!P5 IMAD.IADD R10, R10, 0x1, -R12.reuse ;  /* 0x000000010a0ad824 */ /* 0x100fe200078e0a0c */
[----:B------:R-:W-:Y:S01]  /*1ef0*/  ISETP.GT.U32.AND P5, PT, R12, R15, PT ;  /* 0x0000000f0c00720c */ /* 0x000fe20003fa4070 */
[----:B------:R-:W-:Y:S01]  /*1f00*/  @!P6 IMAD.IADD R8, R8, 0x1, -R12 ;  /* 0x000000010808e824 */ /* 0x000fe200078e0a0c */
[----:B------:R0:W-:Y:S01]  /*1f10*/  STL [R1+0x30], R3 ;  /* 0x0000300301007387 */ /* 0x0001e20000100800 */
[----:B------:R-:W-:Y:S01]  /*1f20*/  IMAD.HI.U32 R13, R2, R18, RZ ;  /* 0x00000012020d7227 */ /* 0x000fe200078e00ff */
[----:B------:R-:W-:-:S03]  /*1f30*/  ISETP.GE.AND P6, PT, R0, RZ, PT ;  /* 0x000000ff0000720c */ /* 0x000fc60003fc6270 */
[--C-:B------:R-:W-:Y:S01]  /*1f40*/  @!P1 IMAD.IADD R9, R9, 0x1, -R12.reuse ;  /* 0x0000000109099824 */ /* 0x100fe200078e0a0c */
[----:B------:R-:W-:Y:S01]  /*1f50*/  ISETP.GE.AND P1, PT, R19, RZ, PT ;  /* 0x000000ff1300720c */ /* 0x000fe20003f26270 */
[----:B------:R-:W-:Y:S01]  /*1f60*/  IMAD.MOV.U32 R20, RZ, RZ, R11 ;  /* 0x000000ffff147224 */ /* 0x000fe200078e000b */
[----:B------:R-:W-:Y:S01]  /*1f70*/  IABS R19, R5 ;  /* 0x0000000500137213 */ /* 0x000fe20000000000 */
[--C-:B------:R-:W-:Y:S01]  /*1f80*/  @!P4 IMAD.IADD R4, R4, 0x1, -R12.reuse ;  /* 0x000000010404c824 */ /* 0x100fe200078e0a0c */
[----:B------:R-:W-:Y:S01]  /*1f90*/  ISETP.GE.AND P4, PT, R16, RZ, PT ;  /* 0x000000ff1000720c */ /* 0x000fe20003f86270 */
[----:B------:R-:W-:Y:S02]  /*1fa0*/  @!P5 IMAD.IADD R15, R15, 0x1, -R12 ;  /* 0x000000010f0fd824 */ /* 0x000fe400078e0a0c */
[----:B------:R-:W-:Y:S02]  /*1fb0*/  IMAD.MOV.U32 R16, RZ, RZ, R19 ;  /* 0x000000ffff107224 */ /* 0x000fe400078e0013 */
[----:B------:R-:W-:Y:S01]  /*1fc0*/  IMAD.MOV R13, RZ, RZ, -R13 ;  /* 0x000000ffff0d7224 */ /* 0x000fe200078e0a0d */
[----:B------:R-:W-:Y:S01]  /*1fd0*/  ISETP.GT.U32.AND P5, PT, R12, R15, PT ;  /* 0x0000000f0c00720c */ /* 0x000fe20003fa4070 */
[----:B------:R-:W-:-:S04]  /*1fe0*/  IMAD.HI.U32 R11, R2, R16, RZ ;  /* 0x00000010020b7227 */ /* 0x000fc800078e00ff */
[----:B0-----:R-:W-:Y:S02]  /*1ff0*/  IMAD.MOV.U32 R3, RZ, RZ, R8 ;  /* 0x000000ffff037224 */ /* 0x001fe400078e0008 */
[----:B------:R-:W-:Y:S02]  /*2000*/  IMAD.MOV R8, RZ, RZ, -R11 ;  /* 0x000000ffff087224 */ /* 0x000fe400078e0a0b */
[C---:B------:R-:W-:Y:S02]  /*2010*/  IMAD R18, R12.reuse, R13, R18 ;  /* 0x0000000d0c127224 */ /* 0x040fe400078e0212 */
[----:B------:R-:W-:Y:S01]  /*2020*/  @!P2 IMAD.MOV R20, RZ, RZ, -R20 ;  /* 0x000000ffff14a224 */ /* 0x000fe200078e0a14 */
[C---:B------:R-:W-:Y:S01]  /*2030*/  ISETP.GT.U32.AND P2, PT, R12.reuse, R4, PT ;  /* 0x000000040c00720c */ /* 0x040fe20003f44070 */
[----:B------:R-:W-:Y:S02]  /*2040*/  IMAD R16, R12, R8, R16 ;  /* 0x000000080c107224 */ /* 0x000fe400078e0210 */
[----:B------:R-:W-:Y:S01]  /*2050*/  IMAD.HI.U32 R0, R2, R17, RZ ;  /* 0x0000001102007227 */ /* 0x000fe200078e00ff */
[----:B------:R0:W-:Y:S03]  /*2060*/  STL [R1+0x9c], R20 ;  /* 0x00009c1401007387 */ /* 0x0001e60000100800 */
[----:B------:R-:W-:Y:S01]  /*2070*/  @!P3 IMAD.MOV R3, RZ, RZ, -R3 ;  /* 0x000000ffff03b224 */ /* 0x000fe200078e0a03 */
[C---:B------:R-:W-:Y:S01]  /*2080*/  ISETP.GT.U32.AND P3, PT, R12.reuse, R18, PT ;  /* 0x000000120c00720c */ /* 0x040fe20003f64070 */
[----:B------:R-:W-:Y:S01]  /*2090*/  @!P5 IMAD.IADD R15, R15, 0x1, -R12 ;  /* 0x000000010f0fd824 */ /* 0x000fe200078e0a0c */
[----:B------:R-:W-:Y:S01]  /*20a0*/  ISETP.GT.U32.AND P5, PT, R12, R16, PT ;  /* 0x000000100c00720c */ /* 0x000fe20003fa4070 */
[----:B------:R-:W-:Y:S01]  /*20b0*/  IMAD.MOV R0, RZ, RZ, -R0 ;  /* 0x000000ffff007224 */ /* 0x000fe200078e0a00 */
[----:B------:R1:W-:Y:S01]  /*20c0*/  STL [R1+0xa4], R3 ;  /* 0x0000a40301007387 */ /* 0x0003e20000100800 */
[----:B------:R-:W-:Y:S01]  /*20d0*/  @!P2 IMAD.IADD R4, R4, 0x1, -R12 ;  /* 0x000000010404a824 */ /* 0x000fe200078e0a0c */
[----:B------:R-:W-:Y:S01]  /*20e0*/  ISETP.GE.AND P2, PT, R6, RZ, PT ;  /* 0x000000ff0600720c */ /* 0x000fe20003f46270 */
[----:B------:R-:W-:Y:S01]  /*20f0*/  IMAD R17, R12, R0, R17 ;  /* 0x000000000c117224 */ /* 0x000fe200078e0211 */
[C---:B------:R-:W-:Y:S01]  /*2100*/  LOP3.LUT R6, R14.reuse, 0xe6, RZ, 0xfc, !PT ;  /* 0x000000e60e067812 */ /* 0x040fe200078efcff */
[----:B------:R-:W-:Y:S01]  /*2110*/  @!P0 IMAD.MOV R10, RZ, RZ, -R10 ;  /* 0x000000ffff0a8224 */ /* 0x000fe200078e0a0a */
[----:B------:R-:W-:Y:S01]  /*2120*/  LOP3.LUT R0, R14, 0xe8, RZ, 0xfc, !PT ;  /* 0x000000e80e007812 */ /* 0x000fe200078efcff */
[----:B0-----:R-:W-:Y:S01]  /*2130*/  IMAD.MOV.U32 R20, RZ, RZ, R15 ;  /* 0x000000ffff147224 */ /* 0x001fe200078e000f */
[----:B------:R-:W-:Y:S01]  /*2140*/  ISETP.GE.AND P0, PT, R7, RZ, PT ;  /* 0x000000ff0700720c */ /* 0x000fe20003f06270 */
[--C-:B------:R-:W-:Y:S01]  /*2150*/  @!P3 IMAD.IADD R18, R18, 0x1, -R12.reuse ;  /* 0x000000011212b824 */ /* 0x100fe200078e0a0c */
[----:B------:R-:W-:Y:S01]  /*2160*/  ISETP.GE.AND P3, PT, R5, RZ, PT ;  /* 0x000000ff0500720c */ /* 0x000fe20003f66270 */
[----:B-1----:R-:W-:Y:S01]  /*2170*/  IMAD.MOV.U32 R3, RZ, RZ, R9 ;  /* 0x000000ffff037224 */ /* 0x002fe200078e0009 */
[----:B------:R-:W-:Y:S01]  /*2180*/  IABS R5, R6 ;  /* 0x0000000600057213 */ /* 0x000fe20000000000 */
[----:B------:R-:W-:Y:S01]  /*2190*/  @!P5 IMAD.IADD R16, R16, 0x1, -R12 ;  /* 0x000000011010d824 */ /* 0x000fe200078e0a0c */
[----:B------:R-:W-:Y:S01]  /*21a0*/  IABS R11, R0 ;  /* 0x00000000000b7213 */ /* 0x000fe20000000000 */
[----:B------:R-:W-:Y:S01]  /*21b0*/  @!P6 IMAD.MOV R3, RZ, RZ, -R3 ;  /* 0x000000ffff03e224 */ /* 0x000fe200078e0a03 */
[----:B------:R-:W-:Y:S01]  /*21c0*/  ISETP.GT.U32.AND P6, PT, R12, R17, PT ;  /* 0x000000110c00720c */ /* 0x000fe20003fc4070 */
[----:B------:R-:W-:Y:S01]  /*21d0*/  IMAD.HI.U32 R7, R2, R5, RZ ;  /* 0x0000000502077227 */ /* 0x000fe200078e00ff */
[----:B------:R-:W-:Y:S01]  /*21e0*/  ISETP.GT.U32.AND P5, PT, R12, R16, PT ;  /* 0x000000100c00720c */ /* 0x000fe20003fa4070 */
[----:B------:R0:W-:Y:S01]  /*21f0*/  STL [R1+0xac], R10 ;  /* 0x0000ac0a01007387 */ /* 0x0001e20000100800 */
[----:B------:R-:W-:Y:S01]  /*2200*/  LOP3.LUT R9, R14, 0xe4, RZ, 0xfc, !PT ;  /* 0x000000e40e097812 */ /* 0x000fe200078efcff */
[----:B------:R-:W-:-:S02]  /*2210*/  IMAD.MOV R7, RZ, RZ, -R7 ;  /* 0x000000ffff077224 */ /* 0x000fc400078e0a07 */
[----:B------:R-:W-:Y:S01]  /*2220*/  IMAD.HI.U32 R8, R2, R11, RZ ;  /* 0x0000000b02087227 */ /* 0x000fe200078e00ff */
[----:B------:R1:W-:Y:S01]  /*2230*/  STL [R1+0x1d4], R3 ;  /* 0x0001d40301007387 */ /* 0x0003e20000100800 */
[----:B------:R-:W-:Y:S02]  /*2240*/  IABS R13, R9 ;  /* 0x00000009000d7213 */ /* 0x000fe40000000000 */
[----:B------:R-:W-:Y:S01]  /*2250*/  IMAD R5, R12, R7, R5 ;  /* 0x000000070c057224 */ /* 0x000fe200078e0205 */
[----:B------:R-:W-:Y:S01]  /*2260*/  LOP3.LUT R7, R14, 0xe0, RZ, 0xfc, !PT ;  /* 0x000000e00e077812 */ /* 0x000fe200078efcff */
[----:B------:R-:W-:Y:S01]  /*2270*/  @!P6 IMAD.IADD R17, R17, 0x1, -R12 ;  /* 0x000000011111e824 */ /* 0x000fe200078e0a0c */
[----:B------:R-:W-:Y:S01]  /*2280*/  ISETP.GT.U32.AND P6, PT, R12, R18, PT ;  /* 0x000000120c00720c */ /* 0x000fe20003fc4070 */
[----:B------:R-:W-:Y:S01]  /*2290*/  IMAD.MOV R8, RZ, RZ, -R8 ;  /* 0x000000ffff087224 */ /* 0x000fe200078e0a08 */
[----:B0-----:R-:W-:Y:S01]  /*22a0*/  IABS R10, R7 ;  /* 0x00000007000a7213 */ /* 0x001fe20000000000 */
[----:B------:R-:W-:Y:S01]  /*22b0*/  @!P5 IMAD.IADD R16, R16, 0x1, -R12 ;  /* 0x000000011010d824 */ /* 0x000fe200078e0a0c */
[C---:B------:R-:W-:Y:S01]  /*22c0*/  ISETP.GT.U32.AND P5, PT, R12.reuse, R5, PT ;  /* 0x000000050c00720c */ /* 0x040fe20003fa4070 */
[----:B------:R-:W-:-:S02]  /*22d0*/  IMAD R11, R12, R8, R11 ;  /* 0x000000080c0b7224 */ /* 0x000fc400078e020b */
[----:B-1----:R-:W-:Y:S01]  /*22e0*/  IMAD.MOV.U32 R3, RZ, RZ, R4 ;  /* 0x000000ffff037224 */ /* 0x002fe200078e0004 */
[----:B------:R-:W-:Y:S01]  /*22f0*/  LOP3.LUT R4, R14, 0xe2, RZ, 0xfc, !PT ;  /* 0x000000e20e047812 */ /* 0x000fe200078efcff */
[----:B------:R-:W-:Y:S02]  /*2300*/  @!P4 IMAD.MOV R20, RZ, RZ, -R20 ;  /* 0x000000ffff14c224 */ /* 0x000fe400078e0a14 */
[----:B------:R-:W-:Y:S01]  /*2310*/  @!P1 IMAD.MOV R3, RZ, RZ, -R3 ;  /* 0x000000ffff039224 */ /* 0x000fe200078e0a03 */
[----:B------:R-:W-:Y:S01]  /*2320*/  ISETP.GT.U32.AND P1, PT, R12, R17, PT ;  /* 0x000000110c00720c */ /* 0x000fe20003f24070 */
[----:B------:R-:W-:Y:S01]  /*2330*/  @!P6 IMAD.IADD R18, R18, 0x1, -R12 ;  /* 0x000000011212e824 */ /* 0x000fe200078e0a0c */
[----:B------:R-:W-:Y:S01]  /*2340*/  ISETP.GT.U32.AND P6, PT, R12, R11, PT ;  /* 0x0000000b0c00720c */ /* 0x000fe20003fc4070 */
[----:B------:R-:W-:Y:S01]  /*2350*/  IMAD.HI.U32 R15, R2, R10, RZ ;  /* 0x0000000a020f7227 */ /* 0x000fe200078e00ff */
[----:B------:R0:W-:Y:S01]  /*2360*/  STL [R1+0x1d8], R3 ;  /* 0x0001d80301007387 */ /* 0x0001e20000100800 */
[----:B------:R-:W-:-:S02]  /*2370*/  IABS R8, R4 ;  /* 0x0000000400087213 */ /* 0x000fc40000000000 */
[----:B------:R-:W-:Y:S01]  /*2380*/  @!P5 IMAD.IADD R5, R5, 0x1, -R12 ;  /* 0x000000010505d824 */ /* 0x000fe200078e0a0c */
[----:B------:R-:W-:Y:S01]  /*2390*/  STL [R1+0xb4], R20 ;  /* 0x0000b41401007387 */ /* 0x000fe20000100800 */
[----:B------:R-:W-:-:S03]  /*23a0*/  IMAD.HI.U32 R19, R2, R13, RZ ;  /* 0x0000000d02137227 */ /* 0x000fc600078e00ff */
[----:B------:R-:W-:Y:S01]  /*23b0*/  ISETP.GT.U32.AND P4, PT, R12, R5, PT ;  /* 0x000000050c00720c */ /* 0x000fe20003f84070 */
[--C-:B------:R-:W-:Y:S01]  /*23c0*/  @!P1 IMAD.IADD R17, R17, 0x1, -R12.reuse ;  /* 0x0000000111119824 */ /* 0x100fe200078e0a0c */
[----:B------:R-:W-:Y:S01]  /*23d0*/  ISETP.GE.AND P1, PT, R0, RZ, PT ;  /* 0x000000ff0000720c */ /* 0x000fe20003f26270 */
[----:B------:R-:W-:Y:S01]  /*23e0*/  @!P6 IMAD.IADD R11, R11, 0x1, -R12 ;  /* 0x000000010b0be824 */ /* 0x000fe200078e0a0c */
[----:B------:R-:W-:Y:S01]  /*23f0*/  ISETP.GE.AND P6, PT, R6, RZ, PT ;  /* 0x000000ff0600720c */ /* 0x000fe20003fc6270 */
[----:B0-----:R-:W-:Y:S01]  /*2400*/  IMAD.MOV.U32 R3, RZ, RZ, R18 ;  /* 0x000000ffff037224 */ /* 0x001fe200078e0012 */
[----:B------:R-:W-:Y:S01]  /*2410*/  LOP3.LUT R6, R14, 0xde, RZ, 0xfc, !PT ;  /* 0x000000de0e067812 */ /* 0x000fe200078efcff */
[----:B------:R-:W-:Y:S01]  /*2420*/  IMAD.MOV R15, RZ, RZ, -R15 ;  /* 0x000000ffff0f7224 */ /* 0x000fe200078e0a0f */
[----:B------:R-:W-:Y:S01]  /*2430*/  ISETP.GT.U32.AND P5, PT, R12, R11, PT ;  /* 0x0000000b0c00720c */ /* 0x000fe20003fa4070 */
[----:B------:R-:W-:Y:S02]  /*2440*/  @!P0 IMAD.MOV R3, RZ, RZ, -R3 ;  /* 0x000000ffff038224 */ /* 0x000fe400078e0a03 */
[----:B------:R-:W-:-:S03]  /*2450*/  IMAD.HI.U32 R0, R2, R8, RZ ;  /* 0x0000000802007227 */ /* 0x000fc600078e00ff */
[----:B------:R0:W-:Y:S01]  /*2460*/  STL [R1+0xbc], R3 ;  /* 0x0000bc0301007387 */ /* 0x0001e20000100800 */
[----:B------:R-:W-:Y:S02]  /*2470*/  IMAD.MOV R19, RZ, RZ, -R19 ;  /* 0x000000ffff137224 */ /* 0x000fe400078e0a13 */
[----:B------:R-:W-:Y:S01]  /*2480*/  @!P2 IMAD.MOV R17, RZ, RZ, -R17 ;  /* 0x000000ffff11a224 */ /* 0x000fe200078e0a11 */
[----:B------:R-:W-:Y:S01]  /*2490*/  ISETP.GE.AND P2, PT, R9, RZ, PT ;  /* 0x000000ff0900720c */ /* 0x000fe20003f46270 */
[C---:B------:R-:W-:Y:S02]  /*24a0*/  IMAD R9, R12.reuse, R15, R10 ;  /* 0x0000000f0c097224 */ /* 0x040fe400078e020a */
[----:B------:R-:W-:Y:S01]  /*24b0*/  IMAD.MOV R0, RZ, RZ, -R0 ;  /* 0x000000ffff007224 */ /* 0x000fe200078e0a00 */
[----:B------:R-:W-:Y:S01]  /*24c0*/  STL [R1+0xc4], R17 ;  /* 0x0000c41101007387 */ /* 0x000fe20000100800 */
[----:B------:R-:W-:Y:S01]  /*24d0*/  IMAD R13, R12, R19, R13 ;  /* 0x000000130c0d7224 */ /* 0x000fe200078e020d */
[----:B------:R-:W-:Y:S01]  /*24e0*/  LOP3.LUT R19, R14, 0xb4, RZ, 0xfc, !PT ;  /* 0x000000b40e137812 */ /* 0x000fe200078efcff */
[----:B0-----:R-:W-:-:S02]  /*24f0*/  IMAD.MOV.U32 R3, RZ, RZ, R16 ;  /* 0x000000ffff037224 */ /* 0x001fc400078e0010 */
[----:B------:R-:W-:Y:S01]  /*2500*/  @!P4 IMAD.IADD R5, R5, 0x1, -R12 ;  /* 0x000000010505c824 */ /* 0x000fe200078e0a0c */
[C---:B------:R-:W-:Y:S01]  /*2510*/  ISETP.GT.U32.AND P4, PT, R12.reuse, R9, PT ;  /* 0x000000090c00720c */ /* 0x040fe20003f84070 */
[C---:B------:R-:W-:Y:S01]  /*2520*/  IMAD R8, R12.reuse, R0, R8 ;  /* 0x000000000c087224 */ /* 0x040fe200078e0208 */
[C---:B------:R-:W-:Y:S01]  /*2530*/  ISETP.GT.U32.AND P0, PT, R12.reuse, R13, PT ;  /* 0x0000000d0c00720c */ /* 0x040fe20003f04070 */
[----:B------:R-:W-:Y:S01]  /*2540*/  @!P3 IMAD.MOV R3, RZ, RZ, -R3 ;  /* 0x000000ffff03b224 */ /* 0x000fe200078e0a03 */
[----:B------:R-:W-:Y:S01]  /*2550*/  IABS R0, R6 ;  /* 0x0000000600007213 */ /* 0x000fe20000000000 */
[----:B------:R-:W-:Y:S01]  /*2560*/  @!P5 IMAD.IADD R11, R11, 0x1, -R12 ;  /* 0x000000010b0bd824 */ /* 0x000fe200078e0a0c */
[----:B------:R-:W-:Y:S02]  /*2570*/  ISETP.GT.U32.AND P3, PT, R12, R8, PT ;  /* 0x000000080c00720c */ /* 0x000fe40003f64070 */
[----:B------:R0:W-:Y:S01]  /*2580*/  STL [R1+0x1c4], R3 ;  /* 0x0001c40301007387 */ /* 0x0001e20000100800 */
[----:B------:R-:W-:Y:S01]  /*2590*/  ISETP.GE.AND P5, PT, R4, RZ, PT ;  /* 0x000000ff0400720c */ /* 0x000fe20003fa6270 */
[----:B------:R-:W-:Y:S01]  /*25a0*/  IMAD.HI.U32 R10, R2, R0, RZ ;  /* 0x00000000020a7227 */ /* 0x000fe200078e00ff */
[----:B------:R-:W-:-:S02]  /*25b0*/  LOP3.LUT R4, R14, 0xdc, RZ, 0xfc, !PT ;  /* 0x000000dc0e047812 */ /* 0x000fc400078efcff */
[----:B------:R-:W-:Y:S01]  /*25c0*/  IABS R20, R19 ;  /* 0x0000001300147213 */ /* 0x000fe20000000000 */
[--C-:B------:R-:W-:Y:S02]  /*25d0*/  @!P4 IMAD.IADD R9, R9, 0x1, -R12.reuse ;  /* 0x000000010909c824 */ /* 0x100fe400078e0a0c */
[--C-:B------:R-:W-:Y:S01]  /*25e0*/  @!P0 IMAD.IADD R13, R13, 0x1, -R12.reuse ;  /* 0x000000010d0d8824 */ /* 0x100fe200078e0a0c */
[----:B------:R-:W-:Y:S01]  /*25f0*/  ISETP.GE.AND P0, PT, R7, RZ, PT ;  /* 0x000000ff0700720c */ /* 0x000fe20003f06270 */
[----:B0-----:R-:W-:Y:S01]  /*2600*/  IMAD.MOV.U32 R3, RZ, RZ, R11 ;  /* 0x000000ffff037224 */ /* 0x001fe200078e000b */
[----:B------:R-:W-:Y:S01]  /*2610*/  IABS R11, R4 ;  /* 0x00000004000b7213 */ /* 0x000fe20000000000 */
[----:B------:R-:W-:Y:S01]  /*2620*/  @!P3 IMAD.IADD R8, R8, 0x1, -R12 ;  /* 0x000000010808b824 */ /* 0x000fe200078e0a0c */
[C---:B------:R-:W-:Y:S01]  /*2630*/  ISETP.GT.U32.AND P4, PT, R12.reuse, R9, PT ;  /* 0x000000090c00720c */ /* 0x040fe20003f84070 */
[----:B------:R-:W-:Y:S01]  /*2640*/  @!P1 IMAD.MOV R3, RZ, RZ, -R3 ;  /* 0x000000ffff039224 */ /* 0x000fe200078e0a03 */
[C---:B------:R-:W-:Y:S01]  /*2650*/  ISETP.GT.U32.AND P3, PT, R12.reuse, R13, PT ;  /* 0x0000000d0c00720c */ /* 0x040fe20003f64070 */
[----:B------:R-:W-:Y:S01]  /*2660*/  IMAD.MOV R10, RZ, RZ, -R10 ;  /* 0x000000ffff0a7224 */ /* 0x000fe200078e0a0a */
[----:B------:R-:W-:Y:S01]  /*2670*/  ISETP.GT.U32.AND P1, PT, R12, R8, PT ;  /* 0x000000080c00720c */ /* 0x000fe20003f24070 */
[----:B------:R-:W-:Y:S01]  /*2680*/  IMAD.HI.U32 R23, R2, R20, RZ ;  /* 0x0000001402177227 */ /* 0x000fe200078e00ff */
[----:B------:R0:W-:Y:S01]  /*2690*/  STL [R1+0x1c8], R3 ;  /* 0x0001c80301007387 */ /* 0x0001e20000100800 */
[----:B------:R-:W-:-:S02]  /*26a0*/  LOP3.LUT R7, R14, 0xda, RZ, 0xfc, !PT ;  /* 0x000000da0e077812 */ /* 0x000fc400078efcff */
[----:B------:R-:W-:Y:S02]  /*26b0*/  IMAD R0, R12, R10, R0 ;  /* 0x0000000a0c007224 */ /* 0x000fe400078e0200 */
[----:B------:R-:W-:Y:S01]  /*26c0*/  IABS R10, R7 ;  /* 0x00000007000a7213 */ /* 0x000fe20000000000 */
[----:B------:R-:W-:Y:S02]  /*26d0*/  IMAD.MOV R23, RZ, RZ, -R23 ;  /* 0x000000ffff177224 */ /* 0x000fe400078e0a17 */
[----:B------:R-:W-:Y:S02]  /*26e0*/  @!P4 IMAD.IADD R9, R9, 0x1, -R12 ;  /* 0x000000010909c824 */ /* 0x000fe400078e0a0c */
[----:B0-----:R-:W-:Y:S02]  /*26f0*/  IMAD.MOV.U32 R3, RZ, RZ, R5 ;  /* 0x000000ffff037224 */ /* 0x001fe400078e0005 */
[----:B------:R-:W-:-:S04]  /*2700*/  IMAD.HI.U32 R5, R2, R11, RZ ;  /* 0x0000000b02057227 */ /* 0x000fc800078e00ff */
[----:B------:R-:W-:Y:S02]  /*2710*/  IMAD.MOV R5, RZ, RZ, -R5 ;  /* 0x000000ffff057224 */ /* 0x000fe400078e0a05 */
[--C-:B------:R-:W-:Y:S01]  /*2720*/  @!P3 IMAD.IADD R13, R13, 0x1, -R12.reuse ;  /* 0x000000010d0db824 */ /* 0x100fe200078e0a0c */
[C---:B------:R-:W-:Y:S01]  /*2730*/  ISETP.GT.U32.AND P3, PT, R12.reuse, R0, PT ;  /* 0x000000000c00720c */ /* 0x040fe20003f64070 */
[----:B------:R-:W-:Y:S01]  /*2740*/  IMAD R11, R12, R5, R11 ;  /* 0x000000050c0b7224 */ /* 0x000fe200078e020b */
[----:B------:R-:W-:Y:S01]  /*2750*/  LOP3.LUT R5, R14, 0xd6, RZ, 0xfc, !PT ;  /* 0x000000d60e057812 */ /* 0x000fe200078efcff */
[----:B------:R-:W-:Y:S01]  /*2760*/  @!P1 IMAD.IADD R8, R8, 0x1, -R12 ;  /* 0x0000000108089824 */ /* 0x000fe200078e0a0c */
[----:B------:R-:W-:Y:S01]  /*2770*/  ISETP.GE.AND P1, PT, R4, RZ, PT ;  /* 0x000000ff0400720c */ /* 0x000fe20003f26270 */
[----:B------:R-:W-:Y:S01]  /*2780*/  @!P6 IMAD.MOV R3, RZ, RZ, -R3 ;  /* 0x000000ffff03e224 */ /* 0x000fe200078e0a03 */
[----:B------:R-:W-:Y:S01]  /*2790*/  ISETP.GT.U32.AND P4, PT, R12, R11, PT ;  /* 0x0000000b0c00720c */ /* 0x000fe20003f84070 */
[----:B------:R-:W-:Y:S01]  /*27a0*/  IMAD.HI.U32 R16, R2, R10, RZ ;  /* 0x0000000a02107227 */ /* 0x000fe200078e00ff */
[----:B------:R-:W-:-:S02]  /*27b0*/  LOP3.LUT R4, R14, 0xd8, RZ, 0xfc, !PT ;  /* 0x000000d80e047812 */ /* 0x000fc400078efcff */
[----:B------:R-:W-:Y:S01]  /*27c0*/  ISETP.GE.AND P6, PT, R6, RZ, PT ;  /* 0x000000ff0600720c */ /* 0x000fe20003fc6270 */
[----:B------:R-:W-:Y:S01]  /*27d0*/  IMAD.MOV R16, RZ, RZ, -R16 ;  /* 0x000000ffff107224 */ /* 0x000fe200078e0a10 */
[----:B------:R0:W-:Y:S01]  /*27e0*/  STL [R1+0x1d0], R3 ;  /* 0x0001d00301007387 */ /* 0x0001e20000100800 */
[----:B------:R-:W-:Y:S01]  /*27f0*/  IABS R6, R4 ;  /* 0x0000000400067213 */ /* 0x000fe20000000000 */
[----:B------:R-:W-:Y:S01]  /*2800*/  @!P3 IMAD.IADD R0, R0, 0x1, -R12 ;  /* 0x000000010000b824 */ /* 0x000fe200078e0a0c */
[----:B------:R-:W-:Y:S01]  /*2810*/  ISETP.GE.AND P3, PT, R7, RZ, PT ;  /* 0x000000ff0700720c */ /* 0x000fe20003f66270 */
[----:B------:R-:W-:Y:S01]  /*2820*/  IMAD R10, R12, R16, R10 ;  /* 0x000000100c0a7224 */ /* 0x000fe200078e020a */
[----:B------:R-:W-:Y:S01]  /*2830*/  IABS R15, R5 ;  /* 0x00000005000f7213 */ /* 0x000fe20000000000 */
[----:B------:R-:W-:-:S04]  /*2840*/  IMAD.HI.U32 R7, R2, R6, RZ ;  /* 0x0000000602077227 */ /* 0x000fc800078e00ff */
[----:B------:R-:W-:Y:S02]  /*2850*/  @!P4 IMAD.IADD R11, R11, 0x1, -R12 ;  /* 0x000000010b0bc824 */ /* 0x000fe400078e0a0c */
[----:B0-----:R-:W-:Y:S02]  /*2860*/  IMAD.MOV.U32 R3, RZ, RZ, R13 ;  /* 0x000000ffff037224 */ /* 0x001fe400078e000d */
[----:B------:R-:W-:Y:S01]  /*2870*/  IMAD.MOV.U32 R13, RZ, RZ, R8 ;  /* 0x000000ffff0d7224 */ /* 0x000fe200078e0008 */
[C---:B------:R-:W-:Y:S01]  /*2880*/  ISETP.GT.U32.AND P4, PT, R12.reuse, R11, PT ;  /* 0x0000000b0c00720c */ /* 0x040fe20003f84070 */
[----:B------:R-:W-:Y:S01]  /*2890*/  @!P2 IMAD.MOV R3, RZ, RZ, -R3 ;  /* 0x000000ffff03a224 */ /* 0x000fe200078e0a03 */
[C---:B------:R-:W-:Y:S01]  /*28a0*/  ISETP.GT.U32.AND P2, PT, R12.reuse, R0, PT ;  /* 0x000000000c00720c */ /* 0x040fe20003f44070 */
[----:B------:R-:W-:Y:S01]  /*28b0*/  @!P5 IMAD.MOV R13, RZ, RZ, -R13 ;  /* 0x000000ffff0dd224 */ /* 0x000fe200078e0a0d */
[----:B------:R-:W-:Y:S01]  /*28c0*/  ISETP.GT.U32.AND P5, PT, R12, R10, PT ;  /* 0x0000000a0c00720c */ /* 0x000fe20003fa4070 */
[----:B------:R-:W-:Y:S01]  /*28d0*/  IMAD.MOV R7, RZ, RZ, -R7 ;  /* 0x000000ffff077224 */ /* 0x000fe200078e0a07 */
[----:B------:R0:W-:Y:S01]  /*28e0*/  STL [R1+0x1cc], R3 ;  /* 0x0001cc0301007387 */ /* 0x0001e20000100800 */
[----:B------:R-:W-:-:S03]  /*28f0*/  IMAD.HI.U32 R8, R2, R15, RZ ;  /* 0x0000000f02087227 */ /* 0x000fc600078e00ff */
[----:B------:R1:W-:Y:S01]  /*2900*/  STL [R1+0x1a8], R13 ;  /* 0x0001a80d01007387 */ /* 0x0003e20000100800 */
[C---:B------:R-:W-:Y:S02]  /*2910*/  IMAD R6, R12.reuse, R7, R6 ;  /* 0x000000070c067224 */ /* 0x040fe400078e0206 */
[----:B------:R-:W-:Y:S02]  /*2920*/  @!P4 IMAD.IADD R11, R11, 0x1, -R12 ;  /* 0x000000010b0bc824 */ /* 0x000fe400078e0a0c */
[----:B------:R-:W-:Y:S01]  /*2930*/  IMAD.MOV R8, RZ, RZ, -R8 ;  /* 0x000000ffff087224 */ /* 0x000fe200078e0a08 */
[----:B------:R-:W-:Y:S01]  /*2940*/  ISETP.GT.U32.AND P4, PT, R12, R6, PT ;  /* 0x000000060c00720c */ /* 0x000fe20003f84070 */
[--C-:B------:R-:W-:Y:S01]  /*2950*/  @!P2 IMAD.IADD R0, R0, 0x1, -R12.reuse ;  /* 0x000000010000a824 */ /* 0x100fe200078e0a0c */
[----:B------:R-:W-:Y:S01]  /*2960*/  ISETP.GE.AND P2, PT, R5, RZ, PT ;  /* 0x000000ff0500720c */ /* 0x000fe20003f46270 */
[----:B------:R-:W-:Y:S02]  /*2970*/  @!P5 IMAD.IADD R10, R10, 0x1, -R12 ;  /* 0x000000010a0ad824 */ /* 0x000fe400078e0a0c */
[----:B0-----:R-:W-:Y:S01]  /*2980*/  IMAD.MOV.U32 R3, RZ, RZ, R9 ;  /* 0x000000ffff037224 */ /* 0x001fe200078e0009 */
[----:B------:R-:W-:Y:S01]  /*2990*/  LOP3.LUT R9, R14, 0xd4, RZ, 0xfc, !PT ;  /* 0x000000d40e097812 */ /* 0x000fe200078efcff */
[C---:B------:R-:W-:Y:S01]  /*29a0*/  IMAD R15, R12.reuse, R8, R15 ;  /* 0x000000080c0f7224 */ /* 0x040fe200078e020f */
[----:B------:R-:W-:Y:S01]  /*29b0*/  ISETP.GT.U32.AND P5, PT, R12, R10, PT ;  /* 0x0000000a0c00720c */ /* 0x000fe20003fa4070 */
[----:B-1----:R-:W-:Y:S01]  /*29c0*/  IMAD.MOV.U32 R13, RZ, RZ, R0 ;  /* 0x000000ffff0d7224 */ /* 0x002fe200078e0000 */
[----:B------:R-:W-:Y:S01]  /*29d0*/  IABS R5, R9 ;  /* 0x0000000900057213 */ /* 0x000fe20000000000 */
[----:B------:R-:W-:Y:S01]  /*29e0*/  @!P0 IMAD.MOV R3, RZ, RZ, -R3 ;  /* 0x000000ffff038224 */ /* 0x000fe200078e0a03 */
[----:B------:R-:W-:Y:S01]  /*29f0*/  LOP3.LUT R8, R14, 0xd2, RZ, 0xfc, !PT ;  /* 0x000000d20e087812 */ /* 0x000fe200078efcff */
[----:B------:R-:W-:Y:S01]  /*2a00*/  @!P6 IMAD.MOV R13, RZ, RZ, -R13 ;  /* 0x000000ffff0de224 */ /* 0x000fe200078e0a0d */
[----:B------:R-:W-:Y:S01]  /*2a10*/  ISETP.GT.U32.AND P6, PT, R12, R15, PT ;  /* 0x0000000f0c00720c */ /* 0x000fe20003fc4070 */
[----:B------:R-:W-:Y:S01]  /*2a20*/  @!P4 IMAD.IADD R6, R6, 0x1, -R12 ;  /* 0x000000010606c824 */ /* 0x000fe200078e0a0c */
[----:B------:R0:W-:Y:S01]  /*2a30*/  STL [R1+0x1ac], R3 ;  /* 0x0001ac0301007387 */ /* 0x0001e20000100800 */
[----:B------:R-:W-:Y:S01]  /*2a40*/  IABS R7, R8 ;  /* 0x0000000800077213 */ /* 0x000fe20000000000 */
[----:B------:R-:W-:Y:S01]  /*2a50*/  IMAD R20, R12, R23, R20 ;  /* 0x000000170c147224 */ /* 0x000fe200078e0214 */
[----:B------:R-:W-:Y:S01]  /*2a60*/  ISETP.GE.AND P0, PT, R4, RZ, PT ;  /* 0x000000ff0400720c */ /* 0x000fe20003f06270 */
[----:B------:R-:W-:Y:S01]  /*2a70*/  STL [R1+0x1c0], R13 ;  /* 0x0001c00d01007387 */ /* 0x000fe20000100800 */
[----:B------:R-:W-:Y:S01]  /*2a80*/  ISETP.GT.U32.AND P4, PT, R12, R6, PT ;  /* 0x000000060c00720c */ /* 0x000fe20003f84070 */
[----:B------:R-:W-:Y:S01]  /*2a90*/  @!P5 IMAD.IADD R10, R10, 0x1, -R12 ;  /* 0x000000010a0ad824 */ /* 0x000fe200078e0a0c */
[----:B------:R-:W-:Y:S01]  /*2aa0*/  ISETP.GE.AND P5, PT, R8, RZ, PT ;  /* 0x000000ff0800720c */ /* 0x000fe20003fa6270 */
[----:B------:R-:W-:Y:S01]  /*2ab0*/  IMAD.HI.U32 R8, R2, R7, RZ ;  /* 0x0000000702087227 */ /* 0x000fe200078e00ff */
[----:B------:R-:W-:-:S02]  /*2ac0*/  LOP3.LUT R4, R14, 0xd0, RZ, 0xfc, !PT ;  /* 0x000000d00e047812 */ /* 0x000fc400078efcff */
[----:B------:R-:W-:Y:S01]  /*2ad0*/  LOP3.LUT R23, R14, 0x16, RZ, 0xfc, !PT ;  /* 0x000000160e177812 */ /* 0x000fe200078efcff */
[----:B0-----:R-:W-:Y:S01]  /*2ae0*/  IMAD.MOV.U32 R3, RZ, RZ, R11 ;  /* 0x000000ffff037224 */ /* 0x001fe200078e000b */
[----:B------:R-:W-:Y:S01]  /*2af0*/  IABS R0, R4 ;  /* 0x0000000400007213 */ /* 0x000fe20000000000 */
[----:B------:R-:W-:-:S04]  /*2b00*/  IMAD.HI.U32 R11, R2, R5, RZ ;  /* 0x00000005020b7227 */ /* 0x000fc800078e00ff */
[----:B------:R-:W-:Y:S01]  /*2b10*/  @!P1 IMAD.MOV R3, RZ, RZ, -R3 ;  /* 0x000000ffff039224 */ /* 0x000fe200078e0a03 */
[----:B------:R-:W-:Y:S01]  /*2b20*/  ISETP.GE.AND P1, PT, R9, RZ, PT ;  /* 0x000000ff0900720c */ /* 0x000fe20003f26270 */
[----:B------:R-:W-:Y:S02]  /*2b30*/  @!P6 IMAD.IADD R15, R15, 0x1, -R12 ;  /* 0x000000010f0fe824 */ /* 0x000fe400078e0a0c */
[----:B------:R-:W-:Y:S01]  /*2b40*/  IMAD.MOV R11, RZ, RZ, -R11 ;  /* 0x000000ffff0b7224 */ /* 0x000fe200078e0a0b */
[----:B------:R0:W-:Y:S01]  /*2b50*/  STL [R1+0x1bc], R3 ;  /* 0x0001bc0301007387 */ /* 0x0001e20000100800 */
[----:B------:R-:W-:Y:S01]  /*2b60*/  IMAD.MOV R8, RZ, RZ, -R8 ;  /* 0x000000ffff087224 */ /* 0x000fe200078e0a08 */
[C---:B------:R-:W-:Y:S01]  /*2b70*/  ISETP.GT.U32.AND P6, PT, R12.reuse, R15, PT ;  /* 0x0000000f0c00720c */ /* 0x040fe20003fc4070 */
[----:B------:R-:W-:Y:S02]  /*2b80*/  IMAD R5, R12, R11, R5 ;  /* 0x0000000b0c057224 */ /* 0x000fe400078e0205 */
[----:B------:R-:W-:-:S02]  /*2b90*/  @!P4 IMAD.IADD R6, R6, 0x1, -R12 ;  /* 0x000000010606c824 */ /* 0x000fc400078e0a0c */
[----:B------:R-:W-:Y:S01]  /*2ba0*/  IMAD.HI.U32 R9, R2, R0, RZ ;  /* 0x0000000002097227 */ /* 0x000fe200078e00ff */
[----:B------:R-:W-:-:S03]  /*2bb0*/  ISETP.GT.U32.AND P4, PT, R12, R5, PT ;  /* 0x000000050c00720c */ /* 0x000fc60003f84070 */
[----:B0-----:R-:W-:Y:S02]  /*2bc0*/  IMAD.MOV.U32 R3, RZ, RZ, R10 ;  /* 0x000000ffff037224 */ /* 0x001fe400078e000a */
[----:B------:R-:W-:Y:S02]  /*2bd0*/  IMAD.MOV R9, RZ, RZ, -R9 ;  /* 0x000000ffff097224 */ /* 0x000fe400078e0a09 */
[----:B------:R-:W-:Y:S01]  /*2be0*/  @!P3 IMAD.MOV R3, RZ, RZ, -R3 ;  /* 0x000000ffff03b224 */ /* 0x000fe200078e0a03 */
[----:B------:R-:W-:Y:S01]  /*2bf0*/  ISETP.GE.AND P3, PT, R4, RZ, PT ;  /* 0x000000ff0400720c */ /* 0x000fe20003f66270 */
[----:B------:R-:W-:Y:S01]  /*2c00*/  IMAD R4, R12, R8, R7 ;  /* 0x000000080c047224 */ /* 0x000fe200078e0207 */
[----:B------:R-:W-:Y:S01]  /*2c10*/  LOP3.LUT R8, R14, 0xc8, RZ, 0xfc, !PT ;  /* 0x000000c80e087812 */ /* 0x000fe200078efcff */
[----:B------:R-:W-:Y:S01]  /*2c20*/  @!P6 IMAD.IADD R15, R15, 0x1, -R12 ;  /* 0x000000010f0fe824 */ /* 0x000fe200078e0a0c */
[----:B------:R0:W-:Y:S01]  /*2c30*/  STL [R1+0x1b4], R3 ;  /* 0x0001b40301007387 */ /* 0x0001e20000100800 */
[----:B------:R-:W-:Y:S01]  /*2c40*/  IMAD R0, R12, R9, R0 ;  /* 0x000000090c007224 */ /* 0x000fe200078e0200 */
[----:B------:R-:W-:Y:S01]  /*2c50*/  LOP3.LUT R9, R14, 0xce, RZ, 0xfc, !PT ;  /* 0x000000ce0e097812 */ /* 0x000fe200078efcff */
[----:B------:R-:W-:Y:S01]  /*2c60*/  @!P4 IMAD.IADD R5, R5, 0x1, -R12 ;  /* 0x000000010505c824 */ /* 0x000fe200078e0a0c */
[----:B------:R-:W-:-:S02]  /*2c70*/  IABS R13, R8 ;  /* 0x00000008000d7213 */ /* 0x000fc40000000000 */
[----:B------:R-:W-:Y:S02]  /*2c80*/  ISETP.GE.AND P6, PT, R9, RZ, PT ;  /* 0x000000ff0900720c */ /* 0x000fe40003fc6270 */
[----:B------:R-:W-:Y:S01]  /*2c90*/  ISETP.GT.U32.AND P4, PT, R12, R5, PT ;  /* 0x000000050c00720c */ /* 0x000fe20003f84070 */
[----:B0-----:R-:W-:Y:S01]  /*2ca0*/  IMAD.MOV.U32 R3, RZ, RZ, R6 ;  /* 0x000000ffff037224 */ /* 0x001fe200078e0006 */
[----:B------:R-:W-:Y:S02]  /*2cb0*/  LOP3.LUT R6, R14, 0xcc, RZ, 0xfc, !PT ;  /* 0x000000cc0e067812 */ /* 0x000fe400078efcff */
[----:B------:R-:W-:Y:S01]  /*2cc0*/  IABS R9, R9 ;  /* 0x0000000900097213 */ /* 0x000fe20000000000 */
[----:B------:R-:W-:Y:S01]  /*2cd0*/  @!P0 IMAD.MOV R3, RZ, RZ, -R3 ;  /* 0x000000ffff038224 */ /* 0x000fe200078e0a03 */
[----:B------:R-:W-:Y:S02]  /*2ce0*/  ISETP.GT.U32.AND P0, PT, R12, R4, PT ;  /* 0x000000040c00720c */ /* 0x000fe40003f04070 */
[----:B------:R-:W-:-:S02]  /*2cf0*/  IABS R10, R6 ;  /* 0x00000006000a7213 */ /* 0x000fc40000000000 */
[----:B------:R0:W-:Y:S01]  /*2d00*/  STL [R1+0x1b8], R3 ;  /* 0x0001b80301007387 */ /* 0x0001e20000100800 */
[----:B------:R-:W-:Y:S02]  /*2d10*/  LOP3.LUT R7, R14, 0xca, RZ, 0xfc, !PT ;  /* 0x000000ca0e077812 */ /* 0x000fe400078efcff */
[----:B------:R-:W-:Y:S01]  /*2d20*/  @!P4 IMAD.IADD R5, R5, 0x1, -R12 ;  /* 0x000000010505c824 */ /* 0x000fe200078e0a0c */
[----:B------:R-:W-:Y:S01]  /*2d30*/  ISETP.GE.AND P4, PT, R6, RZ, PT ;  /* 0x000000ff0600720c */ /* 0x000fe20003f86270 */
[----:B------:R-:W-:Y:S01]  /*2d40*/  IMAD.HI.U32 R16, R2, R10, RZ ;  /* 0x0000000a02107227 */ /* 0x000fe200078e00ff */
[----:B------:R-:W-:-:S03]  /*2d50*/  IABS R11, R7 ;  /* 0x00000007000b7213 */ /* 0x000fc60000000000 */
[----:B------:R-:W-:Y:S02]  /*2d60*/  IMAD.MOV R16, RZ, RZ, -R16 ;  /* 0x000000ffff107224 */ /* 0x000fe400078e0a10 */
[----:B0-----:R-:W-:Y:S02]  /*2d70*/  IMAD.MOV.U32 R3, RZ, RZ, R15 ;  /* 0x000000ffff037224 */ /* 0x001fe400078e000f */
[----:B------:R-:W-:Y:S02]  /*2d80*/  @!P0 IMAD.IADD R4, R4, 0x1, -R12 ;  /* 0x0000000104048824 */ /* 0x000fe400078e0a0c */
[----:B------:R-:W-:Y:S01]  /*2d90*/  @!P2 IMAD.MOV R3, RZ, RZ, -R3 ;  /* 0x000000ffff03a224 */ /* 0x000fe200078e0a03 */
[----:B------:R-:W-:Y:S01]  /*2da0*/  ISETP.GT.U32.AND P2, PT, R12, R0, PT ;  /* 0x000000000c00720c */ /* 0x000fe20003f44070 */
[----:B------:R-:W-:Y:S01]  /*2db0*/  IMAD.HI.U32 R15, R2, R9, RZ ;  /* 0x00000009020f7227 */ /* 0x000fe200078e00ff */
[----:B------:R-:W-:Y:S02]  /*2dc0*/  ISETP.GT.U32.AND P0, PT, R12, R4, PT ;  /* 0x000000040c00720c */ /* 0x000fe40003f04070 */
[----:B------:R0:W-:Y:S01]  /*2dd0*/  STL [R1+0x1b0], R3 ;  /* 0x0001b00301007387 */ /* 0x0001e20000100800 */
[----:B------:R-:W-:-:S02]  /*2de0*/  IMAD.MOV R15, RZ, RZ, -R15 ;  /* 0x000000ffff0f7224 */ /* 0x000fc400078e0a0f */
[C---:B------:R-:W-:Y:S02]  /*2df0*/  IMAD R10, R12.reuse, R16, R10 ;  /* 0x000000100c0a7224 */ /* 0x040fe400078e020a */
[----:B------:R-:W-:Y:S02]  /*2e00*/  IMAD.MOV.U32 R18, RZ, RZ, R5 ;  /* 0x000000ffff127224 */ /* 0x000fe400078e0005 */
[----:B------:R-:W-:Y:S02]  /*2e10*/  IMAD R9, R12, R15, R9 ;  /* 0x0000000f0c097224 */ /* 0x000fe400078e0209 */
[--C-:B------:R-:W-:Y:S02]  /*2e20*/  @!P2 IMAD.IADD R0, R0, 0x1, -R12.reuse ;  /* 0x000000010000a824 */ /* 0x100fe400078e0a0c */
[----:B------:R-:W-:Y:S01]  /*2e30*/  @!P0 IMAD.IADD R4, R4, 0x1, -R12 ;  /* 0x0000000104048824 */ /* 0x000fe200078e0a0c */
[C---:B------:R-:W-:Y:S01]  /*2e40*/  ISETP.GT.U32.AND P0, PT, R12.reuse, R9, PT ;  /* 0x000000090c00720c */ /* 0x040fe20003f04070 */
[----:B------:R-:W-:Y:S01]  /*2e50*/  @!P1 IMAD.MOV R18, RZ, RZ, -R18 ;  /* 0x000000ffff129224 */ /* 0x000fe200078e0a12 */
[C---:B------:R-:W-:Y:S01]  /*2e60*/  ISETP.GT.U32.AND P2, PT, R12.reuse, R0, PT ;  /* 0x000000000c00720c */ /* 0x040fe20003f44070 */
[----:B0-----:R-:W-:Y:S01]  /*2e70*/  IMAD.MOV.U32 R3, RZ, RZ, R4 ;  /* 0x000000ffff037224 */ /* 0x001fe200078e0004 */
[----:B------:R-:W-:Y:S01]  /*2e80*/  ISETP.GT.U32.AND P1, PT, R12, R10, PT ;  /* 0x0000000a0c00720c */ /* 0x000fe20003f24070 */
[----:B------:R-:W-:Y:S01]  /*2e90*/  IMAD.HI.U32 R6, R2, R13, RZ ;  /* 0x0000000d02067227 */ /* 0x000fe200078e00ff */
[----:B------:R-:W-:Y:S01]  /*2ea0*/  STL [R1+0x1a4], R18 ;  /* 0x0001a41201007387 */ /* 0x000fe20000100800 */
[----:B------:R-:W-:-:S02]  /*2eb0*/  LOP3.LUT R4, R14, 0xc6, RZ, 0xfc, !PT ;  /* 0x000000c60e047812 */ /* 0x000fc400078efcff */
[----:B------:R-:W-:Y:S01]  /*2ec0*/  @!P5 IMAD.MOV R3, RZ, RZ, -R3 ;  /* 0x000000ffff03d224 */ /* 0x000fe200078e0a03 */
[----:B------:R-:W-:Y:S01]  /*2ed0*/  ISETP.GE.AND P5, PT, R7, RZ, PT ;  /* 0x000000ff0700720c */ /* 0x000fe20003fa6270 */
[----:B------:R-:W-:Y:S01]  /*2ee0*/  IMAD.MOV R5, RZ, RZ, -R6 ;  /* 0x000000ffff057224 */ /* 0x000fe200078e0a06 */
[----:B------:R-:W-:Y:S01]  /*2ef0*/  LOP3.LUT R6, R14, 0xc2, RZ, 0xfc, !PT ;  /* 0x000000c20e067812 */ /* 0x000fe200078efcff */
[--C-:B------:R-:W-:Y:S01]  /*2f00*/  @!P0 IMAD.IADD R9, R9, 0x1, -R12.reuse ;  /* 0x0000000109098824 */ /* 0x100fe200078e0a0c */
[----:B------:R0:W-:Y:S01]  /*2f10*/  STL [R1+0xd0], R3 ;  /* 0x0000d00301007387 */ /* 0x0001e20000100800 */
[--C-:B------:R-:W-:Y:S01]  /*2f20*/  @!P2 IMAD.IADD R0, R0, 0x1, -R12.reuse ;  /* 0x000000010000a824 */ /* 0x100fe200078e0a0c */
[----:B------:R-:W-:Y:S01]  /*2f30*/  IABS R15, R4 ;  /* 0x00000004000f7213 */ /* 0x000fe20000000000 */
[C---:B------:R-:W-:Y:S01]  /*2f40*/  IMAD R13, R12.reuse, R5, R13 ;  /* 0x000000050c0d7224 */ /* 0x040fe200078e020d */
[----:B------:R-:W-:Y:S01]  /*2f50*/  ISETP.GT.U32.AND P0, PT, R12, R9, PT ;  /* 0x000000090c00720c */ /* 0x000fe20003f04070 */
[----:B------:R-:W-:Y:S01]  /*2f60*/  @!P1 IMAD.IADD R10, R10, 0x1, -R12 ;  /* 0x000000010a0a9824 */ /* 0x000fe200078e0a0c */
[----:B------:R-:W-:Y:S01]  /*2f70*/  LOP3.LUT R5, R14, 0xc4, RZ, 0xfc, !PT ;  /* 0x000000c40e057812 */ /* 0x000fe200078efcff */
[----:B------:R-:W-:-:S03]  /*2f80*/  IMAD.HI.U32 R17, R2, R11, RZ ;  /* 0x0000000b02117227 */ /* 0x000fc600078e00ff */
[C---:B------:R-:W-:Y:S01]  /*2f90*/  ISETP.GT.U32.AND P1, PT, R12.reuse, R10, PT ;  /* 0x0000000a0c00720c */ /* 0x040fe20003f24070 */
[----:B0-----:R-:W-:Y:S01]  /*2fa0*/  IMAD.MOV.U32 R3, RZ, RZ, R0 ;  /* 0x000000ffff037224 */ /* 0x001fe200078e0000 */
[----:B------:R-:W-:Y:S01]  /*2fb0*/  IABS R7, R5 ;  /* 0x0000000500077213 */ /* 0x000fe20000000000 */
[----:B------:R-:W-:Y:S01]  /*2fc0*/  IMAD.MOV R17, RZ, RZ, -R17 ;  /* 0x000000ffff117224 */ /* 0x000fe200078e0a11 */
[----:B------:R-:W-:Y:S01]  /*2fd0*/  IABS R0, R6 ;  /* 0x0000000600007213 */ /* 0x000fe20000000000 */
[----:B------:R-:W-:Y:S01]  /*2fe0*/  @!P3 IMAD.MOV R3, RZ, RZ, -R3 ;  /* 0x000000ffff03b224 */ /* 0x000fe200078e0a03 */
[C---:B------:R-:W-:Y:S01]  /*2ff0*/  ISETP.GT.U32.AND P3, PT, R12.reuse, R13, PT ;  /* 0x0000000d0c00720c */ /* 0x040fe20003f64070 */
[----:B------:R-:W-:Y:S02]  /*3000*/  IMAD R11, R12, R17, R11 ;  /* 0x000000110c0b7224 */ /* 0x000fe400078e020b */
[----:B------:R-:W-:Y:S01]  /*3010*/  @!P0 IMAD.IADD R9, R9, 0x1, -R12 ;  /* 0x0000000109098824 */ /* 0x000fe200078e0a0c */
[----:B------:R-:W-:Y:S01]  /*3020*/  ISETP.GE.AND P0, PT, R8, RZ, PT ;  /* 0x000000ff0800720c */ /* 0x000fe20003f06270 */
[----:B------:R0:W-:Y:S01]  /*3030*/  STL [R1+0xd8], R3 ;  /* 0x0000d80301007387 */ /* 0x0001e20000100800 */
[----:B------:R-:W-:Y:S01]  /*3040*/  IMAD.HI.U32 R8, R2, R7, RZ ;  /* 0x0000000702087227 */ /* 0x000fe200078e00ff */
[----:B------:R-:W-:-:S03]  /*3050*/  ISETP.GT.U32.AND P2, PT, R12, R11, PT ;  /* 0x0000000b0c00720c */ /* 0x000fc60003f44070 */
[--C-:B------:R-:W-:Y:S02]  /*3060*/  @!P1 IMAD.IADD R10, R10, 0x1, -R12.reuse ;  /* 0x000000010a0a9824 */ /* 0x100fe400078e0a0c */
[----:B------:R-:W-:Y:S02]  /*3070*/  IMAD.MOV.U32 R17, RZ, RZ, R9 ;  /* 0x000000ffff117224 */ /* 0x000fe400078e0009 */
[----:B------:R-:W-:Y:S02]  /*3080*/  @!P3 IMAD.IADD R13, R13, 0x1, -R12 ;  /* 0x000000010d0db824 */ /* 0x000fe400078e0a0c */
[----:B0-----:R-:W-:Y:S02]  /*3090*/  IMAD.MOV.U32 R3, RZ, RZ, R10 ;  /* 0x000000ffff037224 */ /* 0x001fe400078e000a */
[----:B------:R-:W-:Y:S01]  /*30a0*/  IMAD.HI.U32 R9, R2, R0, RZ ;  /* 0x0000000002097227 */ /* 0x000fe200078e00ff */
[----:B------:R-:W-:-:S03]  /*30b0*/  ISETP.GT.U32.AND P3, PT, R12, R13, PT ;  /* 0x0000000d0c00720c */ /* 0x000fc60003f64070 */
[----:B------:R-:W-:-:S04]  /*30c0*/  IMAD.HI.U32 R16, R2, R15, RZ ;  /* 0x0000000f02107227 */ /* 0x000fc800078e00ff */
[----:B------:R-:W-:Y:S02]  /*30d0*/  IMAD.MOV R8, RZ, RZ, -R8 ;  /* 0x000000ffff087224 */ /* 0x000fe400078e0a08 */
[----:B------:R-:W-:Y:S01]  /*30e0*/  @!P4 IMAD.MOV R3, RZ, RZ, -R3 ;  /* 0x000000ffff03c224 */ /* 0x000fe200078e0a03 */
[----:B------:R-:W-:Y:S01]  /*30f0*/  ISETP.GE.AND P4, PT, R5, RZ, PT ;  /* 0x000000ff0500720c */ /* 0x000fe20003f86270 */
[----:B------:R-:W-:Y:S02]  /*3100*/  IMAD.MOV R5, RZ, RZ, -R9 ;  /* 0x000000ffff057224 */ /* 0x000fe400078e0a09 */
[----:B------:R-:W-:Y:S02]  /*3110*/  IMAD.MOV R16, RZ, RZ, -R16 ;  /* 0x000000ffff107224 */ /* 0x000fe400078e0a10 */
[----:B------:R-:W-:Y:S01]  /*3120*/  IMAD R9, R12, R8, R7 ;  /* 0x000000080c097224 */ /* 0x000fe200078e0207 */
[----:B------:R-:W-:Y:S01]  /*3130*/  LOP3.LUT R7, R14, 0xba, RZ, 0xfc, !PT ;  /* 0x000000ba0e077812 */ /* 0x000fe200078efcff */
[----:B------:R-:W-:-:S02]  /*3140*/  IMAD R15, R12, R16, R15 ;  /* 0x000000100c0f7224 */ /* 0x000fc400078e020f */
[--C-:B------:R-:W-:Y:S01]  /*3150*/  @!P3 IMAD.IADD R13, R13, 0x1, -R12.reuse ;  /* 0x000000010d0db824 */ /* 0x100fe200078e0a0c */
[C---:B------:R-:W-:Y:S01]  /*3160*/  ISETP.GT.U32.AND P3, PT, R12.reuse, R9, PT ;  /* 0x000000090c00720c */ /* 0x040fe20003f64070 */
[----:B------:R-:W-:Y:S01]  /*3170*/  @!P2 IMAD.IADD R11, R11, 0x1, -R12 ;  /* 0x000000010b0ba824 */ /* 0x000fe200078e0a0c */
[----:B------:R-:W-:Y:S01]  /*3180*/  ISETP.GT.U32.AND P1, PT, R12, R15, PT ;  /* 0x0000000f0c00720c */ /* 0x000fe20003f24070 */
[----:B------:R-:W-:Y:S01]  /*3190*/  @!P6 IMAD.MOV R17, RZ, RZ, -R17 ;  /* 0x000000ffff11e224 */ /* 0x000fe200078e0a11 */
[----:B------:R-:W-:Y:S01]  /*31a0*/  ISETP.GE.AND P6, PT, R4, RZ, PT ;  /* 0x000000ff0400720c */ /* 0x000fe20003fc6270 */
[C---:B------:R-:W-:Y:S01]  /*31b0*/  IMAD R5, R12.reuse, R5, R0 ;  /* 0x000000050c057224 */ /* 0x040fe200078e0200 */
[----:B------:R-:W-:Y:S02]  /*31c0*/  ISETP.GT.U32.AND P2, PT, R12, R11, PT ;  /* 0x0000000b0c00720c */ /* 0x000fe40003f44070 */
[C---:B------:R-:W-:Y:S01]  /*31d0*/  LOP3.LUT R0, R14.reuse, 0xc0, RZ, 0xfc, !PT ;  /* 0x000000c00e007812 */ /* 0x040fe200078efcff */
[----:B------:R-:W-:Y:S01]  /*31e0*/  STL [R1+0xf8], R17 ;  /* 0x0000f81101007387 */ /* 0x000fe20000100800 */
[----:B------:R-:W-:-:S03]  /*31f0*/  LOP3.LUT R4, R14, 0xbe, RZ, 0xfc, !PT ;  /* 0x000000be0e047812 */ /* 0x000fc600078efcff */
[----:B------:R0:W-:Y:S01]  /*3200*/  STL [R1+0x100], R3 ;  /* 0x0001000301007387 */ /* 0x0001e20000100800 */
[--C-:B------:R-:W-:Y:S02]  /*3210*/  @!P3 IMAD.IADD R9, R9, 0x1, -R12.reuse ;  /* 0x000000010909b824 */ /* 0x100fe400078e0a0c */
[----:B------:R-:W-:-:S03]  /*3220*/  @!P1 IMAD.IADD R15, R15, 0x1, -R12 ;  /* 0x000000010f0f9824 */ /* 0x000fc600078e0a0c */
[C---:B------:R-:W-:Y:S01]  /*3230*/  ISETP.GT.U32.AND P3, PT, R12.reuse, R9, PT ;  /* 0x000000090c00720c */ /* 0x040fe20003f64070 */
[----:B------:R-:W-:Y:S01]  /*3240*/  @!P2 IMAD.IADD R11, R11, 0x1, -R12 ;  /* 0x000000010b0ba824 */ /* 0x000fe200078e0a0c */
[----:B------:R-:W-:Y:S01]  /*3250*/  ISETP.GT.U32.AND P1, PT, R12, R15, PT ;  /* 0x0000000f0c00720c */ /* 0x000fe20003f24070 */
[----:B0-----:R-:W-:Y:S01]  /*3260*/  IMAD.MOV.U32 R3, RZ, RZ, R13 ;  /* 0x000000ffff037224 */ /* 0x001fe200078e000d */
[----:B------:R-:W-:Y:S01]  /*3270*/  IABS R13, R0 ;  /* 0x00000000000d7213 */ /* 0x000fe20000000000 */
[----:B------:R-:W-:Y:S01]  /*3280*/  IMAD.MOV.U32 R10, RZ, RZ, R11 ;  /* 0x000000ffff0a7224 */ /* 0x000fe200078e000b */
[----:B------:R-:W-:Y:S01]  /*3290*/  IABS R11, R4 ;  /* 0x00000004000b7213 */ /* 0x000fe20000000000 */
[----:B------:R-:W-:Y:S01]  /*32a0*/  @!P0 IMAD.MOV R3, RZ, RZ, -R3 ;  /* 0x000000ffff038224 */ /* 0x000fe200078e0a03 */
[----:B------:R-:W-:Y:S01]  /*32b0*/  ISETP.GE.AND P0, PT, R4, RZ, PT ;  /* 0x000000ff0400720c */ /* 0x000fe20003f06270 */
[----:B------:R-:W-:Y:S01]  /*32c0*/  IMAD.HI.U32 R8, R2, R13, RZ ;  /* 0x0000000d02087227 */ /* 0x000fe200078e00ff */
[----:B------:R-:W-:-:S02]  /*32d0*/  ISETP.GE.AND P2, PT, R6, RZ, PT ;  /* 0x000000ff0600720c */ /* 0x000fc40003f46270 */
[----:B------:R-:W-:Y:S01]  /*32e0*/  LOP3.LUT R17, R14, 0xb8, RZ, 0xfc, !PT ;  /* 0x000000b80e117812 */ /* 0x000fe200078efcff */
[----:B------:R-:W-:Y:S02]  /*32f0*/  IMAD.MOV R8, RZ, RZ, -R8 ;  /* 0x000000ffff087224 */ /* 0x000fe400078e0a08 */
[----:B------:R-:W-:-:S04]  /*3300*/  IMAD.HI.U32 R4, R2, R11, RZ ;  /* 0x0000000b02047227 */ /* 0x000fc800078e00ff */
[C---:B------:R-:W-:Y:S02]  /*3310*/  IMAD R13, R12.reuse, R8, R13 ;  /* 0x000000080c0d7224 */ /* 0x040fe400078e020d */
[--C-:B------:R-:W-:Y:S02]  /*3320*/  @!P3 IMAD.IADD R9, R9, 0x1, -R12.reuse ;  /* 0x000000010909b824 */ /* 0x100fe400078e0a0c */
[----:B------:R-:W-:Y:S01]  /*3330*/  @!P1 IMAD.IADD R15, R15, 0x1, -R12 ;  /* 0x000000010f0f9824 */ /* 0x000fe200078e0a0c */
[C---:B------:R-:W-:Y:S01]  /*3340*/  ISETP.GT.U32.AND P3, PT, R12.reuse, R13, PT ;  /* 0x0000000d0c00720c */ /* 0x040fe20003f64070 */
[----:B------:R-:W-:Y:S01]  /*3350*/  IMAD.MOV R4, RZ, RZ, -R4 ;  /* 0x000000ffff047224 */ /* 0x000fe200078e0a04 */
[C---:B------:R-:W-:Y:S01]  /*3360*/  ISETP.GT.U32.AND P1, PT, R12.reuse, R5, PT ;  /* 0x000000050c00720c */ /* 0x040fe20003f24070 */
[----:B------:R-:W-:Y:S02]  /*3370*/  IMAD.MOV.U32 R16, RZ, RZ, R15 ;  /* 0x000000ffff107224 */ /* 0x000fe400078e000f */
[----:B------:R-:W-:-:S02]  /*3380*/  IMAD R11, R12, R4, R11 ;  /* 0x000000040c0b7224 */ /* 0x000fc400078e020b */
[----:B------:R-:W-:Y:S01]  /*3390*/  @!P5 IMAD.MOV R10, RZ, RZ, -R10 ;  /* 0x000000ffff0ad224 */ /* 0x000fe200078e0a0a */
[----:B------:R-:W-:Y:S01]  /*33a0*/  ISETP.GE.AND P5, PT, R0, RZ, PT ;  /* 0x000000ff0000720c */ /* 0x000fe20003fa6270 */
[----:B------:R-:W-:Y:S01]  /*33b0*/  @!P6 IMAD.MOV R16, RZ, RZ, -R16 ;  /* 0x000000ffff10e224 */ /* 0x000fe200078e0a10 */
[----:B------:R-:W-:Y:S02]  /*33c0*/  LOP3.LUT R0, R14, 0xbc, RZ, 0xfc, !PT ;  /* 0x000000bc0e007812 */ /* 0x000fe400078efcff */
[C---:B------:R-:W-:Y:S01]  /*33d0*/  ISETP.GT.U32.AND P6, PT, R12.reuse, R11, PT ;  /* 0x0000000b0c00720c */ /* 0x040fe20003fc4070 */
[----:B------:R0:W-:Y:S01]  /*33e0*/  STL [R1+0x12c], R10 ;  /* 0x00012c0a01007387 */ /* 0x0001e20000100800 */
[--C-:B------:R-:W-:Y:S01]  /*33f0*/  @!P3 IMAD.IADD R13, R13, 0x1, -R12.reuse ;  /* 0x000000010d0db824 */ /* 0x100fe200078e0a0c */
[----:B------:R-:W-:Y:S01]  /*3400*/  IABS R6, R0 ;  /* 0x0000000000067213 */ /* 0x000fe20000000000 */
[----:B------:R-:W-:Y:S01]  /*3410*/  @!P1 IMAD.IADD R5, R5, 0x1, -R12 ;  /* 0x0000000105059824 */ /* 0x000fe200078e0a0c */
[----:B------:R1:W-:Y:S02]  /*3420*/  STL [R1+0x134], R3 ;  /* 0x0001340301007387 */ /* 0x0003e40000100800 */
[----:B------:R-:W-:Y:S01]  /*3430*/  ISETP.GT.U32.AND P3, PT, R12, R13, PT ;  /* 0x0000000d0c00720c */ /* 0x000fe20003f64070 */
[----:B------:R-:W-:Y:S01]  /*3440*/  IMAD.HI.U32 R8, R2, R6, RZ ;  /* 0x0000000602087227 */ /* 0x000fe200078e00ff */
[----:B------:R-:W-:Y:S01]  /*3450*/  ISETP.GT.U32.AND P1, PT, R12, R5, PT ;  /* 0x000000050c00720c */ /* 0x000fe20003f24070 */
[----:B------:R2:W-:Y:S01]  /*3460*/  STL [R1+0x19c], R16 ;  /* 0x00019c1001007387 */ /* 0x0005e20000100800 */
[----:B0-----:R-:W-:Y:S01]  /*3470*/  IABS R10, R7 ;  /* 0x00000007000a7213 */ /* 0x001fe20000000000 */
[----:B------:R-:W-:-:S02]  /*3480*/  IMAD.MOV R8, RZ, RZ, -R8 ;  /* 0x000000ffff087224 */ /* 0x000fc400078e0a08 */
[----:B------:R-:W-:Y:S02]  /*3490*/  @!P6 IMAD.IADD R11, R11, 0x1, -R12 ;  /* 0x000000010b0be824 */ /* 0x000fe400078e0a0c */
[----:B------:R-:W-:-:S03]  /*34a0*/  IMAD.HI.U32 R4, R2, R10, RZ ;  /* 0x0000000a02047227 */ /* 0x000fc600078e00ff */
[----:B------:R-:W-:Y:S01]  /*34b0*/  ISETP.GT.U32.AND P6, PT, R12, R11, PT ;  /* 0x0000000b0c00720c */ /* 0x000fe20003fc4070 */
[----:B-1----:R-:W-:Y:S01]  /*34c0*/  IMAD.MOV.U32 R3, RZ, RZ, R9 ;  /* 0x000000ffff037224 */ /* 0x002fe200078e0009 */
[----:B------:R-:W-:Y:S01]  /*34d0*/  LOP3.LUT R9, R14, 0xb6, RZ, 0xfc, !PT ;  /* 0x000000b60e097812 */ /* 0x000fe200078efcff */
[----:B------:R-:W-:Y:S02]  /*34e0*/  IMAD.MOV R4, RZ, RZ, -R4 ;  /* 0x000000ffff047224 */ /* 0x000fe400078e0a04 */
[----:B------:R-:W-:Y:S01]  /*34f0*/  @!P4 IMAD.MOV R3, RZ, RZ, -R3 ;  /* 0x000000ffff03c224 */ /* 0x000fe200078e0a03 */
[----:B------:R-:W-:Y:S01]  /*3500*/  ISETP.GE.AND P4, PT, R0, RZ, PT ;  /* 0x000000ff0000720c */ /* 0x000fe20003f86270 */
[C---:B------:R-:W-:Y:S01]  /*3510*/  IMAD R0, R12.reuse, R8, R6 ;  /* 0x000000080c007224 */ /* 0x040fe200078e0206 */
[----:B------:R-:W-:Y:S01]  /*3520*/  IABS R22, R9 ;  /* 0x0000000900167213 */ /* 0x000fe20000000000 */
[C---:B------:R-:W-:Y:S01]  /*3530*/  IMAD R10, R12.reuse, R4, R10 ;  /* 0x000000040c0a7224 */ /* 0x040fe200078e020a */
[----:B------:R-:W-:Y:S01]  /*3540*/  IABS R4, R17 ;  /* 0x0000001100047213 */ /* 0x000fe20000000000 */
[--C-:B------:R-:W-:Y:S01]  /*3550*/  @!P3 IMAD.IADD R13, R13, 0x1, -R12.reuse ;  /* 0x000000010d0db824 */ /* 0x100fe200078e0a0c */
[----:B------:R-:W-:Y:S01]  /*3560*/  ISETP.GT.U32.AND P3, PT, R12, R0, PT ;  /* 0x000000000c00720c */ /* 0x000fe20003f64070 */
[----:B------:R-:W-:Y:S01]  /*3570*/  @!P1 IMAD.IADD R5, R5, 0x1, -R12 ;  /* 0x0000000105059824 */ /* 0x000fe200078e0a0c */
[----:B------:R0:W-:Y:S01]  /*3580*/  STL [R1+0x1a0], R3 ;  /* 0x0001a00301007387 */ /* 0x0001e20000100800 */
[----:B--2---:R-:W-:Y:S01]  /*3590*/  IMAD.HI.U32 R16, R2, R4, RZ ;  /* 0x0000000402107227 */ /* 0x004fe200078e00ff */
[----:B------:R-:W-:-:S02]  /*35a0*/  LOP3.LUT R8, R14, 0xb2, RZ, 0xfc, !PT ;  /* 0x000000b20e087812 */ /* 0x000fc400078efcff */
[----:B------:R-:W-:Y:S01]  /*35b0*/  LOP3.LUT R6, R14, 0xb0, RZ, 0xfc, !PT ;  /* 0x000000b00e067812 */ /* 0x000fe200078efcff */
[----:B------:R-:W-:Y:S01]  /*35c0*/  IMAD.MOV R16, RZ, RZ, -R16 ;  /* 0x000000ffff107224 */ /* 0x000fe200078e0a10 */
[----:B------:R-:W-:Y:S01]  /*35d0*/  IABS R15, R8 ;  /* 0x00000008000f7213 */ /* 0x000fe20000000000 */
[----:B------:R-:W-:Y:S01]  /*35e0*/  @!P6 IMAD.IADD R11, R11, 0x1, -R12 ;  /* 0x000000010b0be824 */ /* 0x000fe200078e0a0c */
[C---:B------:R-:W-:Y:S01]  /*35f0*/  ISETP.GT.U32.AND P6, PT, R12.reuse, R10, PT ;  /* 0x0000000a0c00720c */ /* 0x040fe20003fc4070 */
[----:B------:R-:W-:Y:S01]  /*3600*/  IMAD R4, R12, R16, R4 ;  /* 0x000000100c047224 */ /* 0x000fe200078e0204 */
[----:B------:R-:W-:Y:S01]  /*3610*/  ISETP.GE.AND P1, PT, R7, RZ, PT ;  /* 0x000000ff0700720c */ /* 0x000fe20003f26270 */
[----:B------:R-:W-:Y:S01]  /*3620*/  IMAD.HI.U32 R21, R2, R22, RZ ;  /* 0x0000001602157227 */ /* 0x000fe200078e00ff */
[----:B------:R-:W-:-:S03]  /*3630*/  IABS R7, R6 ;  /* 0x0000000600077213 */ /* 0x000fc60000000000 */
[----:B------:R-:W-:Y:S01]  /*3640*/  @!P3 IMAD.IADD R0, R0, 0x1, -R12 ;  /* 0x000000010000b824 */ /* 0x000fe200078e0a0c */
[C---:B------:R-:W-:Y:S01]  /*3650*/  ISETP.GT.U32.AND P3, PT, R12.reuse, R4, PT ;  /* 0x000000040c00720c */ /* 0x040fe20003f64070 */
[----:B0-----:R-:W-:Y:S02]  /*3660*/  IMAD.MOV.U32 R3, RZ, RZ, R5 ;  /* 0x000000ffff037224 */ /* 0x001fe400078e0005 */
[----:B------:R-:W-:Y:S02]  /*3670*/  IMAD.MOV R21, RZ, RZ, -R21 ;  /* 0x000000ffff157224 */ /* 0x000fe400078e0a15 */
[----:B------:R-:W-:Y:S02]  /*3680*/  @!P2 IMAD.MOV R3, RZ, RZ, -R3 ;  /* 0x000000ffff03a224 */ /* 0x000fe400078e0a03 */
[----:B------:R-:W-:Y:S02]  /*3690*/  IMAD R21, R12, R21, R22 ;  /* 0x000000150c157224 */ /* 0x000fe400078e0216 */
[----:B------:R-:W-:Y:S01]  /*36a0*/  @!P6 IMAD.IADD R10, R10, 0x1, -R12 ;  /* 0x000000010a0ae824 */ /* 0x000fe200078e0a0c */
[----:B------:R0:W-:Y:S01]  /*36b0*/  STL [R1+0x198], R3 ;  /* 0x0001980301007387 */ /* 0x0001e20000100800 */
[----:B------:R-:W-:Y:S01]  /*36c0*/  IMAD.HI.U32 R18, R2, R15, RZ ;  /* 0x0000000f02127227 */ /* 0x000fe200078e00ff */
[----:B------:R-:W-:-:S02]  /*36d0*/  ISETP.GT.U32.AND P6, PT, R12, R21, PT ;  /* 0x000000150c00720c */ /* 0x000fc40003fc4070 */
[----:B------:R-:W-:Y:S01]  /*36e0*/  ISETP.GT.U32.AND P2, PT, R12, R10, PT ;  /* 0x0000000a0c00720c */ /* 0x000fe20003f44070 */
[----:B------:R-:W-:Y:S01]  /*36f0*/  @!P3 IMAD.IADD R4, R4, 0x1, -R12 ;  /* 0x000000010404b824 */ /* 0x000fe200078e0a0c */
[----:B------:R-:W-:Y:S01]  /*3700*/  ISETP.GT.U32.AND P3, PT, R12, R0, PT ;  /* 0x000000000c00720c */ /* 0x000fe20003f64070 */
[----:B------:R-:W-:Y:S02]  /*3710*/  IMAD.MOV R18, RZ, RZ, -R18 ;  /* 0x000000ffff127224 */ /* 0x000fe400078e0a12 */
[----:B------:R-:W-:-:S04]  /*3720*/  IMAD.HI.U32 R16, R2, R7, RZ ;  /* 0x0000000702107227 */ /* 0x000fc800078e00ff */
[----:B0-----:R-:W-:Y:S02]  /*3730*/  IMAD.MOV.U32 R3, RZ, RZ, R13 ;  /* 0x000000ffff037224 */ /* 0x001fe400078e000d */
[----:B------:R-:W-:Y:S01]  /*3740*/  IMAD R15, R12, R18, R15 ;  /* 0x000000120c0f7224 */ /* 0x000fe200078e020f */
[----:B------:R-:W-:Y:S01]  /*3750*/  LOP3.LUT R18, R14, 0xae, RZ, 0xfc, !PT ;  /* 0x000000ae0e127812 */ /* 0x000fe200078efcff */
[----:B------:R-:W-:Y:S01]  /*3760*/  @!P5 IMAD.MOV R3, RZ, RZ, -R3 ;  /* 0x000000ffff03d224 */ /* 0x000fe200078e0a03 */
[----:B------:R-:W-:Y:S01]  /*3770*/  ISETP.GT.U32.AND P5, PT, R12, R4, PT ;  /* 0x000000040c00720c */ /* 0x000fe20003fa4070 */
[--C-:B------:R-:W-:Y:S01]  /*3780*/  @!P6 IMAD.IADD R21, R21, 0x1, -R12.reuse ;  /* 0x000000011515e824 */ /* 0x100fe200078e0a0c */
[----:B------:R-:W-:Y:S01]  /*3790*/  IABS R5, R18 ;  /* 0x0000001200057213 */ /* 0x000fe20000000000 */
[----:B------:R-:W-:Y:S01]  /*37a0*/  @!P3 IMAD.IADD R0, R0, 0x1, -R12 ;  /* 0x000000010000b824 */ /* 0x000fe200078e0a0c */
[----:B------:R0:W-:Y:S01]  /*37b0*/  STL [R1+0x194], R3 ;  /* 0x0001940301007387 */ /* 0x0001e20000100800 */
[C---:B------:R-:W-:Y:S01]  /*37c0*/  ISETP.GT.U32.AND P3, PT, R12.reuse, R15, PT ;  /* 0x0000000f0c00720c */ /* 0x040fe20003f64070 */
[----:B------:R-:W-:Y:S01]  /*37d0*/  IMAD.MOV R16, RZ, RZ, -R16 ;  /* 0x000000ffff107224 */ /* 0x000fe200078e0a10 */
[----:B------:R-:W-:Y:S01]  /*37e0*/  ISETP.GT.U32.AND P6, PT, R12, R21, PT ;  /* 0x000000150c00720c */ /* 0x000fe20003fc4070 */
[----:B------:R-:W-:Y:S01]  /*37f0*/  @!P2 IMAD.IADD R10, R10, 0x1, -R12 ;  /* 0x000000010a0aa824 */ /* 0x000fe200078e0a0c */
[----:B------:R-:W-:Y:S01]  /*3800*/  ISETP.GE.AND P2, PT, R17, RZ, PT ;  /* 0x000000ff1100720c */ /* 0x000fe20003f46270 */
[----:B------:R-:W-:Y:S01]  /*3810*/  IMAD R7, R12, R16, R7 ;  /* 0x000000100c077224 */ /* 0x000fe200078e0207 */
[C---:B------:R-:W-:Y:S01]  /*3820*/  LOP3.LUT R16, R14.reuse, 0xac, RZ, 0xfc, !PT ;  /* 0x000000ac0e107812 */ /* 0x040fe200078efcff */
[----:B------:R-:W-:Y:S01]  /*3830*/  IMAD.MOV.U32 R22, RZ, RZ, R0 ;  /* 0x000000ffff167224 */ /* 0x000fe200078e0000 */
[----:B------:R-:W-:Y:S01]  /*3840*/  LOP3.LUT R0, R14, 0xaa, RZ, 0xfc, !PT ;  /* 0x000000aa0e007812 */ /* 0x000fe200078efcff */
[----:B0-----:R-:W-:Y:S01]  /*3850*/  IMAD.MOV.U32 R3, RZ, RZ, R11 ;  /* 0x000000ffff037224 */ /* 0x001fe200078e000b */
[----:B------:R-:W-:Y:S01]  /*3860*/  IABS R13, R16 ;  /* 0x00000010000d7213 */ /* 0x000fe20000000000 */
[--C-:B------:R-:W-:Y:S01]  /*3870*/  @!P5 IMAD.IADD R4, R4, 0x1, -R12.reuse ;  /* 0x000000010404d824 */ /* 0x100fe200078e0a0c */
[C---:B------:R-:W-:Y:S01]  /*3880*/  ISETP.GT.U32.AND P5, PT, R12.reuse, R7, PT ;  /* 0x000000070c00720c */ /* 0x040fe20003fa4070 */
[----:B------:R-:W-:Y:S01]  /*3890*/  @!P0 IMAD.MOV R3, RZ, RZ, -R3 ;  /* 0x000000ffff038224 */ /* 0x000fe200078e0a03 */
[----:B------:R-:W-:Y:S01]  /*38a0*/  ISETP.GT.U32.AND P0, PT, R12, R20, PT ;  /* 0x000000140c00720c */ /* 0x000fe20003f04070 */
[--C-:B------:R-:W-:Y:S01]  /*38b0*/  @!P3 IMAD.IADD R15, R15, 0x1, -R12.reuse ;  /* 0x000000010f0fb824 */ /* 0x100fe200078e0a0c */
[----:B------:R-:W-:Y:S01]  /*38c0*/  ISETP.GE.AND P3, PT, R8, RZ, PT ;  /* 0x000000ff0800720c */ /* 0x000fe20003f66270 */
[----:B------:R-:W-:Y:S01]  /*38d0*/  @!P6 IMAD.IADD R21, R21, 0x1, -R12 ;  /* 0x000000011515e824 */ /* 0x000fe200078e0a0c */
[----:B------:R0:W-:Y:S01]  /*38e0*/  STL [R1+0x190], R3 ;  /* 0x0001900301007387 */ /* 0x0001e20000100800 */
[----:B------:R-:W-:Y:S01]  /*38f0*/  @!P4 IMAD.MOV R22, RZ, RZ, -R22 ;  /* 0x000000ffff16c224 */ /* 0x000fe200078e0a16 */
[----:B------:R-:W-:Y:S01]  /*3900*/  ISETP.GE.AND P6, PT, R9, RZ, PT ;  /* 0x000000ff0900720c */ /* 0x000fe20003fc6270 */
[----:B------:R-:W-:-:S03]  /*3910*/  IMAD.HI.U32 R17, R2, R5, RZ ;  /* 0x0000000502117227 */ /* 0x000fc600078e00ff */
[----:B------:R1:W-:Y:S01]  /*3920*/  STL [R1+0x18c], R22 ;  /* 0x00018c1601007387 */ /* 0x0003e20000100800 */
[----:B------:R-:W-:-:S04]  /*3930*/  IMAD.HI.U32 R11, R2, R13, RZ ;  /* 0x0000000d020b7227 */ /* 0x000fc800078e00ff */
[----:B------:R-:W-:Y:S01]  /*3940*/  @!P0 IMAD.IADD R20, R20, 0x1, -R12 ;  /* 0x0000000114148824 */ /* 0x000fe200078e0a0c */
[----:B------:R-:W-:Y:S01]  /*3950*/  ISETP.GE.AND P0, PT, R19, RZ, PT ;  /* 0x000000ff1300720c */ /* 0x000fe20003f06270 */
[----:B0-----:R-:W-:Y:S01]  /*3960*/  IMAD.MOV.U32 R3, RZ, RZ, R10 ;  /* 0x000000ffff037224 */ /* 0x001fe200078e000a */
[----:B------:R-:W-:Y:S01]  /*3970*/  LOP3.LUT R10, R14, 0x9e, RZ, 0xfc, !PT ;  /* 0x0000009e0e0a7812 */ /* 0x000fe200078efcff */
[----:B------:R-:W-:Y:S01]  /*3980*/  IMAD.MOV R17, RZ, RZ, -R17 ;  /* 0x000000ffff117224 */ /* 0x000fe200078e0a11 */
[C---:B------:R-:W-:Y:S01]  /*3990*/  ISETP.GT.U32.AND P4, PT, R12.reuse, R20, PT ;  /* 0x000000140c00720c */ /* 0x040fe20003f84070 */
[----:B------:R-:W-:Y:S01]  /*39a0*/  @!P1 IMAD.MOV R3, RZ, RZ, -R3 ;  /* 0x000000ffff039224 */ /* 0x000fe200078e0a03 */
[----:B------:R-:W-:Y:S01]  /*39b0*/  ISETP.GT.U32.AND P1, PT, R12, R15, PT ;  /* 0x0000000f0c00720c */ /* 0x000fe20003f24070 */
[----:B------:R-:W-:Y:S01]  /*39c0*/  IMAD.MOV R11, RZ, RZ, -R11 ;  /* 0x000000ffff0b7224 */ /* 0x000fe200078e0a0b */
[----:B-1----:R-:W-:Y:S01]  /*39d0*/  LOP3.LUT R22, R14, 0x18, RZ, 0xfc, !PT ;  /* 0x000000180e167812 */ /* 0x002fe200078efcff */
[----:B------:R-:W-:Y:S01]  /*39e0*/  @!P5 IMAD.IADD R7, R7, 0x1, -R12 ;  /* 0x000000010707d824 */ /* 0x000fe200078e0a0c */
[----:B------:R0:W-:Y:S01]  /*39f0*/  STL [R1+0x188], R3 ;  /* 0x0001880301007387 */ /* 0x0001e20000100800 */
[----:B------:R-:W-:-:S02]  /*3a00*/  IMAD R8, R12, R17, R5 ;  /* 0x000000110c087224 */ /* 0x000fc400078e0205 */
[----:B------:R-:W-:Y:S01]  /*3a10*/  IMAD.MOV.U32 R9, RZ, RZ, R4 ;  /* 0x000000ffff097224 */ /* 0x000fe200078e0004 */
[C---:B------:R-:W-:Y:S01]  /*3a20*/  ISETP.GT.U32.AND P5, PT, R12.reuse, R7, PT ;  /* 0x000000070c00720c */ /* 0x040fe20003fa4070 */
[C---:B------:R-:W-:Y:S01]  /*3a30*/  IMAD R5, R12.reuse, R11, R13 ;  /* 0x0000000b0c057224 */ /* 0x040fe200078e020d */
[----:B------:R-:W-:Y:S01]  /*3a40*/  IABS R13, R0 ;  /* 0x00000000000d7213 */ /* 0x000fe20000000000 */
[----:B------:R-:W-:Y:S01]  /*3a50*/  @!P2 IMAD.MOV R9, RZ, RZ, -R9 ;  /* 0x000000ffff09a224 */ /* 0x000fe200078e0a09 */
[----:B------:R-:W-:Y:S01]  /*3a60*/  ISETP.GT.U32.AND P2, PT, R12, R8, PT ;  /* 0x000000080c00720c */ /* 0x000fe20003f44070 */
[--C-:B------:R-:W-:Y:S01]  /*3a70*/  @!P4 IMAD.IADD R20, R20, 0x1, -R12.reuse ;  /* 0x000000011414c824 */ /* 0x100fe200078e0a0c */
[----:B------:R-:W-:Y:S01]  /*3a80*/  ISETP.GT.U32.AND P4, PT, R12, R5, PT ;  /* 0x000000050c00720c */ /* 0x000fe20003f84070 */
[----:B0-----:R-:W-:Y:S01]  /*3a90*/  IMAD.MOV.U32 R3, RZ, RZ, R21 ;  /* 0x000000ffff037224 */ /* 0x001fe200078e0015 */
[----:B------:R0:W-:Y:S01]  /*3aa0*/  STL [R1+0x184], R9 ;  /* 0x0001840901007387 */ /* 0x0001e20000100800 */
[----:B------:R-:W-:Y:S01]  /*3ab0*/  @!P1 IMAD.IADD R15, R15, 0x1, -R12 ;  /* 0x000000010f0f9824 */ /* 0x000fe200078e0a0c */
[----:B------:R-:W-:Y:S01]  /*3ac0*/  LOP3.LUT R4, R14, 0xa8, RZ, 0xfc, !PT ;  /* 0x000000a80e047812 */ /* 0x000fe200078efcff */
[----:B------:R-:W-:Y:S01]  /*3ad0*/  @!P6 IMAD.MOV R3, RZ, RZ, -R3 ;  /* 0x000000ffff03e224 */ /* 0x000fe200078e0a03 */
[----:B------:R-:W-:Y:S01]  /*3ae0*/  ISETP.GE.AND P6, PT, R6, RZ, PT ;  /* 0x000000ff0600720c */ /* 0x000fe20003fc6270 */
[----:B------:R-:W-:Y:S01]  /*3af0*/  IMAD.HI.U32 R6, R2, R13, RZ ;  /* 0x0000000d02067227 */ /* 0x000fe200078e00ff */
[----:B------:R-:W-:-:S02]  /*3b00*/  IABS R17, R4 ;  /* 0x0000000400117213 */ /* 0x000fc40000000000 */
[----:B------:R1:W-:Y:S01]  /*3b10*/  STL [R1+0x180], R3 ;  /* 0x0001800301007387 */ /* 0x0003e20000100800 */
[----:B------:R-:W-:Y:S01]  /*3b20*/  @!P5 IMAD.IADD R7, R7, 0x1, -R12 ;  /* 0x000000010707d824 */ /* 0x000fe200078e0a0c */
[----:B------:R-:W-:Y:S01]  /*3b30*/  ISETP.GE.AND P1, PT, R18, RZ, PT ;  /* 0x000000ff1200720c */ /* 0x000fe20003f26270 */
[----:B0-----:R-:W-:Y:S01]  /*3b40*/  IMAD.MOV.U32 R9, RZ, RZ, R20 ;  /* 0x000000ffff097224 */ /* 0x001fe200078e0014 */
[----:B------:R-:W-:Y:S01]  /*3b50*/  ISETP.GE.AND P5, PT, R16, RZ, PT ;  /* 0x000000ff1000720c */ /* 0x000fe20003fa6270 */
[----:B------:R-:W-:Y:S01]  /*3b60*/  IMAD.MOV R6, RZ, RZ, -R6 ;  /* 0x000000ffff067224 */ /* 0x000fe200078e0a06 */
[----:B------:R-:W-:Y:S01]  /*3b70*/  IABS R16, R10 ;  /* 0x0000000a00107213 */ /* 0x000fe20000000000 */
[----:B------:R-:W-:Y:S02]  /*3b80*/  @!P0 IMAD.MOV R9, RZ, RZ, -R9 ;  /* 0x000000ffff098224 */ /* 0x000fe400078e0a09 */
[--C-:B------:R-:W-:Y:S02]  /*3b90*/  @!P4 IMAD.IADD R5, R5, 0x1, -R12.reuse ;  /* 0x000000010505c824 */ /* 0x100fe400078e0a0c */
[----:B-1----:R-:W-:Y:S01]  /*3ba0*/  IMAD.MOV.U32 R3, RZ, RZ, R15 ;  /* 0x000000ffff037224 */ /* 0x002fe200078e000f */
[----:B------:R-:W-:Y:S01]  /*3bb0*/  STL [R1+0x124], R9 ;  /* 0x0001240901007387 */ /* 0x000fe20000100800 */
[----:B------:R-:W-:Y:S01]  /*3bc0*/  @!P2 IMAD.IADD R8, R8, 0x1, -R12 ;  /* 0x000000010808a824 */ /* 0x000fe200078e0a0c */
[----:B------:R-:W-:Y:S01]  /*3bd0*/  ISETP.GE.AND P2, PT, R0, RZ, PT ;  /* 0x000000ff0000720c */ /* 0x000fe20003f46270 */
[----:B------:R-:W-:Y:S01]  /*3be0*/  @!P3 IMAD.MOV R3, RZ, RZ, -R3 ;  /* 0x000000ffff03b224 */ /* 0x000fe200078e0a03 */
[C---:B------:R-:W-:Y:S01]  /*3bf0*/  ISETP.GT.U32.AND P4, PT, R12.reuse, R5, PT ;  /* 0x000000050c00720c */ /* 0x040fe20003f84070 */
[C---:B------:R-:W-:Y:S01]  /*3c00*/  IMAD R13, R12.reuse, R6, R13 ;  /* 0x000000060c0d7224 */ /* 0x040fe200078e020d */
[----:B------:R-:W-:Y:S01]  /*3c10*/  ISETP.GT.U32.AND P0, PT, R12, R8, PT ;  /* 0x000000080c00720c */ /* 0x000fe20003f04070 */
[----:B------:R-:W-:Y:S01]  /*3c20*/  IMAD.HI.U32 R0, R2, R17, RZ ;  /* 0x0000001102007227 */ /* 0x000fe200078e00ff */
[----:B------:R0:W-:Y:S01]  /*3c30*/  STL [R1+0xa8], R3 ;  /* 0x0000a80301007387 */ /* 0x0001e20000100800 */
[----:B------:R-:W-:-:S02]  /*3c40*/  LOP3.LUT R15, R14, 0xa6, RZ, 0xfc, !PT ;  /* 0x000000a60e0f7812 */ /* 0x000fc400078efcff */
[----:B------:R-:W-:Y:S01]  /*3c50*/  IMAD.MOV R0, RZ, RZ, -R0 ;  /* 0x000000ffff007224 */ /* 0x000fe200078e0a00 */
[----:B------:R-:W-:Y:S02]  /*3c60*/  ISETP.GE.AND P3, PT, R4, RZ, PT ;  /* 0x000000ff0400720c */ /* 0x000fe40003f66270 */
[----:B------:R-:W-:Y:S01]  /*3c70*/  LOP3.LUT R4, R14, 0xa4, RZ, 0xfc, !PT ;  /* 0x000000a40e047812 */ /* 0x000fe200078efcff */
[----:B------:R-:W-:Y:S01]  /*3c80*/  IMAD R17, R12, R0, R17 ;  /* 0x000000000c117224 */ /* 0x000fe200078e0211 */
[----:B------:R-:W-:Y:S01]  /*3c90*/  LOP3.LUT R0, R14, 0xa2, RZ, 0xfc, !PT ;  /* 0x000000a20e007812 */ /* 0x000fe200078efcff */
[--C-:B------:R-:W-:Y:S02]  /*3ca0*/  @!P4 IMAD.IADD R5, R5, 0x1, -R12.reuse ;  /* 0x000000010505c824 */ /* 0x100fe400078e0a0c */
[----:B0-----:R-:W-:Y:S01]  /*3cb0*/  IMAD.MOV.U32 R3, RZ, RZ, R7 ;  /* 0x000000ffff037224 */ /* 0x001fe200078e0007 */
[----:B------:R-:W-:Y:S01]  /*3cc0*/  ISETP.GT.U32.AND P4, PT, R12, R17, PT ;  /* 0x000000110c00720c */ /* 0x000fe20003f84070 */
[----:B------:R-:W-:Y:S01]  /*3cd0*/  @!P0 IMAD.IADD R8, R8, 0x1, -R12 ;  /* 0x0000000108088824 */ /* 0x000fe200078e0a0c */
[----:B------:R-:W-:Y:S01]  /*3ce0*/  ISETP.GE.AND P0, PT, R15, RZ, PT ;  /* 0x000000ff0f00720c */ /* 0x000fe20003f06270 */
[----:B------:R-:W-:Y:S01]  /*3cf0*/  @!P6 IMAD.MOV R3, RZ, RZ, -R3 ;  /* 0x000000ffff03e224 */ /* 0x000fe200078e0a03 */
[----:B------:R-:W-:-:S02]  /*3d00*/  ISETP.GT.U32.AND P6, PT, R12, R13, PT ;  /* 0x0000000d0c00720c */ /* 0x000fc40003fc4070 */
[----:B------:R-:W-:Y:S02]  /*3d10*/  IABS R15, R15 ;  /* 0x0000000f000f7213 */ /* 0x000fe40000000000 */
[----:B------:R0:W-:Y:S01]  /*3d20*/  STL [R1+0xa0], R3 ;  /* 0x0000a00301007387 */ /* 0x0001e20000100800 */
[----:B------:R-:W-:Y:S02]  /*3d30*/  IABS R9, R0 ;  /* 0x0000000000097213 */ /* 0x000fe40000000000 */
[----:B------:R-:W-:Y:S02]  /*3d40*/  IABS R7, R4 ;  /* 0x0000000400077213 */ /* 0x000fe40000000000 */
[----:B------:R-:W-:-:S03]  /*3d50*/  @!P4 IMAD.IADD R17, R17, 0x1, -R12 ;  /* 0x000000011111c824 */ /* 0x000fc600078e0a0c */
[----:B------:R-:W-:Y:S02]  /*3d60*/  IMAD.HI.U32 R6, R2, R7, RZ ;  /* 0x0000000702067227 */ /* 0x000fe400078e00ff */
[----:B------:R-:W-:Y:S02]  /*3d70*/  ISETP.GT.U32.AND P4, PT, R12, R17, PT ;  /* 0x000000110c00720c */ /* 0x000fe40003f84070 */
[----:B------:R-:W-:Y:S02]  /*3d80*/  @!P6 IMAD.IADD R13, R13, 0x1, -R12 ;  /* 0x000000010d0de824 */ /* 0x000fe400078e0a0c */
[----:B0-----:R-:W-:Y:S02]  /*3d90*/  IMAD.MOV.U32 R3, RZ, RZ, R8 ;  /* 0x000000ffff037224 */ /* 0x001fe400078e0008 */
[----:B------:R-:W-:Y:S01]  /*3da0*/  IMAD.HI.U32 R8, R2, R15, RZ ;  /* 0x0000000f02087227 */ /* 0x000fe200078e00ff */
[----:B------:R-:W-:-:S03]  /*3db0*/  ISETP.GT.U32.AND P6, PT, R12, R13, PT ;  /* 0x0000000d0c00720c */ /* 0x000fc60003fc4070 */
[----:B------:R-:W-:Y:S01]  /*3dc0*/  @!P1 IMAD.MOV R3, RZ, RZ, -R3 ;  /* 0x000000ffff039224 */ /* 0x000fe200078e0a03 */
[----:B------:R-:W-:Y:S01]  /*3dd0*/  ISETP.GE.AND P1, PT, R4, RZ, PT ;  /* 0x000000ff0400720c */ /* 0x000fe20003f26270 */
[----:B------:R-:W-:Y:S02]  /*3de0*/  IMAD.MOV R8, RZ, RZ, -R8 ;  /* 0x000000ffff087224 */ /* 0x000fe400078e0a08 */
[----:B------:R-:W-:Y:S01]  /*3df0*/  IMAD.HI.U32 R4, R2, R9, RZ ;  /* 0x0000000902047227 */ /* 0x000fe200078e00ff */
[----:B------:R0:W-:Y:S03]  /*3e00*/  STL [R1+0x140], R3 ;  /* 0x0001400301007387 */ /* 0x0001e60000100800 */
[----:B------:R-:W-:Y:S02]  /*3e10*/  IMAD R15, R12, R8, R15 ;  /* 0x000000080c0f7224 */ /* 0x000fe400078e020f */
[----:B------:R-:W-:-:S02]  /*3e20*/  @!P6 IMAD.IADD R13, R13, 0x1, -R12 ;  /* 0x000000010d0de824 */ /* 0x000fc400078e0a0c */
[----:B------:R-:W-:Y:S01]  /*3e30*/  IMAD.MOV R4, RZ, RZ, -R4 ;  /* 0x000000ffff047224 */ /* 0x000fe200078e0a04 */
[----:B------:R-:W-:Y:S01]  /*3e40*/  ISETP.GT.U32.AND P6, PT, R12, R15, PT ;  /* 0x0000000f0c00720c */ /* 0x000fe20003fc4070 */
[----:B------:R-:W-:Y:S02]  /*3e50*/  IMAD.MOV R6, RZ, RZ, -R6 ;  /* 0x000000ffff067224 */ /* 0x000fe400078e0a06 */
[----:B0-----:R-:W-:Y:S01]  /*3e60*/  IMAD.MOV.U32 R3, RZ, RZ, R5 ;  /* 0x000000ffff037224 */ /* 0x001fe200078e0005 */
[----:B------:R-:W-:Y:S01]  /*3e70*/  LOP3.LUT R5, R14, 0x9c, RZ, 0xfc, !PT ;  /* 0x0000009c0e057812 */ /* 0x000fe200078efcff */
[----:B------:R-:W-:Y:S01]  /*3e80*/  IMAD R9, R12, R4, R9 ;  /* 0x000000040c097224 */ /* 0x000fe200078e0209 */
[----:B------:R-:W-:Y:S01]  /*3e90*/  LOP3.LUT R4, R14, 0x9a, RZ, 0xfc, !PT ;  /* 0x0000009a0e047812 */ /* 0x000fe200078efcff */
[----:B------:R-:W-:Y:S01]  /*3ea0*/  @!P5 IMAD.MOV R3, RZ, RZ, -R3 ;  /* 0x000000ffff03d224 */ /* 0x000fe200078e0a03 */
[----:B------:R-:W-:Y:S01]  /*3eb0*/  ISETP.GE.AND P5, PT, R0, RZ, PT ;  /* 0x000000ff0000720c */ /* 0x000fe20003fa6270 */
[----:B------:R-:W-:Y:S01]  /*3ec0*/  IMAD R7, R12, R6, R7 ;  /* 0x000000060c077224 */ /* 0x000fe200078e0207 */
[----:B------:R-:W-:Y:S01]  /*3ed0*/  LOP3.LUT R0, R14, 0xa0, RZ, 0xfc, !PT ;  /* 0x000000a00e007812 */ /* 0x000fe200078efcff */
[--C-:B------:R-:W-:Y:S01]  /*3ee0*/  @!P4 IMAD.IADD R17, R17, 0x1, -R12.reuse ;  /* 0x000000011111c824 */ /* 0x100fe200078e0a0c */
[----:B------:R0:W-:Y:S01]  /*3ef0*/  STL [R1+0x17c], R3 ;  /* 0x00017c0301007387 */ /* 0x0001e20000100800 */
[----:B------:R-:W-:Y:S01]  /*3f00*/  @!P6 IMAD.IADD R15, R15, 0x1, -R12 ;  /* 0x000000010f0fe824 */ /* 0x000fe200078e0a0c */
[----:B------:R-:W-:-:S02]  /*3f10*/  ISETP.GT.U32.AND P4, PT, R12, R7, PT ;  /* 0x000000070c00720c */ /* 0x000fc40003f84070 */
[----:B------:R-:W-:Y:S02]  /*3f20*/  IABS R8, R0 ;  /* 0x0000000000087213 */ /* 0x000fe40000000000 */
[----:B------:R-:W-:Y:S02]  /*3f30*/  ISETP.GT.U32.AND P6, PT, R12, R15, PT ;  /* 0x0000000f0c00720c */ /* 0x000fe40003fc4070 */
[----:B------:R-:W-:Y:S01]  /*3f40*/  IABS R11, R5 ;  /* 0x00000005000b7213 */ /* 0x000fe20000000000 */
[----:B0-----:R-:W-:Y:S01]  /*3f50*/  IMAD.MOV.U32 R3, RZ, RZ, R13 ;  /* 0x000000ffff037224 */ /* 0x001fe200078e000d */
[----:B------:R-:W-:Y:S01]  /*3f60*/  IABS R6, R4 ;  /* 0x0000000400067213 */ /* 0x000fe20000000000 */
[----:B------:R-:W-:-:S04]  /*3f70*/  IMAD.HI.U32 R13, R2, R8, RZ ;  /* 0x00000008020d7227 */ /* 0x000fc800078e00ff */
[----:B------:R-:W-:Y:S01]  /*3f80*/  @!P2 IMAD.MOV R3, RZ, RZ, -R3 ;  /* 0x000000ffff03a224 */ /* 0x000fe200078e0a03 */
[----:B------:R-:W-:Y:S01]  /*3f90*/  ISETP.GT.U32.AND P2, PT, R12, R9, PT ;  /* 0x000000090c00720c */ /* 0x000fe20003f44070 */
[----:B------:R-:W-:Y:S02]  /*3fa0*/  IMAD.MOV R13, RZ, RZ, -R13 ;  /* 0x000000ffff0d7224 */ /* 0x000fe400078e0a0d */
[--C-:B------:R-:W-:Y:S01]  /*3fb0*/  @!P4 IMAD.IADD R7, R7, 0x1, -R12.reuse ;  /* 0x000000010707c824 */ /* 0x100fe200078e0a0c */
[----:B------:R0:W-:Y:S01]  /*3fc0*/  STL [R1+0x178], R3 ;  /* 0x0001780301007387 */ /* 0x0001e20000100800 */
[----:B------:R-:W-:-:S03]  /*3fd0*/  @!P6 IMAD.IADD R15, R15, 0x1, -R12 ;  /* 0x000000010f0fe824 */ /* 0x000fc600078e0a0c */
[----:B------:R-:W-:-:S05]  /*3fe0*/  ISETP.GT.U32.AND P4, PT, R12, R7, PT ;  /* 0x000000070c00720c */ /* 0x000fca0003f84070 */
[----:B------:R-:W-:Y:S02]  /*3ff0*/  @!P2 IMAD.IADD R9, R9, 0x1, -R12 ;  /* 0x000000010909a824 */ /* 0x000fe400078e0a0c */
[----:B0-----:R-:W-:Y:S02]  /*4000*/  IMAD.MOV.U32 R3, RZ, RZ, R17 ;  /* 0x000000ffff037224 */ /* 0x001fe400078e0011 */
[----:B------:R-:W-:Y:S01]  /*4010*/  IMAD.HI.U32 R17, R2, R16, RZ ;  /* 0x0000001002117227 */ /* 0x000fe200078e00ff */
[----:B------:R-:W-:-:S03]  /*4020*/  ISETP.GT.U32.AND P2, PT, R12, R9, PT ;  /* 0x000000090c00720c */ /* 0x000fc60003f44070 */
[----:B------:R-:W-:Y:S01]  /*4030*/  @!P3 IMAD.MOV R3, RZ, RZ, -R3 ;  /* 0x000000ffff03b224 */ /* 0x000fe200078e0a03 */
[----:B------:R-:W-:Y:S01]  /*4040*/  ISETP.GE.AND P3, PT, R0, RZ, PT ;  /* 0x000000ff0000720c */ /* 0x000fe20003f66270 */
[----:B------:R-:W-:Y:S02]  /*4050*/  IMAD R0, R12, R13, R8 ;  /* 0x0000000d0c007224 */ /* 0x000fe400078e0208 */
[----:B------:R-:W-:Y:S01]  /*4060*/  IMAD.HI.U32 R8, R2, R11, RZ ;  /* 0x0000000b02087227 */ /* 0x000fe200078e00ff */
[----:B------:R0:W-:Y:S02]  /*4070*/  STL [R1+0x174], R3 ;  /* 0x0001740301007387 */ /* 0x0001e40000100800 */
[----:B------:R-:W-:Y:S01]  /*4080*/  ISETP.GT.U32.AND P6, PT, R12, R0, PT ;  /* 0x000000000c00720c */ /* 0x000fe20003fc4070 */
[----:B------:R-:W-:-:S04]  /*4090*/  IMAD.HI.U32 R13, R2, R6, RZ ;  /* 0x00000006020d7227 */ /* 0x000fc800078e00ff */
[----:B------:R-:W-:Y:S02]  /*40a0*/  IMAD.MOV R8, RZ, RZ, -R8 ;  /* 0x000000ffff087224 */ /* 0x000fe400078e0a08 */
[----:B------:R-:W-:Y:S02]  /*40b0*/  IMAD.MOV R17, RZ, RZ, -R17 ;  /* 0x000000ffff117224 */ /* 0x000fe400078e0a11 */
[----:B0-----:R-:W-:Y:S02]  /*40c0*/  IMAD.MOV.U32 R3, RZ, RZ, R15 ;  /* 0x000000ffff037224 */ /* 0x001fe400078e000f */
[----:B------:R-:W-:Y:S02]  /*40d0*/  IMAD.MOV R13, RZ, RZ, -R13 ;  /* 0x000000ffff0d7224 */ /* 0x000fe400078e0a0d */
[----:B------:R-:W-:Y:S02]  /*40e0*/  @!P0 IMAD.MOV R3, RZ, RZ, -R3 ;  /* 0x000000ffff038224 */ /* 0x000fe400078e0a03 */
[----:B------:R-:W-:Y:S01]  /*40f0*/  IMAD R11, R12, R8, R11 ;  /* 0x000000080c0b7224 */ /* 0x000fe200078e020b */
[----:B------:R-:W-:Y:S01]  /*4100*/  LOP3.LUT R8, R14, 0x98, RZ, 0xfc, !PT ;  /* 0x000000980e087812 */ /* 0x000fe200078efcff */
[--C-:B------:R-:W-:Y:S01]  /*4110*/  @!P2 IMAD.IADD R9, R9, 0x1, -R12.reuse ;  /* 0x000000010909a824 */ /* 0x100fe200078e0a0c */
[----:B------:R0:W-:Y:S01]  /*4120*/  STL [R1+0x160], R3 ;  /* 0x0001600301007387 */ /* 0x0001e20000100800 */
[----:B------:R-:W-:Y:S01]  /*4130*/  @!P4 IMAD.IADD R7, R7, 0x1, -R12 ;  /* 0x000000010707c824 */ /* 0x000fe200078e0a0c */
[----:B------:R-:W-:Y:S01]  /*4140*/  ISETP.GE.AND P4, PT, R10, RZ, PT ;  /* 0x000000ff0a00720c */ /* 0x000fe20003f86270 */
[C---:B------:R-:W-:Y:S01]  /*4150*/  IMAD R10, R12.reuse, R17, R16 ;  /* 0x000000110c0a7224 */ /* 0x040fe200078e0210 */
[C---:B------:R-:W-:Y:S01]  /*4160*/  ISETP.GT.U32.AND P2, PT, R12.reuse, R11, PT ;  /* 0x0000000b0c00720c */ /* 0x040fe20003f44070 */
[----:B------:R-:W-:Y:S01]  /*4170*/  IMAD R6, R12, R13, R6 ;  /* 0x0000000d0c067224 */ /* 0x000fe200078e0206 */
[----:B------:R-:W-:Y:S01]  /*4180*/  IABS R13, R8 ;  /* 0x00000008000d7213 */ /* 0x000fe20000000000 */
[----:B------:R-:W-:Y:S01]  /*4190*/  @!P6 IMAD.IADD R0, R0, 0x1, -R12 ;  /* 0x000000010000e824 */ /* 0x000fe200078e0a0c */
[----:B------:R-:W-:Y:S01]  /*41a0*/  ISETP.GT.U32.AND P0, PT, R12, R10, PT ;  /* 0x0000000a0c00720c */ /* 0x000fe20003f04070 */
[----:B------:R-:W-:-:S02]  /*41b0*/  IMAD.MOV.U32 R15, RZ, RZ, R7 ;  /* 0x000000ffff0f7224 */ /* 0x000fc400078e0007 */
[----:B0-----:R-:W-:Y:S01]  /*41c0*/  IMAD.MOV.U32 R3, RZ, RZ, R9 ;  /* 0x000000ffff037224 */ /* 0x001fe200078e0009 */
[C---:B------:R-:W-:Y:S01]  /*41d0*/  ISETP.GT.U32.AND P6, PT, R12.reuse, R0, PT ;  /* 0x000000000c00720c */ /* 0x040fe20003fc4070 */
[----:B------:R-:W-:Y:S01]  /*41e0*/  @!P1 IMAD.MOV R15, RZ, RZ, -R15 ;  /* 0x000000ffff0f9224 */ /* 0x000fe200078e0a0f */
[----:B------:R-:W-:Y:S01]  /*41f0*/  ISETP.GE.AND P1, PT, R5, RZ, PT ;  /* 0x000000ff0500720c */ /* 0x000fe20003f26270 */
[----:B------:R-:W-:Y:S01]  /*4200*/  @!P5 IMAD.MOV R3, RZ, RZ, -R3 ;  /* 0x000000ffff03d224 */ /* 0x000fe200078e0a03 */
[----:B------:R-:W-:Y:S01]  /*4210*/  ISETP.GT.U32.AND P5, PT, R12, R6, PT ;  /* 0x000000060c00720c */ /* 0x000fe20003fa4070 */
[----:B------:R-:W-:Y:S01]  /*4220*/  IMAD.MOV.U32 R7, RZ, RZ, R13 ;  /* 0x000000ffff077224 */ /* 0x000fe200078e000d */
[----:B------:R-:W-:Y:S01]  /*4230*/  LOP3.LUT R5, R14, 0x96, RZ, 0xfc, !PT ;  /* 0x000000960e057812 */ /* 0x000fe200078efcff */
[--C-:B------:R-:W-:Y:S01]  /*4240*/  @!P2 IMAD.IADD R11, R11, 0x1, -R12.reuse ;  /* 0x000000010b0ba824 */ /* 0x100fe200078e0a0c */
[----:B------:R-:W-:Y:S01]  /*4250*/  STL [R1+0x168], R15 ;  /* 0x0001680f01007387 */ /* 0x000fe20000100800 */
[--C-:B------:R-:W-:Y:S01]  /*4260*/  @!P0 IMAD.IADD R10, R10, 0x1, -R12.reuse ;  /* 0x000000010a0a8824 */ /* 0x100fe200078e0a0c */
[----:B------:R-:W-:Y:S01]  /*4270*/  IABS R13, R5 ;  /* 0x00000005000d7213 */ /* 0x000fe20000000000 */
[----:B------:R-:W-:Y:S01]  /*4280*/  IMAD.HI.U32 R9, R2, R7, RZ ;  /* 0x0000000702097227 */ /* 0x000fe200078e00ff */
[----:B------:R-:W-:Y:S01]  /*4290*/  ISETP.GE.AND P0, PT, R8, RZ, PT ;  /* 0x000000ff0800720c */ /* 0x000fe20003f06270 */
[----:B------:R0:W-:Y:S01]  /*42a0*/  STL [R1+0x16c], R3 ;  /* 0x00016c0301007387 */ /* 0x0001e20000100800 */
[----:B------:R-:W-:Y:S01]  /*42b0*/  ISETP.GT.U32.AND P2, PT, R12, R10, PT ;  /* 0x0000000a0c00720c */ /* 0x000fe20003f44070 */
[--C-:B------:R-:W-:Y:S01]  /*42c0*/  @!P6 IMAD.IADD R0, R0, 0x1, -R12.reuse ;  /* 0x000000010000e824 */ /* 0x100fe200078e0a0c */
[----:B------:R-:W-:Y:S01]  /*42d0*/  ISETP.GE.AND P6, PT, R4, RZ, PT ;  /* 0x000000ff0400720c */ /* 0x000fe20003fc6270 */
[----:B------:R-:W-:Y:S01]  /*42e0*/  @!P5 IMAD.IADD R6, R6, 0x1, -R12 ;  /* 0x000000010606d824 */ /* 0x000fe200078e0a0c */
[----:B------:R-:W-:Y:S01]  /*42f0*/  ISETP.GT.U32.AND P5, PT, R12, R11, PT ;  /* 0x0000000b0c00720c */ /* 0x000fe20003fa4070 */
[----:B------:R-:W-:Y:S01]  /*4300*/  IMAD.HI.U32 R8, R2, R13, RZ ;  /* 0x0000000d02087227 */ /* 0x000fe200078e00ff */
[----:B------:R-:W-:-:S03]  /*4310*/  LOP3.LUT R4, R14, 0x94, RZ, 0xfc, !PT ;  /* 0x000000940e047812 */ /* 0x000fc600078efcff */
[----:B0-----:R-:W-:Y:S01]  /*4320*/  IMAD.MOV.U32 R3, RZ, RZ, R0 ;  /* 0x000000ffff037224 */ /* 0x001fe200078e0000 */
[----:B------:R-:W-:Y:S01]  /*4330*/  LOP3.LUT R0, R14, 0x92, RZ, 0xfc, !PT ;  /* 0x000000920e007812 */ /* 0x000fe200078efcff */
[----:B------:R-:W-:Y:S01]  /*4340*/  IMAD.MOV R8, RZ, RZ, -R8 ;  /* 0x000000ffff087224 */ /* 0x000fe200078e0a08 */
[----:B------:R-:W-:Y:S01]  /*4350*/  IABS R15, R4 ;  /* 0x00000004000f7213 */ /* 0x000fe20000000000 */
[----:B------:R-:W-:Y:S01]  /*4360*/  @!P3 IMAD.MOV R3, RZ, RZ, -R3 ;  /* 0x000000ffff03b224 */ /* 0x000fe200078e0a03 */
[C---:B------:R-:W-:Y:S01]  /*4370*/  ISETP.GT.U32.AND P3, PT, R12.reuse, R6, PT ;  /* 0x000000060c00720c */ /* 0x040fe20003f64070 */
[----:B------:R-:W-:Y:S02]  /*4380*/  IMAD.MOV R9, RZ, RZ, -R9 ;  /* 0x000000ffff097224 */ /* 0x000fe400078e0a09 */
[C---:B------:R-:W-:Y:S01]  /*4390*/  IMAD R13, R12.reuse, R8, R13 ;  /* 0x000000080c0d7224 */ /* 0x040fe200078e020d */
[----:B------:R-:W-:Y:S01]  /*43a0*/  IABS R8, R0 ;  /* 0x0000000000087213 */ /* 0x000fe20000000000 */
[----:B------:R-:W-:Y:S01]  /*43b0*/  IMAD R7, R12, R9, R7 ;  /* 0x000000090c077224 */ /* 0x000fe200078e0207 */
[----:B------:R-:W-:Y:S01]  /*43c0*/  LOP3.LUT R9, R14, 0x90, RZ, 0xfc, !PT ;  /* 0x000000900e097812 */ /* 0x000fe200078efcff */
[--C-:B------:R-:W-:Y:S01]  /*43d0*/  @!P5 IMAD.IADD R11, R11, 0x1, -R12.reuse ;  /* 0x000000010b0bd824 */ /* 0x100fe200078e0a0c */
[----:B------:R-:W-:Y:S01]  /*43e0*/  ISETP.GT.U32.AND P5, PT, R12, R13, PT ;  /* 0x0000000d0c00720c */ /* 0x000fe20003fa4070 */
[--C-:B------:R-:W-:Y:S01]  /*43f0*/  @!P2 IMAD.IADD R10, R10, 0x1, -R12.reuse ;  /* 0x000000010a0aa824 */ /* 0x100fe200078e0a0c */
[----:B------:R-:W-:Y:S01]  /*4400*/  ISETP.GT.U32.AND P2, PT, R12, R7, PT ;  /* 0x000000070c00720c */ /* 0x000fe20003f44070 */
[----:B------:R0:W-:Y:S01]  /*4410*/  STL [R1+0x170], R3 ;  /* 0x0001700301007387 */ /* 0x0001e20000100800 */
[----:B------:R-:W-:Y:S01]  /*4420*/  IABS R16, R9 ;  /* 0x0000000900107213 */ /* 0x000fe20000000000 */
[----:B------:R-:W-:Y:S01]  /*4430*/  @!P3 IMAD.IADD R6, R6, 0x1, -R12 ;  /* 0x000000010606b824 */ /* 0x000fe200078e0a0c */
[----:B------:R-:W-:Y:S01]  /*4440*/  ISETP.GE.AND P3, PT, R5, RZ, PT ;  /* 0x000000ff0500720c */ /* 0x000fe20003f66270 */
[----:B------:R-:W-:-:S04]  /*4450*/  IMAD.HI.U32 R17, R2, R8, RZ ;  /* 0x0000000802117227 */ /* 0x000fc800078e00ff */
[----:B------:R-:W-:Y:S02]  /*4460*/  IMAD.MOV.U32 R5, RZ, RZ, R16 ;  /* 0x000000ffff057224 */ /* 0x000fe400078e0010 */
[----:B------:R-:W-:-:S04]  /*4470*/  IMAD.HI.U32 R16, R2, R15, RZ ;  /* 0x0000000f02107227 */ /* 0x000fc800078e00ff */
[----:B0-----:R-:W-:Y:S02]  /*4480*/  IMAD.MOV.U32 R3, RZ, RZ, R10 ;  /* 0x000000ffff037224 */ /* 0x001fe400078e000a */
[----:B------:R-:W-:Y:S02]  /*4490*/  @!P5 IMAD.IADD R13, R13, 0x1, -R12 ;  /* 0x000000010d0dd824 */ /* 0x000fe400078e0a0c */
[----:B------:R-:W-:Y:S02]  /*44a0*/  IMAD.MOV R16, RZ, RZ, -R16 ;  /* 0x000000ffff107224 */ /* 0x000fe400078e0a10 */
[----:B------:R-:W-:Y:S01]  /*44b0*/  @!P2 IMAD.IADD R7, R7, 0x1, -R12 ;  /* 0x000000010707a824 */ /* 0x000fe200078e0a0c */
[----:B------:R-:W-:Y:S01]  /*44c0*/  ISETP.GE.AND P2, PT, R4, RZ, PT ;  /* 0x000000ff0400720c */ /* 0x000fe20003f46270 */
[----:B------:R-:W-:Y:S01]  /*44d0*/  @!P4 IMAD.MOV R3, RZ, RZ, -R3 ;  /* 0x000000ffff03c224 */ /* 0x000fe200078e0a03 */
[----:B------:R-:W-:Y:S01]  /*44e0*/  ISETP.GT.U32.AND P5, PT, R12, R13, PT ;  /* 0x0000000d0c00720c */ /* 0x000fe20003fa4070 */
[----:B------:R-:W-:Y:S01]  /*44f0*/  IMAD.HI.U32 R4, R2, R5, RZ ;  /* 0x0000000502047227 */ /* 0x000fe200078e00ff */
[----:B------:R-:W-:-:S02]  /*4500*/  ISETP.GT.U32.AND P4, PT, R12, R7, PT ;  /* 0x000000070c00720c */ /* 0x000fc40003f84070 */
[----:B------:R0:W-:Y:S01]  /*4510*/  STL [R1+0x164], R3 ;  /* 0x0001640301007387 */ /* 0x0001e20000100800 */
[----:B------:R-:W-:Y:S02]  /*4520*/  IMAD.MOV R10, RZ, RZ, -R17 ;  /* 0x000000ffff0a7224 */ /* 0x000fe400078e0a11 */
[----:B------:R-:W-:Y:S01]  /*4530*/  IMAD R15, R12, R16, R15 ;  /* 0x000000100c0f7224 */ /* 0x000fe200078e020f */
[----:B------:R-:W-:Y:S01]  /*4540*/  LOP3.LUT R16, R14, 0x8e, RZ, 0xfc, !PT ;  /* 0x0000008e0e107812 */ /* 0x000fe200078efcff */
[----:B------:R-:W-:Y:S02]  /*4550*/  IMAD.MOV R4, RZ, RZ, -R4 ;  /* 0x000000ffff047224 */ /* 0x000fe400078e0a04 */
[----:B------:R-:W-:Y:S01]  /*4560*/  IMAD R8, R12, R10, R8 ;  /* 0x0000000a0c087224 */ /* 0x000fe200078e0208 */
[----:B------:R-:W-:Y:S01]  /*4570*/  LOP3.LUT R10, R14, 0x8a, RZ, 0xfc, !PT ;  /* 0x0000008a0e0a7812 */ /* 0x000fe200078efcff */
[----:B------:R-:W-:Y:S01]  /*4580*/  @!P1 IMAD.MOV R11, RZ, RZ, -R11 ;  /* 0x000000ffff0b9224 */ /* 0x000fe200078e0a0b */
[C---:B------:R-:W-:Y:S01]  /*4590*/  ISETP.GT.U32.AND P1, PT, R12.reuse, R15, PT ;  /* 0x0000000f0c00720c */ /* 0x040fe20003f24070 */
[----:B0-----:R-:W-:Y:S01]  /*45a0*/  IMAD.MOV.U32 R3, RZ, RZ, R6 ;  /* 0x000000ffff037224 */ /* 0x001fe200078e0006 */
[----:B------:R-:W-:Y:S01]  /*45b0*/  IABS R18, R10 ;  /* 0x0000000a00127213 */ /* 0x000fe20000000000 */
[C---:B------:R-:W-:Y:S01]  /*45c0*/  IMAD R5, R12.reuse, R4, R5 ;  /* 0x000000040c057224 */ /* 0x040fe200078e0205 */
[----:B------:R-:W-:Y:S01]  /*45d0*/  IABS R4, R16 ;  /* 0x0000001000047213 */ /* 0x000fe20000000000 */
[----:B------:R-:W-:Y:S01]  /*45e0*/  @!P6 IMAD.MOV R3, RZ, RZ, -R3 ;  /* 0x000000ffff03e224 */ /* 0x000fe200078e0a03 */
[C---:B------:R-:W-:Y:S01]  /*45f0*/  ISETP.GT.U32.AND P6, PT, R12.reuse, R8, PT ;  /* 0x000000080c00720c */ /* 0x040fe20003fc4070 */
[--C-:B------:R-:W-:Y:S01]  /*4600*/  @!P5 IMAD.IADD R13, R13, 0x1, -R12.reuse ;  /* 0x000000010d0dd824 */ /* 0x100fe200078e0a0c */
[----:B------:R-:W-:Y:S01]  /*4610*/  ISETP.GT.U32.AND P5, PT, R12, R5, PT ;  /* 0x000000050c00720c */ /* 0x000fe20003fa4070 */
[--C-:B------:R-:W-:Y:S01]  /*4620*/  @!P4 IMAD.IADD R7, R7, 0x1, -R12.reuse ;  /* 0x000000010707c824 */ /* 0x100fe200078e0a0c */
[----:B------:R-:W-:Y:S01]  /*4630*/  ISETP.GE.AND P4, PT, R0, RZ, PT ;  /* 0x000000ff0000720c */ /* 0x000fe20003f86270 */
[----:B------:R0:W-:Y:S01]  /*4640*/  STL [R1+0x154], R11 ;  /* 0x0001540b01007387 */ /* 0x0001e20000100800 */
[----:B------:R-:W-:Y:S01]  /*4650*/  LOP3.LUT R0, R14, 0x8c, RZ, 0xfc, !PT ;  /* 0x0000008c0e007812 */ /* 0x000fe200078efcff */
[--C-:B------:R-:W-:Y:S01]  /*4660*/  @!P1 IMAD.IADD R15, R15, 0x1, -R12.reuse ;  /* 0x000000010f0f9824 */ /* 0x100fe200078e0a0c */
[----:B------:R-:W-:Y:S01]  /*4670*/  ISETP.GE.AND P1, PT, R9, RZ, PT ;  /* 0x000000ff0900720c */ /* 0x000fe20003f26270 */
[----:B------:R-:W-:Y:S01]  /*4680*/  IMAD.HI.U32 R9, R2, R4, RZ ;  /* 0x0000000402097227 */ /* 0x000fe200078e00ff */
[----:B------:R-:W-:Y:S01]  /*4690*/  IABS R6, R0 ;  /* 0x0000000000067213 */ /* 0x000fe20000000000 */
[----:B------:R1:W-:Y:S02]  /*46a0*/  STL [R1+0x158], R3 ;  /* 0x0001580301007387 */ /* 0x0003e40000100800 */
[--C-:B------:R-:W-:Y:S01]  /*46b0*/  @!P6 IMAD.IADD R8, R8, 0x1, -R12.reuse ;  /* 0x000000010808e824 */ /* 0x100fe200078e0a0c */
[----:B------:R-:W-:Y:S01]  /*46c0*/  ISETP.GT.U32.AND P6, PT, R12, R15, PT ;  /* 0x0000000f0c00720c */ /* 0x000fe20003fc4070 */
[----:B------:R-:W-:Y:S01]  /*46d0*/  @!P5 IMAD.IADD R5, R5, 0x1, -R12 ;  /* 0x000000010505d824 */ /* 0x000fe200078e0a0c */
[----:B0-----:R-:W-:Y:S01]  /*46e0*/  LOP3.LUT R11, R14, 0x86, RZ, 0xfc, !PT ;  /* 0x000000860e0b7812 */ /* 0x001fe200078efcff */
[----:B------:R-:W-:Y:S01]  /*46f0*/  IMAD.MOV R9, RZ, RZ, -R9 ;  /* 0x000000ffff097224 */ /* 0x000fe200078e0a09 */
[----:B------:R-:W-:Y:S01]  /*4700*/  ISETP.GT.U32.AND P5, PT, R12, R8, PT ;  /* 0x000000080c00720c */ /* 0x000fe20003fa4070 */
[----:B------:R-:W-:-:S04]  /*4710*/  IMAD.HI.U32 R19, R2, R18, RZ ;  /* 0x0000001202137227 */ /* 0x000fc800078e00ff */
[----:B-1----:R-:W-:Y:S02]  /*4720*/  IMAD.MOV.U32 R3, RZ, RZ, R7 ;  /* 0x000000ffff037224 */ /* 0x002fe400078e0007 */
[----:B------:R-:W-:-:S04]  /*4730*/  IMAD.HI.U32 R7, R2, R6, RZ ;  /* 0x0000000602077227 */ /* 0x000fc800078e00ff */
[----:B------:R-:W-:Y:S01]  /*4740*/  IMAD R4, R12, R9, R4 ;  /* 0x000000090c047224 */ /* 0x000fe200078e0204 */
[----:B------:R-:W-:Y:S01]  /*4750*/  LOP3.LUT R9, R14, 0x88, RZ, 0xfc, !PT ;  /* 0x000000880e097812 */ /* 0x000fe200078efcff */
[----:B------:R-:W-:Y:S02]  /*4760*/  IMAD.MOV R7, RZ, RZ, -R7 ;  /* 0x000000ffff077224 */ /* 0x000fe400078e0a07 */
[----:B------:R-:W-:Y:S01]  /*4770*/  @!P6 IMAD.IADD R15, R15, 0x1, -R12 ;  /* 0x000000010f0fe824 */ /* 0x000fe200078e0a0c */
[C---:B------:R-:W-:Y:S01]  /*4780*/  ISETP.GT.U32.AND P6, PT, R12.reuse, R4, PT ;  /* 0x000000040c00720c */ /* 0x040fe20003fc4070 */
[----:B------:R-:W-:Y:S01]  /*4790*/  IMAD R6, R12, R7, R6 ;  /* 0x000000070c067224 */ /* 0x000fe200078e0206 */
[----:B------:R-:W-:Y:S01]  /*47a0*/  IABS R7, R9 ;  /* 0x0000000900077213 */ /* 0x000fe20000000000 */
[--C-:B------:R-:W-:Y:S02]  /*47b0*/  @!P5 IMAD.IADD R8, R8, 0x1, -R12.reuse ;  /* 0x000000010808d824 */ /* 0x100fe400078e0a0c */
[----:B------:R-:W-:Y:S01]  /*47c0*/  @!P0 IMAD.MOV R3, RZ, RZ, -R3 ;  /* 0x000000ffff038224 */ /* 0x000fe200078e0a03 */
[C---:B------:R-:W-:Y:S01]  /*47d0*/  ISETP.GT.U32.AND P5, PT, R12.reuse, R6, PT ;  /* 0x000000060c00720c */ /* 0x040fe20003fa4070 */
[----:B------:R-:W-:Y:S01]  /*47e0*/  IMAD.MOV R19, RZ, RZ, -R19 ;  /* 0x000000ffff137224 */ /* 0x000fe200078e0a13 */
[----:B------:R-:W-:Y:S01]  /*47f0*/  ISETP.GT.U32.AND P0, PT, R12, R5, PT ;  /* 0x000000050c00720c */ /* 0x000fe20003f04070 */
[----:B------:R-:W-:Y:S01]  /*4800*/  IMAD.HI.U32 R17, R2, R7, RZ ;  /* 0x0000000702117227 */ /* 0x000fe200078e00ff */
[----:B------:R0:W-:Y:S03]  /*4810*/  STL [R1+0x15c], R3 ;  /* 0x00015c0301007387 */ /* 0x0001e60000100800 */
[----:B------:R-:W-:Y:S01]  /*4820*/  @!P6 IMAD.IADD R4, R4, 0x1, -R12 ;  /* 0x000000010404e824 */ /* 0x000fe200078e0a0c */
[----:B------:R-:W-:Y:S01]  /*4830*/  ISETP.GE.AND P6, PT, R0, RZ, PT ;  /* 0x000000ff0000720c */ /* 0x000fe20003fc6270 */
[----:B------:R-:W-:-:S02]  /*4840*/  IMAD R0, R12, R19, R18 ;  /* 0x000000130c007224 */ /* 0x000fc400078e0212 */
[----:B------:R-:W-:Y:S02]  /*4850*/  IMAD.MOV R17, RZ, RZ, -R17 ;  /* 0x000000ffff117224 */ /* 0x000fe400078e0a11 */
[--C-:B------:R-:W-:Y:S01]  /*4860*/  @!P5 IMAD.IADD R6, R6, 0x1, -R12.reuse ;  /* 0x000000010606d824 */ /* 0x100fe200078e0a0c */
[C---:B------:R-:W-:Y:S01]  /*4870*/  ISETP.GT.U32.AND P5, PT, R12.reuse, R4, PT ;  /* 0x000000040c00720c */ /* 0x040fe20003fa4070 */
[----:B0-----:R-:W-:Y:S02]  /*4880*/  IMAD.MOV.U32 R3, RZ, RZ, R15 ;  /* 0x000000ffff037224 */ /* 0x001fe400078e000f */
[----:B------:R-:W-:Y:S01]  /*4890*/  @!P3 IMAD.MOV R13, RZ, RZ, -R13 ;  /* 0x000000ffff0db224 */ /* 0x000fe200078e0a0d */
[C---:B------:R-:W-:Y:S01]  /*48a0*/  ISETP.GT.U32.AND P3, PT, R12.reuse, R0, PT ;  /* 0x000000000c00720c */ /* 0x040fe20003f64070 */
[----:B------:R-:W-:Y:S01]  /*48b0*/  @!P2 IMAD.MOV R3, RZ, RZ, -R3 ;  /* 0x000000ffff03a224 */ /* 0x000fe200078e0a03 */
[C---:B------:R-:W-:Y:S01]  /*48c0*/  ISETP.GT.U32.AND P2, PT, R12.reuse, R6, PT ;  /* 0x000000060c00720c */ /* 0x040fe20003f44070 */
[----:B------:R-:W-:Y:S01]  /*48d0*/  @!P0 IMAD.IADD R5, R5, 0x1, -R12 ;  /* 0x0000000105058824 */ /* 0x000fe200078e0a0c */
[----:B------:R-:W-:Y:S01]  /*48e0*/  STL [R1+0x150], R13 ;  /* 0x0001500d01007387 */ /* 0x000fe20000100800 */
[----:B------:R-:W-:Y:S01]  /*48f0*/  IMAD R7, R12, R17, R7 ;  /* 0x000000110c077224 */ /* 0x000fe200078e0207 */
[----:B------:R-:W-:Y:S01]  /*4900*/  ISETP.GE.AND P0, PT, R16, RZ, PT ;  /* 0x000000ff1000720c */ /* 0x000fe20003f06270 */
[----:B------:R-:W-:Y:S01]  /*4910*/  @!P4 IMAD.MOV R8, RZ, RZ, -R8 ;  /* 0x000000ffff08c224 */ /* 0x000fe200078e0a08 */
[----:B------:R0:W-:Y:S01]  /*4920*/  STL [R1+0x14c], R3 ;  /* 0x00014c0301007387 */ /* 0x0001e20000100800 */
[----:B------:R-:W-:Y:S01]  /*4930*/  @!P5 IMAD.IADD R4, R4, 0x1, -R12 ;  /* 0x000000010404d824 */ /* 0x000fe200078e0a0c */
[----:B------:R-:W-:-:S02]  /*4940*/  ISETP.GT.U32.AND P5, PT, R12, R7, PT ;  /* 0x000000070c00720c */ /* 0x000fc40003fa4070 */
[----:B------:R1:W-:Y:S01]  /*4950*/  STL [R1+0x148], R8 ;  /* 0x0001480801007387 */ /* 0x0003e20000100800 */
[----:B------:R-:W-:Y:S01]  /*4960*/  IABS R16, R11 ;  /* 0x0000000b00107213 */ /* 0x000fe20000000000 */
[--C-:B------:R-:W-:Y:S01]  /*4970*/  @!P3 IMAD.IADD R0, R0, 0x1, -R12.reuse ;  /* 0x000000010000b824 */ /* 0x100fe200078e0a0c */
[----:B------:R-:W-:Y:S01]  /*4980*/  ISETP.GE.AND P4, PT, R10, RZ, PT ;  /* 0x000000ff0a00720c */ /* 0x000fe20003f86270 */
[----:B------:R-:W-:Y:S01]  /*4990*/  @!P2 IMAD.IADD R6, R6, 0x1, -R12 ;  /* 0x000000010606a824 */ /* 0x000fe200078e0a0c */
[----:B------:R-:W-:Y:S01]  /*49a0*/  ISETP.GE.AND P2, PT, R11, RZ, PT ;  /* 0x000000ff0b00720c */ /* 0x000fe20003f46270 */
[----:B0-----:R-:W-:Y:S01]  /*49b0*/  IMAD.MOV.U32 R3, RZ, RZ, R5 ;  /* 0x000000ffff037224 */ /* 0x001fe200078e0005 */
[----:B------:R-:W-:Y:S01]  /*49c0*/  LOP3.LUT R11, R14, 0x76, RZ, 0xfc, !PT ;  /* 0x000000760e0b7812 */ /* 0x000fe200078efcff */
[----:B------:R-:W-:Y:S01]  /*49d0*/  IMAD.HI.U32 R5, R2, R16, RZ ;  /* 0x0000001002057227 */ /* 0x000fe200078e00ff */
[----:B-1----:R-:W-:-:S03]  /*49e0*/  LOP3.LUT R8, R14, 0x84, RZ, 0xfc, !PT ;  /* 0x000000840e087812 */ /* 0x002fc600078efcff */
[----:B------:R-:W-:Y:S01]  /*49f0*/  @!P1 IMAD.MOV R3, RZ, RZ, -R3 ;  /* 0x000000ffff039224 */ /* 0x000fe200078e0a03 */
[----:B------:R-:W-:Y:S01]  /*4a00*/  ISETP.GE.AND P1, PT, R9, RZ, PT ;  /* 0x000000ff0900720c */ /* 0x000fe20003f26270 */
[----:B------:R-:W-:Y:S01]  /*4a10*/  @!P5 IMAD.IADD R7, R7, 0x1, -R12 ;  /* 0x000000010707d824 */ /* 0x000fe200078e0a0c */
[----:B------:R-:W-:Y:S01]  /*4a20*/  IABS R18, R8 ;  /* 0x0000000800127213 */ /* 0x000fe20000000000 */
[----:B------:R-:W-:Y:S01]  /*4a30*/  IMAD.MOV R5, RZ, RZ, -R5 ;  /* 0x000000ffff057224 */ /* 0x000fe200078e0a05 */
[----:B------:R0:W-:Y:S01]  /*4a40*/  STL [R1+0x144], R3 ;  /* 0x0001440301007387 */ /* 0x0001e20000100800 */
[C---:B------:R-:W-:Y:S02]  /*4a50*/  ISETP.GT.U32.AND P5, PT, R12.reuse, R0, PT ;  /* 0x000000000c00720c */ /* 0x040fe40003fa4070 */
[----:B------:R-:W-:Y:S01]  /*4a60*/  IMAD R19, R12, R5, R16 ;  /* 0x000000050c137224 */ /* 0x000fe200078e0210 */
[----:B------:R-:W-:Y:S02]  /*4a70*/  LOP3.LUT R9, R14, 0x82, RZ, 0xfc, !PT ;  /* 0x000000820e097812 */ /* 0x000fe400078efcff */
[----:B------:R-:W-:-:S02]  /*4a80*/  ISETP.GE.AND P3, PT, R8, RZ, PT ;  /* 0x000000ff0800720c */ /* 0x000fc40003f66270 */
[----:B------:R-:W-:Y:S01]  /*4a90*/  LOP3.LUT R8, R14, 0x80, RZ, 0xfc, !PT ;  /* 0x000000800e087812 */ /* 0x000fe200078efcff */
[----:B0-----:R-:W-:Y:S01]  /*4aa0*/  IMAD.MOV.U32 R3, RZ, RZ, R4 ;  /* 0x000000ffff037224 */ /* 0x001fe200078e0004 */
[----:B------:R-:W-:Y:S01]  /*4ab0*/  IABS R13, R9 ;  /* 0x00000009000d7213 */ /* 0x000fe20000000000 */
[----:B------:R-:W-:Y:S01]  /*4ac0*/  IMAD.HI.U32 R4, R2, R18, RZ ;  /* 0x0000001202047227 */ /* 0x000fe200078e00ff */
[----:B------:R-:W-:Y:S02]  /*4ad0*/  IABS R17, R8 ;  /* 0x0000000800117213 */ /* 0x000fe40000000000 */
[----:B------:R-:W-:Y:S01]  /*4ae0*/  LOP3.LUT R5, R14, 0x7e, RZ, 0xfc, !PT ;  /* 0x0000007e0e057812 */ /* 0x000fe200078efcff */
[----:B------:R-:W-:Y:S01]  /*4af0*/  @!P0 IMAD.MOV R3, RZ, RZ, -R3 ;  /* 0x000000ffff038224 */ /* 0x000fe200078e0a03 */
[----:B------:R-:W-:Y:S01]  /*4b00*/  ISETP.GT.U32.AND P0, PT, R12, R7, PT ;  /* 0x000000070c00720c */ /* 0x000fe20003f04070 */
[----:B------:R-:W-:Y:S01]  /*4b10*/  IMAD.MOV R4, RZ, RZ, -R4 ;  /* 0x000000ffff047224 */ /* 0x000fe200078e0a04 */
[----:B------:R-:W-:Y:S01]  /*4b20*/  IABS R16, R5 ;  /* 0x0000000500107213 */ /* 0x000fe20000000000 */
[----:B------:R-:W-:Y:S01]  /*4b30*/  @!P5 IMAD.IADD R0, R0, 0x1, -R12 ;  /* 0x000000010000d824 */ /* 0x000fe200078e0a0c */
[----:B------:R0:W-:Y:S01]  /*4b40*/  STL [R1+0x13c], R3 ;  /* 0x00013c0301007387 */ /* 0x0001e20000100800 */
[----:B------:R-:W-:-:S02]  /*4b50*/  IMAD R18, R12, R4, R18 ;  /* 0x000000040c127224 */ /* 0x000fc400078e0212 */
[----:B------:R-:W-:-:S03]  /*4b60*/  IMAD.HI.U32 R4, R2, R13, RZ ;  /* 0x0000000d02047227 */ /* 0x000fc600078e00ff */
[----:B------:R-:W-:-:S03]  /*4b70*/  ISETP.GT.U32.AND P5, PT, R12, R18, PT ;  /* 0x000000120c00720c */ /* 0x000fc60003fa4070 */
[----:B------:R-:W-:Y:S01]  /*4b80*/  @!P0 IMAD.IADD R7, R7, 0x1, -R12 ;  /* 0x0000000107078824 */ /* 0x000fe200078e0a0c */
[----:B------:R-:W-:Y:S01]  /*4b90*/  ISETP.GE.AND P0, PT, R9, RZ, PT ;  /* 0x000000ff0900720c */ /* 0x000fe20003f06270 */
[----:B0-----:R-:W-:Y:S02]  /*4ba0*/  IMAD.MOV.U32 R3, RZ, RZ, R6 ;  /* 0x000000ffff037224 */ /* 0x001fe400078e0006 */
[----:B------:R-:W-:-:S04]  /*4bb0*/  IMAD.HI.U32 R6, R2, R17, RZ ;  /* 0x0000001102067227 */ /* 0x000fc800078e00ff */
[----:B------:R-:W-:Y:S01]  /*4bc0*/  @!P6 IMAD.MOV R3, RZ, RZ, -R3 ;  /* 0x000000ffff03e224 */ /* 0x000fe200078e0a03 */
[----:B------:R-:W-:Y:S01]  /*4bd0*/  ISETP.GT.U32.AND P6, PT, R12, R19, PT ;  /* 0x000000130c00720c */ /* 0x000fe20003fc4070 */
[----:B------:R-:W-:Y:S02]  /*4be0*/  @!P5 IMAD.IADD R18, R18, 0x1, -R12 ;  /* 0x000000011212d824 */ /* 0x000fe400078e0a0c */
[----:B------:R-:W-:Y:S01]  /*4bf0*/  IMAD.MOV R9, RZ, RZ, -R4 ;  /* 0x000000ffff097224 */ /* 0x000fe200078e0a04 */
[----:B------:R0:W-:Y:S01]  /*4c00*/  STL [R1+0x138], R3 ;  /* 0x0001380301007387 */ /* 0x0001e20000100800 */
[----:B------:R-:W-:Y:S02]  /*4c10*/  IMAD.MOV R6, RZ, RZ, -R6 ;  /* 0x000000ffff067224 */ /* 0x000fe400078e0a06 */
[----:B------:R-:W-:Y:S01]  /*4c20*/  IMAD R13, R12, R9, R13 ;  /* 0x000000090c0d7224 */ /* 0x000fe200078e020d */
[----:B------:R-:W-:Y:S01]  /*4c30*/  LOP3.LUT R9, R14, 0x78, RZ, 0xfc, !PT ;  /* 0x000000780e097812 */ /* 0x000fe200078efcff */
[----:B------:R-:W-:Y:S01]  /*4c40*/  IMAD R17, R12, R6, R17 ;  /* 0x000000060c117224 */ /* 0x000fe200078e0211 */
[----:B------:R-:W-:Y:S01]  /*4c50*/  IABS R6, R11 ;  /* 0x0000000b00067213 */ /* 0x000fe20000000000 */
[----:B------:R-:W-:-:S04]  /*4c60*/  IMAD.HI.U32 R4, R2, R16, RZ ;  /* 0x0000001002047227 */ /* 0x000fc800078e00ff */
[----:B------:R-:W-:Y:S01]  /*4c70*/  @!P6 IMAD.IADD R19, R19, 0x1, -R12 ;  /* 0x000000011313e824 */ /* 0x000fe200078e0a0c */
[----:B------:R-:W-:Y:S01]  /*4c80*/  ISETP.GE.AND P6, PT, R8, RZ, PT ;  /* 0x000000ff0800720c */ /* 0x000fe20003fc6270 */
[----:B0-----:R-:W-:Y:S01]  /*4c90*/  IMAD.MOV.U32 R3, RZ, RZ, R0 ;  /* 0x000000ffff037224 */ /* 0x001fe200078e0000 */
[----:B------:R-:W-:Y:S01]  /*4ca0*/  LOP3.LUT R8, R14, 0x7c, RZ, 0xfc, !PT ;  /* 0x0000007c0e087812 */ /* 0x000fe200078efcff */
[----:B------:R-:W-:Y:S01]  /*4cb0*/  IMAD.MOV.U32 R0, RZ, RZ, R7 ;  /* 0x000000ffff007224 */ /* 0x000fe200078e0007 */
[C---:B------:R-:W-:Y:S01]  /*4cc0*/  ISETP.GT.U32.AND P5, PT, R12.reuse, R19, PT ;  /* 0x000000130c00720c */ /* 0x040fe20003fa4070 */
[----:B------:R-:W-:Y:S01]  /*4cd0*/  @!P4 IMAD.MOV R3, RZ, RZ, -R3 ;  /* 0x000000ffff03c224 */ /* 0x000fe200078e0a03 */
[C---:B------:R-:W-:Y:S01]  /*4ce0*/  ISETP.GT.U32.AND P4, PT, R12.reuse, R18, PT ;  /* 0x000000120c00720c */ /* 0x040fe20003f84070 */
[----:B------:R-:W-:Y:S01]  /*4cf0*/  @!P1 IMAD.MOV R0, RZ, RZ, -R0 ;  /* 0x000000ffff009224 */ /* 0x000fe200078e0a00 */
[C---:B------:R-:W-:Y:S01]  /*4d00*/  ISETP.GT.U32.AND P1, PT, R12.reuse, R13, PT ;  /* 0x0000000d0c00720c */ /* 0x040fe20003f24070 */
[----:B------:R-:W-:Y:S01]  /*4d10*/  IMAD.MOV R4, RZ, RZ, -R4 ;  /* 0x000000ffff047224 */ /* 0x000fe200078e0a04 */
[----:B------:R-:W-:Y:S01]  /*4d20*/  IABS R10, R8 ;  /* 0x00000008000a7213 */ /* 0x000fe20000000000 */
[----:B------:R-:W-:Y:S01]  /*4d30*/  STL [R1+0x128], R3 ;  /* 0x0001280301007387 */ /* 0x000fe20000100800 */
[----:B------:R-:W-:Y:S01]  /*4d40*/  IABS R7, R9 ;  /* 0x0000000900077213 */ /* 0x000fe20000000000 */
[----:B------:R-:W-:Y:S01]  /*4d50*/  IMAD R16, R12, R4, R16 ;  /* 0x000000040c107224 */ /* 0x000fe200078e0210 */
[----:B------:R-:W-:Y:S01]  /*4d60*/  LOP3.LUT R4, R14, 0x7a, RZ, 0xfc, !PT ;  /* 0x0000007a0e047812 */ /* 0x000fe200078efcff */
[----:B------:R0:W-:Y:S01]  /*4d70*/  STL [R1+0x130], R0 ;  /* 0x0001300001007387 */ /* 0x0001e20000100800 */
[----:B------:R-:W-:-:S04]  /*4d80*/  IMAD.HI.U32 R15, R2, R10, RZ ;  /* 0x0000000a020f7227 */ /* 0x000fc800078e00ff */
[--C-:B------:R-:W-:Y:S01]  /*4d90*/  @!P5 IMAD.IADD R19, R19, 0x1, -R12.reuse ;  /* 0x000000011313d824 */ /* 0x100fe200078e0a0c */
[----:B------:R-:W-:Y:S01]  /*4da0*/  ISETP.GT.U32.AND P5, PT, R12, R17, PT ;  /* 0x000000110c00720c */ /* 0x000fe20003fa4070 */
[--C-:B------:R-:W-:Y:S01]  /*4db0*/  @!P1 IMAD.IADD R13, R13, 0x1, -R12.reuse ;  /* 0x000000010d0d9824 */ /* 0x100fe200078e0a0c */
[----:B------:R-:W-:Y:S01]  /*4dc0*/  ISETP.GE.AND P1, PT, R5, RZ, PT ;  /* 0x000000ff0500720c */ /* 0x000fe20003f26270 */
[----:B------:R-:W-:Y:S01]  /*4dd0*/  @!P4 IMAD.IADD R18, R18, 0x1, -R12 ;  /* 0x000000011212c824 */ /* 0x000fe200078e0a0c */
[----:B------:R-:W-:Y:S01]  /*4de0*/  ISETP.GT.U32.AND P4, PT, R12, R16, PT ;  /* 0x000000100c00720c */ /* 0x000fe20003f84070 */
[----:B------:R-:W-:Y:S01]  /*4df0*/  IMAD.MOV.U32 R20, RZ, RZ, R19 ;  /* 0x000000ffff147224 */ /* 0x000fe200078e0013 */
[----:B0-----:R-:W-:Y:S01]  /*4e00*/  IABS R0, R4 ;  /* 0x0000000400007213 */ /* 0x001fe20000000000 */
[----:B------:R-:W-:Y:S01]  /*4e10*/  IMAD.MOV R15, RZ, RZ, -R15 ;  /* 0x000000ffff0f7224 */ /* 0x000fe200078e0a0f */
[----:B------:R-:W-:Y:S01]  /*4e20*/  LOP3.LUT R19, R14, 0x68, RZ, 0xfc, !PT ;  /* 0x000000680e137812 */ /* 0x000fe200078efcff */
[----:B------:R-:W-:-:S02]  /*4e30*/  @!P2 IMAD.MOV R20, RZ, RZ, -R20 ;  /* 0x000000ffff14a224 */ /* 0x000fc400078e0a14 */
[----:B------:R-:W-:-:S03]  /*4e40*/  IMAD.HI.U32 R5, R2, R0, RZ ;  /* 0x0000000002057227 */ /* 0x000fc600078e00ff */
[----:B------:R-:W-:Y:S01]  /*4e50*/  STL [R1+0xe0], R20 ;  /* 0x0000e01401007387 */ /* 0x000fe20000100800 */
[----:B------:R-:W-:Y:S01]  /*4e60*/  @!P5 IMAD.IADD R17, R17, 0x1, -R12 ;  /* 0x000000011111d824 */ /* 0x000fe200078e0a0c */
[C---:B------:R-:W-:Y:S01]  /*4e70*/  ISETP.GT.U32.AND P5, PT, R12.reuse, R13, PT ;  /* 0x0000000d0c00720c */ /* 0x040fe20003fa4070 */
[----:B------:R-:W-:Y:S02]  /*4e80*/  IMAD.MOV R5, RZ, RZ, -R5 ;  /* 0x000000ffff057224 */ /* 0x000fe400078e0a05 */
[----:B------:R-:W-:Y:S01]  /*4e90*/  IMAD.MOV.U32 R3, RZ, RZ, R18 ;  /* 0x000000ffff037224 */ /* 0x000fe200078e0012 */
[C---:B------:R-:W-:Y:S01]  /*4ea0*/  ISETP.GT.U32.AND P2, PT, R12.reuse, R17, PT ;  /* 0x000000110c00720c */ /* 0x040fe20003f44070 */
[----:B------:R-:W-:Y:S02]  /*4eb0*/  IMAD R10, R12, R15, R10 ;  /* 0x0000000f0c0a7224 */ /* 0x000fe400078e020a */
[----:B------:R-:W-:Y:S02]  /*4ec0*/  @!P4 IMAD.IADD R16, R16, 0x1, -R12 ;  /* 0x000000011010c824 */ /* 0x000fe400078e0a0c */
[----:B------:R-:W-:Y:S01]  /*4ed0*/  @!P3 IMAD.MOV R3, RZ, RZ, -R3 ;  /* 0x000000ffff03b224 */ /* 0x000fe200078e0a03 */
[----:B------:R-:W-:Y:S01]  /*4ee0*/  ISETP.GE.AND P3, PT, R8, RZ, PT ;  /* 0x000000ff0800720c */ /* 0x000fe20003f66270 */
[C---:B------:R-:W-:Y:S01]  /*4ef0*/  IMAD R0, R12.reuse, R5, R0 ;  /* 0x000000050c007224 */ /* 0x040fe200078e0200 */
[C---:B------:R-:W-:Y:S01]  /*4f00*/  ISETP.GT.U32.AND P4, PT, R12.reuse, R16, PT ;  /* 0x000000100c00720c */ /* 0x040fe20003f84070 */
[----:B------:R-:W-:Y:S01]  /*4f10*/  @!P5 IMAD.IADD R13, R13, 0x1, -R12 ;  /* 0x000000010d0dd824 */ /* 0x000fe200078e0a0c */
[----:B------:R-:W-:Y:S01]  /*4f20*/  ISETP.GT.U32.AND P5, PT, R12, R10, PT ;  /* 0x0000000a0c00720c */ /* 0x000fe20003fa4070 */
[----:B------:R-:W-:Y:S01]  /*4f30*/  IMAD.HI.U32 R15, R2, R7, RZ ;  /* 0x00000007020f7227 */ /* 0x000fe200078e00ff */
[----:B------:R0:W-:Y:S01]  /*4f40*/  STL [R1+0xf0], R3 ;  /* 0x0000f00301007387 */ /* 0x0001e20000100800 */
[----:B------:R-:W-:-:S02]  /*4f50*/  LOP3.LUT R5, R14, 0x74, RZ, 0xfc, !PT ;  /* 0x000000740e057812 */ /* 0x000fc400078efcff */
[----:B------:R-:W-:-:S04]  /*4f60*/  IMAD.HI.U32 R8, R2, R6, RZ ;  /* 0x0000000602087227 */ /* 0x000fc800078e00ff */
[----:B------:R-:W-:Y:S01]  /*4f70*/  @!P2 IMAD.IADD R17, R17, 0x1, -R12 ;  /* 0x000000011111a824 */ /* 0x000fe200078e0a0c */
[C---:B------:R-:W-:Y:S01]  /*4f80*/  ISETP.GT.U32.AND P2, PT, R12.reuse, R0, PT ;  /* 0x000000000c00720c */ /* 0x040fe20003f44070 */
[----:B------:R-:W-:Y:S02]  /*4f90*/  IMAD.MOV R15, RZ, RZ, -R15 ;  /* 0x000000ffff0f7224 */ /* 0x000fe400078e0a0f */
[----:B------:R-:W-:Y:S02]  /*4fa0*/  IMAD.MOV R8, RZ, RZ, -R8 ;  /* 0x000000ffff087224 */ /* 0x000fe400078e0a08 */
[C---:B------:R-:W-:Y:S02]  /*4fb0*/  IMAD R7, R12.reuse, R15, R7 ;  /* 0x0000000f0c077224 */ /* 0x040fe400078e0207 */
[----:B------:R-:W-:Y:S01]  /*4fc0*/  IMAD R6, R12, R8, R6 ;  /* 0x000000080c067224 */ /* 0x000fe200078e0206 */
[----:B------:R-:W-:Y:S01]  /*4fd0*/  LOP3.LUT R8, R14, 0x72, RZ, 0xfc, !PT ;  /* 0x000000720e087812 */ /* 0x000fe200078efcff */
[--C-:B------:R-:W-:Y:S01]  /*4fe0*/  @!P5 IMAD.IADD R10, R10, 0x1, -R12.reuse ;  /* 0x000000010a0ad824 */ /* 0x100fe200078e0a0c */
[C---:B------:R-:W-:Y:S01]  /*4ff0*/  ISETP.GT.U32.AND P5, PT, R12.reuse, R7, PT ;  /* 0x000000070c00720c */ /* 0x040fe20003fa4070 */
[----:B0-----:R-:W-:Y:S01]  /*5000*/  IMAD.MOV.U32 R3, RZ, RZ, R13 ;  /* 0x000000ffff037224 */ /* 0x001fe200078e000d */
[----:B------:R-:W-:Y:S01]  /*5010*/  IABS R15, R8 ;  /* 0x00000008000f7213 */ /* 0x000fe20000000000 */
[----:B------:R-:W-:Y:S01]  /*5020*/  @!P6 IMAD.MOV R17, RZ, RZ, -R17 ;  /* 0x000000ffff11e224 */ /* 0x000fe200078e0a11 */
[----:B------:R-:W-:Y:S01]  /*5030*/  ISETP.GT.U32.AND P6, PT, R12, R6, PT ;  /* 0x000000060c00720c */ /* 0x000fe20003fc4070 */
[--C-:B------:R-:W-:Y:S01]  /*5040*/  @!P4 IMAD.IADD R16, R16, 0x1, -R12.reuse ;  /* 0x000000011010c824 */ /* 0x100fe200078e0a0c */
[----:B------:R-:W-:Y:S01]  /*5050*/  ISETP.GE.AND P4, PT, R4, RZ, PT ;  /* 0x000000ff0400720c */ /* 0x000fe20003f86270 */
[----:B------:R-:W-:Y:S01]  /*5060*/  @!P2 IMAD.IADD R0, R0, 0x1, -R12 ;  /* 0x000000010000a824 */ /* 0x000fe200078e0a0c */
[----:B------:R-:W-:Y:S01]  /*5070*/  IABS R4, R5 ;  /* 0x0000000500047213 */ /* 0x000fe20000000000 */
[----:B------:R-:W-:Y:S01]  /*5080*/  @!P0 IMAD.MOV R3, RZ, RZ, -R3 ;  /* 0x000000ffff038224 */ /* 0x000fe200078e0a03 */
[----:B------:R-:W-:-:S02]  /*5090*/  ISETP.GT.U32.AND P0, PT, R12, R10, PT ;  /* 0x0000000a0c00720c */ /* 0x000fc40003f04070 */
[----:B------:R-:W-:Y:S01]  /*50a0*/  ISETP.GT.U32.AND P2, PT, R12, R0, PT ;  /* 0x000000000c00720c */ /* 0x000fe20003f44070 */
[----:B------:R-:W-:Y:S01]  /*50b0*/  IMAD.HI.U32 R13, R2, R4, RZ ;  /* 0x00000004020d7227 */ /* 0x000fe200078e00ff */
[----:B------:R0:W-:Y:S03]  /*50c0*/  STL [R1+0x120], R3 ;  /* 0x0001200301007387 */ /* 0x0001e60000100800 */
[----:B------:R-:W-:Y:S01]  /*50d0*/  IMAD.MOV R13, RZ, RZ, -R13 ;  /* 0x000000ffff0d7224 */ /* 0x000fe200078e0a0d */
[----:B------:R1:W-:Y:S01]  /*50e0*/  STL [R1+0xfc], R17 ;  /* 0x0000fc1101007387 */ /* 0x0003e20000100800 */
[--C-:B------:R-:W-:Y:S01]  /*50f0*/  @!P5 IMAD.IADD R7, R7, 0x1, -R12.reuse ;  /* 0x000000010707d824 */ /* 0x100fe200078e0a0c */
[----:B------:R-:W-:Y:S01]  /*5100*/  ISETP.GE.AND P5, PT, R9, RZ, PT ;  /* 0x000000ff0900720c */ /* 0x000fe20003fa6270 */
[----:B------:R-:W-:Y:S02]  /*5110*/  @!P6 IMAD.IADD R6, R6, 0x1, -R12 ;  /* 0x000000010606e824 */ /* 0x000fe400078e0a0c */
[----:B------:R-:W-:Y:S01]  /*5120*/  IMAD.MOV.U32 R9, RZ, RZ, R15 ;  /* 0x000000ffff097224 */ /* 0x000fe200078e000f */
[----:B------:R-:W-:Y:S01]  /*5130*/  LOP3.LUT R15, R14, 0x70, RZ, 0xfc, !PT ;  /* 0x000000700e0f7812 */ /* 0x000fe200078efcff */
[----:B0-----:R-:W-:Y:S01]  /*5140*/  IMAD.MOV.U32 R3, RZ, RZ, R16 ;  /* 0x000000ffff037224 */ /* 0x001fe200078e0010 */
[C---:B------:R-:W-:Y:S01]  /*5150*/  ISETP.GT.U32.AND P6, PT, R12.reuse, R6, PT ;  /* 0x000000060c00720c */ /* 0x040fe20003fc4070 */
[----:B------:R-:W-:Y:S01]  /*5160*/  IMAD R4, R12, R13, R4 ;  /* 0x0000000d0c047224 */ /* 0x000fe200078e0204 */
[----:B------:R-:W-:Y:S01]  /*5170*/  LOP3.LUT R13, R14, 0x66, RZ, 0xfc, !PT ;  /* 0x000000660e0d7812 */ /* 0x000fe200078efcff */
[----:B------:R-:W-:Y:S01]  /*5180*/  @!P1 IMAD.MOV R3, RZ, RZ, -R3 ;  /* 0x000000ffff039224 */ /* 0x000fe200078e0a03 */
[----:B------:R-:W-:Y:S01]  /*5190*/  ISETP.GT.U32.AND P1, PT, R12, R7, PT ;  /* 0x000000070c00720c */ /* 0x000fe20003f24070 */
[----:B------:R-:W-:Y:S01]  /*51a0*/  @!P0 IMAD.IADD R10, R10, 0x1, -R12 ;  /* 0x000000010a0a8824 */ /* 0x000fe200078e0a0c */
[----:B------:R-:W-:Y:S01]  /*51b0*/  ISETP.GE.AND P0, PT, R11, RZ, PT ;  /* 0x000000ff0b00720c */ /* 0x000fe20003f06270 */
[----:B------:R-:W-:Y:S01]  /*51c0*/  IMAD.HI.U32 R11, R2, R9, RZ ;  /* 0x00000009020b7227 */ /* 0x000fe200078e00ff */
[----:B------:R0:W-:Y:S01]  /*51d0*/  STL [R1+0x104], R3 ;  /* 0x0001040301007387 */ /* 0x0001e20000100800 */
[----:B-1----:R-:W-:-:S02]  /*51e0*/  IABS R17, R13 ;  /* 0x0000000d00117213 */ /* 0x002fc40000000000 */
[--C-:B------:R-:W-:Y:S01]  /*51f0*/  @!P2 IMAD.IADD R0, R0, 0x1, -R12.reuse ;  /* 0x000000010000a824 */ /* 0x100fe200078e0a0c */
[----:B------:R-:W-:Y:S01]  /*5200*/  ISETP.GT.U32.AND P2, PT, R12, R4, PT ;  /* 0x000000040c00720c */ /* 0x000fe20003f44070 */
[----:B------:R-:W-:Y:S02]  /*5210*/  IMAD.MOV R11, RZ, RZ, -R11 ;  /* 0x000000ffff0b7224 */ /* 0x000fe400078e0a0b */
[--C-:B------:R-:W-:Y:S02]  /*5220*/  @!P6 IMAD.IADD R6, R6, 0x1, -R12.reuse ;  /* 0x000000010606e824 */ /* 0x100fe400078e0a0c */
[----:B------:R-:W-:Y:S01]  /*5230*/  @!P1 IMAD.IADD R7, R7, 0x1, -R12 ;  /* 0x0000000107079824 */ /* 0x000fe200078e0a0c */
[----:B------:R-:W-:Y:S01]  /*5240*/  ISETP.GE.AND P1, PT, R8, RZ, PT ;  /* 0x000000ff0800720c */ /* 0x000fe20003f26270 */
[----:B0-----:R-:W-:Y:S01]  /*5250*/  IMAD.MOV.U32 R3, RZ, RZ, R10 ;  /* 0x000000ffff037224 */ /* 0x001fe200078e000a */
[----:B------:R-:W-:Y:S01]  /*5260*/  LOP3.LUT R10, R14, 0x6e, RZ, 0xfc, !PT ;  /* 0x0000006e0e0a7812 */ /* 0x000fe200078efcff */
[----:B------:R-:W-:-:S02]  /*5270*/  @!P5 IMAD.MOV R7, RZ, RZ, -R7 ;  /* 0x000000ffff07d224 */ /* 0x000fc400078e0a07 */
[----:B------:R-:W-:Y:S01]  /*5280*/  @!P3 IMAD.MOV R3, RZ, RZ, -R3 ;  /* 0x000000ffff03b224 */ /* 0x000fe200078e0a03 */
[----:B------:R-:W-:Y:S01]  /*5290*/  ISETP.GE.AND P3, PT, R5, RZ, PT ;  /* 0x000000ff0500720c */ /* 0x000fe20003f66270 */
[----:B------:R-:W-:Y:S01]  /*52a0*/  IMAD R5, R12, R11, R9 ;  /* 0x0000000b0c057224 */ /* 0x000fe200078e0209 */
[----:B------:R-:W-:Y:S01]  /*52b0*/  ISETP.GE.AND P5, PT, R10, RZ, PT ;  /* 0x000000ff0a00720c */ /* 0x000fe20003fa6270 */
[----:B------:R-:W-:Y:S01]  /*52c0*/  @!P2 IMAD.IADD R4, R4, 0x1, -R12 ;  /* 0x000000010404a824 */ /* 0x000fe200078e0a0c */
[----:B------:R0:W-:Y:S01]  /*52d0*/  STL [R1+0x108], R3 ;  /* 0x0001080301007387 */ /* 0x0001e20000100800 */
[----:B------:R-:W-:Y:S02]  /*52e0*/  IABS R10, R10 ;  /* 0x0000000a000a7213 */ /* 0x000fe40000000000 */
[C---:B------:R-:W-:Y:S02]  /*52f0*/  ISETP.GT.U32.AND P6, PT, R12.reuse, R5, PT ;  /* 0x000000050c00720c */ /* 0x040fe40003fc4070 */
[----:B------:R-:W-:-:S02]  /*5300*/  ISETP.GT.U32.AND P2, PT, R12, R4, PT ;  /* 0x000000040c00720c */ /* 0x000fc40003f44070 */
[C---:B------:R-:W-:Y:S01]  /*5310*/  LOP3.LUT R9, R14.reuse, 0x6a, RZ, 0xfc, !PT ;  /* 0x0000006a0e097812 */ /* 0x040fe200078efcff */
[----:B0-----:R-:W-:Y:S01]  /*5320*/  IMAD.MOV.U32 R3, RZ, RZ, R0 ;  /* 0x000000ffff037224 */ /* 0x001fe200078e0000 */
[----:B------:R-:W-:-:S03]  /*5330*/  LOP3.LUT R0, R14, 0x6c, RZ, 0xfc, !PT ;  /* 0x0000006c0e007812 */ /* 0x000fc600078efcff */
[----:B------:R-:W-:Y:S01]  /*5340*/  @!P4 IMAD.MOV R3, RZ, RZ, -R3 ;  /* 0x000000ffff03c224 */ /* 0x000fe200078e0a03 */
[----:B------:R-:W-:-:S03]  /*5350*/  ISETP.GE.AND P4, PT, R15, RZ, PT ;  /* 0x000000ff0f00720c */ /* 0x000fc60003f86270 */
[--C-:B------:R-:W-:Y:S01]  /*5360*/  @!P6 IMAD.IADD R5, R5, 0x1, -R12.reuse ;  /* 0x000000010505e824 */ /* 0x100fe200078e0a0c */
[----:B------:R-:W-:Y:S01]  /*5370*/  IABS R15, R15 ;  /* 0x0000000f000f7213 */ /* 0x000fe20000000000 */
[----:B------:R-:W-:Y:S01]  /*5380*/  @!P2 IMAD.IADD R4, R4, 0x1, -R12 ;  /* 0x000000010404a824 */ /* 0x000fe200078e0a0c */
[----:B------:R0:W-:Y:S01]  /*5390*/  STL [R1+0x10c], R3 ;  /* 0x00010c0301007387 */ /* 0x0001e20000100800 */
[----:B------:R-:W-:Y:S02]  /*53a0*/  ISETP.GE.AND P2, PT, R9, RZ, PT ;  /* 0x000000ff0900720c */ /* 0x000fe40003f46270 */
[----:B------:R-:W-:Y:S01]  /*53b0*/  ISETP.GT.U32.AND P6, PT, R12, R5, PT ;  /* 0x000000050c00720c */ /* 0x000fe20003fc4070 */
[----:B------:R-:W-:Y:S01]  /*53c0*/  IMAD.HI.U32 R8, R2, R15, RZ ;  /* 0x0000000f02087227 */ /* 0x000fe200078e00ff */
[----:B------:R1:W-:Y:S01]  /*53d0*/  STL [R1+0x118], R7 ;  /* 0x0001180701007387 */ /* 0x0003e20000100800 */
[----:B------:R-:W-:Y:S02]  /*53e0*/  IABS R9, R9 ;  /* 0x0000000900097213 */ /* 0x000fe40000000000 */
[----:B------:R-:W-:-:S02]  /*53f0*/  IMAD.MOV R8, RZ, RZ, -R8 ;  /* 0x000000ffff087224 */ /* 0x000fc400078e0a08 */
[----:B0-----:R-:W-:Y:S02]  /*5400*/  IMAD.MOV.U32 R3, RZ, RZ, R6 ;  /* 0x000000ffff037224 */ /* 0x001fe400078e0006 */
[----:B------:R-:W-:Y:S01]  /*5410*/  IMAD R15, R12, R8, R15 ;  /* 0x000000080c0f7224 */ /* 0x000fe200078e020f */
[----:B------:R-:W-:Y:S01]  /*5420*/  LOP3.LUT R8, R14, 0x64, RZ, 0xfc, !PT ;  /* 0x000000640e087812 */ /* 0x000fe200078efcff */
[----:B------:R-:W-:Y:S01]  /*5430*/  @!P0 IMAD.MOV R3, RZ, RZ, -R3 ;  /* 0x000000ffff038224 */ /* 0x000fe200078e0a03 */
[----:B------:R-:W-:Y:S01]  /*5440*/  ISETP.GE.AND P0, PT, R0, RZ, PT ;  /* 0x000000ff0000720c */ /* 0x000fe20003f06270 */
[----:B------:R-:W-:Y:S01]  /*5450*/  @!P6 IMAD.IADD R5, R5, 0x1, -R12 ;  /* 0x000000010505e824 */ /* 0x000fe200078e0a0c */
[----:B------:R-:W-:Y:S01]  /*5460*/  IABS R0, R0 ;  /* 0x0000000000007213 */ /* 0x000fe20000000000 */
[C---:B-1----:R-:W-:Y:S01]  /*5470*/  IMAD.HI.U32 R7, R2.reuse, R10, RZ ;  /* 0x0000000a02077227 */ /* 0x042fe200078e00ff */
[----:B------:R0:W-:Y:S03]  /*5480*/  STL [R1+0x11c], R3 ;  /* 0x00011c0301007387 */ /* 0x0001e60000100800 */
[----:B------:R-:W-:-:S04]  /*5490*/  IMAD.HI.U32 R6, R2, R0, RZ ;  /* 0x0000000002067227 */ /* 0x000fc800078e00ff */
[----:B------:R-:W-:Y:S02]  /*54a0*/  IMAD.MOV R6, RZ, RZ, -R6 ;  /* 0x000000ffff067224 */ /* 0x000fe400078e0a06 */
[----:B------:R-:W-:Y:S02]  /*54b0*/  IMAD.MOV R7, RZ, RZ, -R7 ;  /* 0x000000ffff077224 */ /* 0x000fe400078e0a07 */
[----:B0-----:R-:W-:Y:S02]  /*54c0*/  IMAD.MOV.U32 R3, RZ, RZ, R4 ;  /* 0x000000ffff037224 */ /* 0x001fe400078e0004 */
[----:B------:R-:W-:Y:S01]  /*54d0*/  IMAD R0, R12, R6, R0 ;  /* 0x000000060c007224 */ /* 0x000fe200078e0200 */
[----:B------:R-:W-:Y:S01]  /*54e0*/  LOP3.LUT R6, R14, 0x62, RZ, 0xfc, !PT ;  /* 0x000000620e067812 */ /* 0x000fe200078efcff */
[----:B------:R-:W-:Y:S01]  /*54f0*/  @!P3 IMAD.MOV R3, RZ, RZ, -R3 ;  /* 0x000000ffff03b224 */ /* 0x000fe200078e0a03 */
[C---:B------:R-:W-:Y:S01]  /*5500*/  ISETP.GT.U32.AND P3, PT, R12.reuse, R15, PT ;  /* 0x0000000f0c00720c */ /* 0x040fe20003f64070 */
[----:B------:R-:W-:Y:S01]  /*5510*/  IMAD R10, R12, R7, R10 ;  /* 0x000000070c0a7224 */ /* 0x000fe200078e020a */
[----:B------:R-:W-:Y:S01]  /*5520*/  IABS R16, R6 ;  /* 0x0000000600107213 */ /* 0x000fe20000000000 */
[----:B------:R-:W-:Y:S01]  /*5530*/  IMAD.HI.U32 R4, R2, R9, RZ ;  /* 0x0000000902047227 */ /* 0x000fe200078e00ff */
[----:B------:R0:W-:Y:S02]  /*5540*/  STL [R1+0x110], R3 ;  /* 0x0001100301007387 */ /* 0x0001e40000100800 */
[----:B------:R-:W-:Y:S01]  /*5550*/  ISETP.GT.U32.AND P6, PT, R12, R10, PT ;  /* 0x0000000a0c00720c */ /* 0x000fe20003fc4070 */
[----:B------:R-:W-:-:S02]  /*5560*/  IMAD.MOV R4, RZ, RZ, -R4 ;  /* 0x000000ffff047224 */ /* 0x000fc400078e0a04 */
[----:B------:R-:W-:-:S04]  /*5570*/  IMAD.HI.U32 R7, R2, R17, RZ ;  /* 0x0000001102077227 */ /* 0x000fc800078e00ff */
[--C-:B------:R-:W-:Y:S02]  /*5580*/  @!P3 IMAD.IADD R15, R15, 0x1, -R12.reuse ;  /* 0x000000010f0fb824 */ /* 0x100fe400078e0a0c */
[----:B0-----:R-:W-:Y:S01]  /*5590*/  IMAD.MOV.U32 R3, RZ, RZ, R5 ;  /* 0x000000ffff037224 */ /* 0x001fe200078e0005 */
[----:B------:R-:W-:Y:S01]  /*55a0*/  IABS R5, R19 ;  /* 0x0000001300057213 */ /* 0x000fe20000000000 */
[C---:B------:R-:W-:Y:S01]  /*55b0*/  IMAD R9, R12.reuse, R4, R9 ;  /* 0x000000040c097224 */ /* 0x040fe200078e0209 */
[C---:B------:R-:W-:Y:S01]  /*55c0*/  ISETP.GT.U32.AND P3, PT, R12.reuse, R15, PT ;  /* 0x0000000f0c00720c */ /* 0x040fe20003f64070 */
[----:B------:R-:W-:Y:S01]  /*55d0*/  @!P1 IMAD.MOV R3, RZ, RZ, -R3 ;  /* 0x000000ffff039224 */ /* 0x000fe200078e0a03 */
[----:B------:R-:W-:Y:S01]  /*55e0*/  ISETP.GT.U32.AND P1, PT, R12, R0, PT ;  /* 0x000000000c00720c */ /* 0x000fe20003f24070 */
[----:B------:R-:W-:Y:S01]  /*55f0*/  @!P6 IMAD.IADD R10, R10, 0x1, -R12 ;  /* 0x000000010a0ae824 */ /* 0x000fe200078e0a0c */
[----:B------:R-:W-:Y:S01]  /*5600*/  IABS R4, R8 ;  /* 0x0000000800047213 */ /* 0x000fe20000000000 */
[----:B------:R-:W-:Y:S01]  /*5610*/  IMAD.MOV R7, RZ, RZ, -R7 ;  /* 0x000000ffff077224 */ /* 0x000fe200078e0a07 */
[----:B------:R0:W-:Y:S01]  /*5620*/  STL [R1+0x114], R3 ;  /* 0x0001140301007387 */ /* 0x0001e20000100800 */
[----:B------:R-:W-:Y:S01]  /*5630*/  IMAD.HI.U32 R11, R2, R5, RZ ;  /* 0x00000005020b7227 */ /* 0x000fe200078e00ff */
[----:B------:R-:W-:-:S03]  /*5640*/  ISETP.GT.U32.AND P6, PT, R12, R10, PT ;  /* 0x0000000a0c00720c */ /* 0x000fc60003fc4070 */
[----:B------:R-:W-:Y:S01]  /*5650*/  IMAD R17, R12, R7, R17 ;  /* 0x000000070c117224 */ /* 0x000fe200078e0211 */
[----:B------:R-:W-:Y:S01]  /*5660*/  LOP3.LUT R7, R14, 0x60, RZ, 0xfc, !PT ;  /* 0x000000600e077812 */ /* 0x000fe200078efcff */
[--C-:B------:R-:W-:Y:S01]  /*5670*/  @!P3 IMAD.IADD R15, R15, 0x1, -R12.reuse ;  /* 0x000000010f0fb824 */ /* 0x100fe200078e0a0c */
[----:B------:R-:W-:Y:S01]  /*5680*/  ISETP.GT.U32.AND P3, PT, R12, R9, PT ;  /* 0x000000090c00720c */ /* 0x000fe20003f64070 */
[--C-:B------:R-:W-:Y:S02]  /*5690*/  @!P1 IMAD.IADD R0, R0, 0x1, -R12.reuse ;  /* 0x0000000100009824 */ /* 0x100fe400078e0a0c */
[----:B------:R-:W-:Y:S02]  /*56a0*/  IMAD.MOV R11, RZ, RZ, -R11 ;  /* 0x000000ffff0b7224 */ /* 0x000fe400078e0a0b */
[----:B0-----:R-:W-:Y:S01]  /*56b0*/  IMAD.MOV.U32 R3, RZ, RZ, R15 ;  /* 0x000000ffff037224 */ /* 0x001fe200078e000f */
[C---:B------:R-:W-:Y:S01]  /*56c0*/  ISETP.GT.U32.AND P1, PT, R12.reuse, R0, PT ;  /* 0x000000000c00720c */ /* 0x040fe20003f24070 */
[----:B------:R-:W-:Y:S01]  /*56d0*/  IMAD R5, R12, R11, R5 ;  /* 0x0000000b0c057224 */ /* 0x000fe200078e0205 */
[----:B------:R-:W-:Y:S01]  /*56e0*/  IABS R15, R7 ;  /* 0x00000007000f7213 */ /* 0x000fe20000000000 */
[----:B------:R-:W-:-:S02]  /*56f0*/  @!P6 IMAD.IADD R10, R10, 0x1, -R12 ;  /* 0x000000010a0ae824 */ /* 0x000fc400078e0a0c */
[----:B------:R-:W-:Y:S01]  /*5700*/  @!P4 IMAD.MOV R3, RZ, RZ, -R3 ;  /* 0x000000ffff03c224 */ /* 0x000fe200078e0a03 */
[----:B------:R-:W-:Y:S01]  /*5710*/  ISETP.GT.U32.AND P6, PT, R12, R5, PT ;  /* 0x000000050c00720c */ /* 0x000fe20003fc4070 */
[--C-:B------:R-:W-:Y:S01]  /*5720*/  @!P3 IMAD.IADD R9, R9, 0x1, -R12.reuse ;  /* 0x000000010909b824 */ /* 0x100fe200078e0a0c */
[----:B------:R-:W-:Y:S01]  /*5730*/  ISETP.GE.AND P4, PT, R19, RZ, PT ;  /* 0x000000ff1300720c */ /* 0x000fe20003f86270 */
[----:B------:R-:W-:Y:S01]  /*5740*/  IMAD.HI.U32 R18, R2, R4, RZ ;  /* 0x0000000402127227 */ /* 0x000fe200078e00ff */
[----:B------:R0:W-:Y:S02]  /*5750*/  STL [R1+0xf4], R3 ;  /* 0x0000f40301007387 */ /* 0x0001e40000100800 */
[----:B------:R-:W-:Y:S01]  /*5760*/  ISETP.GT.U32.AND P3, PT, R12, R9, PT ;  /* 0x000000090c00720c */ /* 0x000fe20003f64070 */
[----:B------:R-:W-:Y:S01]  /*5770*/  @!P1 IMAD.IADD R0, R0, 0x1, -R12 ;  /* 0x0000000100009824 */ /* 0x000fe200078e0a0c */
[----:B------:R-:W-:Y:S01]  /*5780*/  ISETP.GT.U32.AND P1, PT, R12, R17, PT ;  /* 0x000000110c00720c */ /* 0x000fe20003f24070 */
[----:B------:R-:W-:-:S04]  /*5790*/  IMAD.HI.U32 R11, R2, R16, RZ ;  /* 0x00000010020b7227 */ /* 0x000fc800078e00ff */
[----:B------:R-:W-:Y:S01]  /*57a0*/  @!P6 IMAD.IADD R5, R5, 0x1, -R12 ;  /* 0x000000010505e824 */ /* 0x000fe200078e0a0c */
[----:B------:R-:W-:Y:S01]  /*57b0*/  ISETP.GE.AND P6, PT, R13, RZ, PT ;  /* 0x000000ff0d00720c */ /* 0x000fe20003fc6270 */
[----:B0-----:R-:W-:Y:S02]  /*57c0*/  IMAD.MOV.U32 R3, RZ, RZ, R10 ;  /* 0x000000ffff037224 */ /* 0x001fe400078e000a */
[----:B------:R-:W-:Y:S02]  /*57d0*/  IMAD.MOV R18, RZ, RZ, -R18 ;  /* 0x000000ffff127224 */ /* 0x000fe400078e0a12 */
[----:B------:R-:W-:-:S04]  /*57e0*/  IMAD.HI.U32 R10, R2, R15, RZ ;  /* 0x0000000f020a7227 */ /* 0x000fc800078e00ff */
[----:B------:R-:W-:Y:S02]  /*57f0*/  @!P1 IMAD.IADD R17, R17, 0x1, -R12 ;  /* 0x0000000111119824 */ /* 0x000fe400078e0a0c */
[----:B------:R-:W-:Y:S01]  /*5800*/  @!P5 IMAD.MOV R3, RZ, RZ, -R3 ;  /* 0x000000ffff03d224 */ /* 0x000fe200078e0a03 */
[C---:B------:R-:W-:Y:S01]  /*5810*/  ISETP.GT.U32.AND P5, PT, R12.reuse, R5, PT ;  /* 0x000000050c00720c */ /* 0x040fe20003fa4070 */
[----:B------:R-:W-:Y:S01]  /*5820*/  IMAD.MOV R11, RZ, RZ, -R11 ;  /* 0x000000ffff0b7224 */ /* 0x000fe200078e0a0b */
[C---:B------:R-:W-:Y:S01]  /*5830*/  ISETP.GT.U32.AND P1, PT, R12.reuse, R17, PT ;  /* 0x000000110c00720c */ /* 0x040fe20003f24070 */
[C---:B------:R-:W-:Y:S01]  /*5840*/  IMAD R4, R12.reuse, R18, R4 ;  /* 0x000000120c047224 */ /* 0x040fe200078e0204 */
[----:B------:R0:W-:Y:S01]  /*5850*/  STL [R1+0xec], R3 ;  /* 0x0000ec0301007387 */ /* 0x0001e20000100800 */
[----:B------:R-:W-:Y:S02]  /*5860*/  @!P3 IMAD.IADD R9, R9, 0x1, -R12 ;  /* 0x000000010909b824 */ /* 0x000fe400078e0a0c */
[----:B------:R-:W-:Y:S01]  /*5870*/  IMAD.MOV R10, RZ, RZ, -R10 ;  /* 0x000000ffff0a7224 */ /* 0x000fe200078e0a0a */
[C---:B------:R-:W-:Y:S01]  /*5880*/  ISETP.GT.U32.AND P3, PT, R12.reuse, R4, PT ;  /* 0x000000040c00720c */ /* 0x040fe20003f64070 */
[----:B------:R-:W-:Y:S01]  /*5890*/  IMAD R16, R12, R11, R16 ;  /* 0x0000000b0c107224 */ /* 0x000fe200078e0210 */
[----:B------:R-:W-:Y:S01]  /*58a0*/  LOP3.LUT R11, R14, 0x5a, RZ, 0xfc, !PT ;  /* 0x0000005a0e0b7812 */ /* 0x000fe200078efcff */
[----:B------:R-:W-:Y:S01]  /*58b0*/  IMAD R15, R12, R10, R15 ;  /* 0x0000000a0c0f7224 */ /* 0x000fe200078e020f */
[----:B------:R-:W-:Y:S01]  /*58c0*/  LOP3.LUT R10, R14, 0x58, RZ, 0xfc, !PT ;  /* 0x000000580e0a7812 */ /* 0x000fe200078efcff */
[----:B------:R-:W-:Y:S01]  /*58d0*/  @!P0 IMAD.MOV R0, RZ, RZ, -R0 ;  /* 0x000000ffff008224 */ /* 0x000fe200078e0a00 */
[----:B------:R-:W-:Y:S01]  /*58e0*/  ISETP.GE.AND P0, PT, R8, RZ, PT ;  /* 0x000000ff0800720c */ /* 0x000fe20003f06270 */
[----:B0-----:R-:W-:Y:S01]  /*58f0*/  IMAD.MOV.U32 R3, RZ, RZ, R9 ;  /* 0x000000ffff037224 */ /* 0x001fe200078e0009 */
[----:B------:R-:W-:Y:S01]  /*5900*/  IABS R19, R10 ;  /* 0x0000000a00137213 */ /* 0x000fe20000000000 */
[--C-:B------:R-:W-:Y:S01]  /*5910*/  @!P1 IMAD.IADD R17, R17, 0x1, -R12.reuse ;  /* 0x0000000111119824 */ /* 0x100fe200078e0a0c */
[C---:B------:R-:W-:Y:S01]  /*5920*/  ISETP.GT.U32.AND P1, PT, R12.reuse, R15, PT ;  /* 0x0000000f0c00720c */ /* 0x040fe20003f24070 */
[----:B------:R-:W-:Y:S01]  /*5930*/  @!P2 IMAD.MOV R3, RZ, RZ, -R3 ;  /* 0x000000ffff03a224 */ /* 0x000fe200078e0a03 */
[----:B------:R-:W-:Y:S01]  /*5940*/  ISETP.GT.U32.AND P2, PT, R12, R16, PT ;  /* 0x000000100c00720c */ /* 0x000fe20003f44070 */
[--C-:B------:R-:W-:Y:S01]  /*5950*/  @!P5 IMAD.IADD R5, R5, 0x1, -R12.reuse ;  /* 0x000000010505d824 */ /* 0x100fe200078e0a0c */
[----:B------:R0:W-:Y:S01]  /*5960*/  STL [R1+0xe8], R0 ;  /* 0x0000e80001007387 */ /* 0x0001e20000100800 */
[----:B------:R-:W-:Y:S01]  /*5970*/  ISETP.GE.AND P5, PT, R6, RZ, PT ;  /* 0x000000ff0600720c */ /* 0x000fe20003fa6270 */
[----:B------:R-:W-:Y:S01]  /*5980*/  @!P3 IMAD.IADD R4, R4, 0x1, -R12 ;  /* 0x000000010404b824 */ /* 0x000fe200078e0a0c */
[----:B------:R-:W-:Y:S01]  /*5990*/  LOP3.LUT R6, R14, 0x5c, RZ, 0xfc, !PT ;  /* 0x0000005c0e067812 */ /* 0x000fe200078efcff */
[----:B------:R1:W-:Y:S01]  /*59a0*/  STL [R1+0xe4], R3 ;  /* 0x0000e40301007387 */ /* 0x0003e20000100800 */
[----:B------:R-:W-:Y:S01]  /*59b0*/  ISETP.GE.AND P3, PT, R7, RZ, PT ;  /* 0x000000ff0700720c */ /* 0x000fe20003f66270 */
[----:B------:R-:W-:Y:S01]  /*59c0*/  @!P6 IMAD.MOV R17, RZ, RZ, -R17 ;  /* 0x000000ffff11e224 */ /* 0x000fe200078e0a11 */
[----:B------:R-:W-:Y:S01]  /*59d0*/  IABS R9, R6 ;  /* 0x0000000600097213 */ /* 0x000fe20000000000 */
[----:B------:R-:W-:Y:S01]  /*59e0*/  IMAD.HI.U32 R13, R2, R19, RZ ;  /* 0x00000013020d7227 */ /* 0x000fe200078e00ff */
[----:B0-----:R-:W-:-:S03]  /*59f0*/  LOP3.LUT R0, R14, 0x5e, RZ, 0xfc, !PT ;  /* 0x0000005e0e007812 */ /* 0x001fc600078efcff */
[--C-:B------:R-:W-:Y:S01]  /*5a00*/  @!P2 IMAD.IADD R16, R16, 0x1, -R12.reuse ;  /* 0x000000011010a824 */ /* 0x100fe200078e0a0c */
[C---:B------:R-:W-:Y:S01]  /*5a10*/  ISETP.GT.U32.AND P2, PT, R12.reuse, R4, PT ;  /* 0x000000040c00720c */ /* 0x040fe20003f44070 */
[----:B------:R-:W-:Y:S01]  /*5a20*/  @!P1 IMAD.IADD R15, R15, 0x1, -R12 ;  /* 0x000000010f0f9824 */ /* 0x000fe200078e0a0c */
[----:B------:R-:W-:Y:S01]  /*5a30*/  IABS R8, R0 ;  /* 0x0000000000087213 */ /* 0x000fe20000000000 */
[----:B-1----:R-:W-:Y:S02]  /*5a40*/  IMAD.MOV.U32 R3, RZ, RZ, R5 ;  /* 0x000000ffff037224 */ /* 0x002fe400078e0005 */
[----:B------:R-:W-:Y:S01]  /*5a50*/  IMAD.MOV.U32 R5, RZ, RZ, R9 ;  /* 0x000000ffff057224 */ /* 0x000fe200078e0009 */
[----:B------:R-:W-:Y:S01]  /*5a60*/  ISETP.GT.U32.AND P1, PT, R12, R15, PT ;  /* 0x0000000f0c00720c */ /* 0x000fe20003f24070 */
[----:B------:R-:W-:-:S04]  /*5a70*/  IMAD.HI.U32 R7, R2, R8, RZ ;  /* 0x0000000802077227 */ /* 0x000fc800078e00ff */
[----:B------:R-:W-:Y:S02]  /*5a80*/  IMAD.MOV R7, RZ, RZ, -R7 ;  /* 0x000000ffff077224 */ /* 0x000fe400078e0a07 */
[----:B------:R-:W-:-:S04]  /*5a90*/  IMAD.HI.U32 R9, R2, R5, RZ ;  /* 0x0000000502097227 */ /* 0x000fc800078e00ff */
[----:B------:R-:W-:Y:S01]  /*5aa0*/  IMAD R7, R12, R7, R8 ;  /* 0x000000070c077224 */ /* 0x000fe200078e0208 */
[----:B------:R-:W-:Y:S01]  /*5ab0*/  IABS R8, R11 ;  /* 0x0000000b00087213 */ /* 0x000fe20000000000 */
[----:B------:R-:W-:Y:S02]  /*5ac0*/  IMAD.MOV R9, RZ, RZ, -R9 ;  /* 0x000000ffff097224 */ /* 0x000fe400078e0a09 */
[--C-:B------:R-:W-:Y:S01]  /*5ad0*/  @!P2 IMAD.IADD R4, R4, 0x1, -R12.reuse ;  /* 0x000000010404a824 */ /* 0x100fe200078e0a0c */
[C---:B------:R-:W-:Y:S01]  /*5ae0*/  ISETP.GT.U32.AND P2, PT, R12.reuse, R7, PT ;  /* 0x000000070c00720c */ /* 0x040fe20003f44070 */
[C---:B------:R-:W-:Y:S02]  /*5af0*/  IMAD R5, R12.reuse, R9, R5 ;  /* 0x000000090c057224 */ /* 0x040fe400078e0205 */
[----:B------:R-:W-:Y:S01]  /*5b00*/  @!P4 IMAD.MOV R3, RZ, RZ, -R3 ;  /* 0x000000ffff03c224 */ /* 0x000fe200078e0a03 */
[C---:B------:R-:W-:Y:S01]  /*5b10*/  ISETP.GT.U32.AND P4, PT, R12.reuse, R16, PT ;  /* 0x000000100c00720c */ /* 0x040fe20003f84070 */
[--C-:B------:R-:W-:Y:S01]  /*5b20*/  @!P1 IMAD.IADD R15, R15, 0x1, -R12.reuse ;  /* 0x000000010f0f9824 */ /* 0x100fe200078e0a0c */
[----:B------:R-:W-:Y:S01]  /*5b30*/  ISETP.GT.U32.AND P1, PT, R12, R5, PT ;  /* 0x000000050c00720c */ /* 0x000fe20003f24070 */
[----:B------:R-:W-:Y:S01]  /*5b40*/  IMAD.HI.U32 R9, R2, R8, RZ ;  /* 0x0000000802097227 */ /* 0x000fe200078e00ff */
[----:B------:R0:W-:Y:S03]  /*5b50*/  STL [R1+0x94], R3 ;  /* 0x0000940301007387 */ /* 0x0001e60000100800 */
[----:B------:R-:W-:Y:S01]  /*5b60*/  IMAD.MOV R9, RZ, RZ, -R9 ;  /* 0x000000ffff097224 */ /* 0x000fe200078e0a09 */
[----:B------:R-:W-:Y:S01]  /*5b70*/  STL [R1+0x90], R17 ;  /* 0x0000901101007387 */ /* 0x000fe20000100800 */
[----:B------:R-:W-:Y:S01]  /*5b80*/  @!P2 IMAD.IADD R7, R7, 0x1, -R12 ;  /* 0x000000010707a824 */ /* 0x000fe200078e0a0c */
[----:B------:R-:W-:Y:S01]  /*5b90*/  ISETP.GE.AND P2, PT, R6, RZ, PT ;  /* 0x000000ff0600720c */ /* 0x000fe20003f46270 */
[----:B------:R-:W-:Y:S01]  /*5ba0*/  IMAD R8, R12, R9, R8 ;  /* 0x000000090c087224 */ /* 0x000fe200078e0208 */
[----:B------:R-:W-:Y:S01]  /*5bb0*/  LOP3.LUT R6, R14, 0x54, RZ, 0xfc, !PT ;  /* 0x000000540e067812 */ /* 0x000fe200078efcff */
[--C-:B------:R-:W-:Y:S01]  /*5bc0*/  @!P4 IMAD.IADD R16, R16, 0x1, -R12.reuse ;  /* 0x000000011010c824 */ /* 0x100fe200078e0a0c */
[----:B------:R-:W-:Y:S01]  /*5bd0*/  ISETP.GE.AND P4, PT, R0, RZ, PT ;  /* 0x000000ff0000720c */ /* 0x000fe20003f86270 */
[----:B------:R-:W-:Y:S01]  /*5be0*/  @!P1 IMAD.IADD R5, R5, 0x1, -R12 ;  /* 0x0000000105059824 */ /* 0x000fe200078e0a0c */
[----:B------:R-:W-:Y:S01]  /*5bf0*/  LOP3.LUT R0, R14, 0x56, RZ, 0xfc, !PT ;  /* 0x000000560e007812 */ /* 0x000fe200078efcff */
[----:B0-----:R-:W-:Y:S01]  /*5c00*/  IMAD.MOV.U32 R3, RZ, RZ, R4 ;  /* 0x000000ffff037224 */ /* 0x001fe200078e0004 */
[C---:B------:R-:W-:Y:S01]  /*5c10*/  ISETP.GT.U32.AND P1, PT, R12.reuse, R7, PT ;  /* 0x000000070c00720c */ /* 0x040fe20003f24070 */
[----:B------:R-:W-:Y:S01]  /*5c20*/  @!P5 IMAD.MOV R16, RZ, RZ, -R16 ;  /* 0x000000ffff10d224 */ /* 0x000fe200078e0a10 */
[----:B------:R-:W-:Y:S01]  /*5c30*/  IABS R9, R0 ;  /* 0x0000000000097213 */ /* 0x000fe20000000000 */
[----:B------:R-:W-:Y:S01]  /*5c40*/  @!P0 IMAD.MOV R3, RZ, RZ, -R3 ;  /* 0x000000ffff038224 */ /* 0x000fe200078e0a03 */
[C---:B------:R-:W-:Y:S01]  /*5c50*/  ISETP.GT.U32.AND P0, PT, R12.reuse, R5, PT ;  /* 0x000000050c00720c */ /* 0x040fe20003f04070 */
[----:B------:R-:W-:Y:S01]  /*5c60*/  IMAD.MOV R13, RZ, RZ, -R13 ;  /* 0x000000ffff0d7224 */ /* 0x000fe200078e0a0d */
[----:B------:R-:W-:Y:S01]  /*5c70*/  ISETP.GT.U32.AND P6, PT, R12, R8, PT ;  /* 0x000000080c00720c */ /* 0x000fe20003fc4070 */
[----:B------:R-:W-:Y:S01]  /*5c80*/  IMAD.HI.U32 R4, R2, R9, RZ ;  /* 0x0000000902047227 */ /* 0x000fe200078e00ff */
[----:B------:R0:W-:Y:S03]  /*5c90*/  STL [R1+0xdc], R3 ;  /* 0x0000dc0301007387 */ /* 0x0001e60000100800 */
[----:B------:R-:W-:Y:S01]  /*5ca0*/  IMAD.MOV R4, RZ, RZ, -R4 ;  /* 0x000000ffff047224 */ /* 0x000fe200078e0a04 */
[----:B------:R1:W-:Y:S01]  /*5cb0*/  STL [R1+0xb8], R16 ;  /* 0x0000b81001007387 */ /* 0x0003e20000100800 */
[--C-:B------:R-:W-:Y:S01]  /*5cc0*/  @!P1 IMAD.IADD R7, R7, 0x1, -R12.reuse ;  /* 0x0000000107079824 */ /* 0x100fe200078e0a0c */
[----:B------:R-:W-:Y:S01]  /*5cd0*/  ISETP.GE.AND P1, PT, R10, RZ, PT ;  /* 0x000000ff0a00720c */ /* 0x000fe20003f26270 */
[----:B------:R-:W-:Y:S01]  /*5ce0*/  IMAD R9, R12, R4, R9 ;  /* 0x000000040c097224 */ /* 0x000fe200078e0209 */
[----:B------:R-:W-:Y:S01]  /*5cf0*/  LOP3.LUT R4, R14, 0x50, RZ, 0xfc, !PT ;  /* 0x000000500e047812 */ /* 0x000fe200078efcff */
[----:B------:R-:W-:Y:S01]  /*5d00*/  IMAD R19, R12, R13, R19 ;  /* 0x0000000d0c137224 */ /* 0x000fe200078e0213 */
[----:B------:R-:W-:Y:S01]  /*5d10*/  IABS R13, R6 ;  /* 0x00000006000d7213 */ /* 0x000fe20000000000 */
[----:B------:R-:W-:Y:S01]  /*5d20*/  @!P0 IMAD.IADD R5, R5, 0x1, -R12 ;  /* 0x0000000105058824 */ /* 0x000fe200078e0a0c */
[----:B------:R-:W-:Y:S01]  /*5d30*/  ISETP.GE.AND P0, PT, R0, RZ, PT ;  /* 0x000000ff0000720c */ /* 0x000fe20003f06270 */
[----:B0-----:R-:W-:Y:S01]  /*5d40*/  IMAD.MOV.U32 R3, RZ, RZ, R15 ;  /* 0x000000ffff037224 */ /* 0x001fe200078e000f */
[----:B------:R-:W-:Y:S01]  /*5d50*/  ISETP.GT.U32.AND P5, PT, R12, R19, PT ;  /* 0x000000130c00720c */ /* 0x000fe20003fa4070 */
[----:B-1----:R-:W-:Y:S01]  /*5d60*/  IMAD.MOV.U32 R16, RZ, RZ, R7 ;  /* 0x000000ffff107224 */ /* 0x002fe200078e0007 */
[----:B------:R-:W-:Y:S01]  /*5d70*/  LOP3.LUT R0, R14, 0x52, RZ, 0xfc, !PT ;  /* 0x000000520e007812 */ /* 0x000fe200078efcff */
[----:B------:R-:W-:-:S03]  /*5d80*/  IMAD.HI.U32 R15, R2, R13, RZ ;  /* 0x0000000d020f7227 */ /* 0x000fc600078e00ff */
[----:B------:R-:W-:Y:S01]  /*5d90*/  IABS R10, R0 ;  /* 0x00000000000a7213 */ /* 0x000fe20000000000 */
[----:B------:R-:W-:Y:S01]  /*5da0*/  @!P4 IMAD.MOV R16, RZ, RZ, -R16 ;  /* 0x000000ffff10c224 */ /* 0x000fe200078e0a10 */
[----:B------:R-:W-:Y:S01]  /*5db0*/  ISETP.GT.U32.AND P4, PT, R12, R9, PT ;  /* 0x000000090c00720c */ /* 0x000fe20003f84070 */
[----:B------:R-:W-:Y:S01]  /*5dc0*/  @!P3 IMAD.MOV R3, RZ, RZ, -R3 ;  /* 0x000000ffff03b224 */ /* 0x000fe200078e0a03 */
[----:B------:R-:W-:Y:S01]  /*5dd0*/  ISETP.GE.AND P3, PT, R11, RZ, PT ;  /* 0x000000ff0b00720c */ /* 0x000fe20003f66270 */
[----:B------:R-:W-:Y:S02]  /*5de0*/  @!P6 IMAD.IADD R8, R8, 0x1, -R12 ;  /* 0x000000010808e824 */ /* 0x000fe400078e0a0c */
[----:B------:R-:W-:Y:S01]  /*5df0*/  IMAD.MOV R15, RZ, RZ, -R15 ;  /* 0x000000ffff0f7224 */ /* 0x000fe200078e0a0f */
[----:B------:R0:W-:Y:S01]  /*5e00*/  STL [R1+0xd4], R3 ;  /* 0x0000d40301007387 */ /* 0x0001e20000100800 */
[----:B------:R-:W-:Y:S01]  /*5e10*/  IMAD.HI.U32 R7, R2, R10, RZ ;  /* 0x0000000a02077227 */ /* 0x000fe200078e00ff */
[----:B------:R-:W-:-:S02]  /*5e20*/  ISETP.GT.U32.AND P6, PT, R12, R8, PT ;  /* 0x000000080c00720c */ /* 0x000fc40003fc4070 */
[----:B------:R-:W-:Y:S01]  /*5e30*/  STL [R1+0xc0], R16 ;  /* 0x0000c01001007387 */ /* 0x000fe20000100800 */
[C---:B------:R-:W-:Y:S02]  /*5e40*/  IMAD R13, R12.reuse, R15, R13 ;  /* 0x0000000f0c0d7224 */ /* 0x040fe400078e020d */
[--C-:B------:R-:W-:Y:S02]  /*5e50*/  @!P4 IMAD.IADD R9, R9, 0x1, -R12.reuse ;  /* 0x000000010909c824 */ /* 0x100fe400078e0a0c */
[----:B------:R-:W-:Y:S02]  /*5e60*/  @!P5 IMAD.IADD R19, R19, 0x1, -R12 ;  /* 0x000000011313d824 */ /* 0x000fe400078e0a0c */
[----:B0-----:R-:W-:Y:S01]  /*5e70*/  IMAD.MOV.U32 R3, RZ, RZ, R5 ;  /* 0x000000ffff037224 */ /* 0x001fe200078e0005 */
[C---:B------:R-:W-:Y:S01]  /*5e80*/  ISETP.GT.U32.AND P4, PT, R12.reuse, R9, PT ;  /* 0x000000090c00720c */ /* 0x040fe20003f84070 */
[----:B------:R-:W-:Y:S01]  /*5e90*/  IMAD.MOV R7, RZ, RZ, -R7 ;  /* 0x000000ffff077224 */ /* 0x000fe200078e0a07 */
[C---:B------:R-:W-:Y:S01]  /*5ea0*/  ISETP.GT.U32.AND P5, PT, R12.reuse, R19, PT ;  /* 0x000000130c00720c */ /* 0x040fe20003fa4070 */
[----:B------:R-:W-:Y:S01]  /*5eb0*/  @!P2 IMAD.MOV R3, RZ, RZ, -R3 ;  /* 0x000000ffff03a224 */ /* 0x000fe200078e0a03 */
[C---:B------:R-:W-:Y:S01]  /*5ec0*/  ISETP.GT.U32.AND P2, PT, R12.reuse, R13, PT ;  /* 0x0000000d0c00720c */ /* 0x040fe20003f44070 */
[----:B------:R-:W-:Y:S01]  /*5ed0*/  IMAD R10, R12, R7, R10 ;  /* 0x000000070c0a7224 */ /* 0x000fe200078e020a */
[----:B------:R-:W-:Y:S01]  /*5ee0*/  IABS R5, R4 ;  /* 0x0000000400057213 */ /* 0x000fe20000000000 */
[----:B------:R-:W-:Y:S01]  /*5ef0*/  @!P6 IMAD.IADD R8, R8, 0x1, -R12 ;  /* 0x000000010808e824 */ /* 0x000fe200078e0a0c */
[----:B------:R0:W-:Y:S01]  /*5f00*/  STL [R1+0xcc], R3 ;  /* 0x0000cc0301007387 */ /* 0x0001e20000100800 */
[----:B------:R-:W-:-:S02]  /*5f10*/  ISETP.GE.AND P6, PT, R6, RZ, PT ;  /* 0x000000ff0600720c */ /* 0x000fc40003fc6270 */
[----:B------:R-:W-:Y:S02]  /*5f20*/  LOP3.LUT R6, R14, 0x4e, RZ, 0xfc, !PT ;  /* 0x0000004e0e067812 */ /* 0x000fe400078efcff */
[--C-:B------:R-:W-:Y:S01]  /*5f30*/  @!P4 IMAD.IADD R9, R9, 0x1, -R12.reuse ;  /* 0x000000010909c824 */ /* 0x100fe200078e0a0c */
[----:B------:R-:W-:Y:S01]  /*5f40*/  ISETP.GT.U32.AND P4, PT, R12, R10, PT ;  /* 0x0000000a0c00720c */ /* 0x000fe20003f84070 */
[--C-:B------:R-:W-:Y:S01]  /*5f50*/  @!P5 IMAD.IADD R19, R19, 0x1, -R12.reuse ;  /* 0x000000011313d824 */ /* 0x100fe200078e0a0c */
[----:B------:R-:W-:Y:S01]  /*5f60*/  ISETP.GE.AND P5, PT, R0, RZ, PT ;  /* 0x000000ff0000720c */ /* 0x000fe20003fa6270 */
[----:B------:R-:W-:Y:S01]  /*5f70*/  @!P2 IMAD.IADD R13, R13, 0x1, -R12 ;  /* 0x000000010d0da824 */ /* 0x000fe200078e0a0c */
[----:B------:R-:W-:Y:S01]  /*5f80*/  LOP3.LUT R7, R14, 0x4c, RZ, 0xfc, !PT ;  /* 0x0000004c0e077812 */ /* 0x000fe200078efcff */
[----:B0-----:R-:W-:Y:S01]  /*5f90*/  IMAD.MOV.U32 R3, RZ, RZ, R8 ;  /* 0x000000ffff037224 */ /* 0x001fe200078e0008 */
[----:B------:R-:W-:Y:S01]  /*5fa0*/  IABS R11, R6 ;  /* 0x00000006000b7213 */ /* 0x000fe20000000000 */
[----:B------:R-:W-:Y:S01]  /*5fb0*/  IMAD.HI.U32 R0, R2, R5, RZ ;  /* 0x0000000502007227 */ /* 0x000fe200078e00ff */
[----:B------:R-:W-:-:S02]  /*5fc0*/  IABS R17, R7 ;  /* 0x0000000700117213 */ /* 0x000fc40000000000 */
[----:B------:R-:W-:Y:S01]  /*5fd0*/  ISETP.GE.AND P2, PT, R4, RZ, PT ;  /* 0x000000ff0400720c */ /* 0x000fe20003f46270 */
[----:B------:R-:W-:Y:S01]  /*5fe0*/  @!P3 IMAD.MOV R3, RZ, RZ, -R3 ;  /* 0x000000ffff03b224 */ /* 0x000fe200078e0a03 */
[----:B------:R-:W-:Y:S01]  /*5ff0*/  ISETP.GT.U32.AND P3, PT, R12, R13, PT ;  /* 0x0000000d0c00720c */ /* 0x000fe20003f64070 */
[----:B------:R-:W-:Y:S01]  /*6000*/  @!P4 IMAD.IADD R10, R10, 0x1, -R12 ;  /* 0x000000010a0ac824 */ /* 0x000fe200078e0a0c */
[----:B------:R-:W-:Y:S01]  /*6010*/  LOP3.LUT R8, R14, 0x4a, RZ, 0xfc, !PT ;  /* 0x0000004a0e087812 */ /* 0x000fe200078efcff */
[----:B------:R-:W-:Y:S01]  /*6020*/  IMAD.MOV R0, RZ, RZ, -R0 ;  /* 0x000000ffff007224 */ /* 0x000fe200078e0a00 */
[----:B------:R0:W-:Y:S01]  /*6030*/  STL [R1+0xc8], R3 ;  /* 0x0000c80301007387 */ /* 0x0001e20000100800 */
[----:B------:R-:W-:Y:S01]  /*6040*/  IMAD.HI.U32 R4, R2, R11, RZ ;  /* 0x0000000b02047227 */ /* 0x000fe200078e00ff */
[----:B------:R-:W-:-:S03]  /*6050*/  IABS R18, R8 ;  /* 0x0000000800127213 */ /* 0x000fc60000000000 */
[----:B------:R-:W-:Y:S01]  /*6060*/  IMAD R5, R12, R0, R5 ;  /* 0x000000000c057224 */ /* 0x000fe200078e0205 */
[----:B------:R-:W-:Y:S01]  /*6070*/  LOP3.LUT R0, R14, 0x48, RZ, 0xfc, !PT ;  /* 0x000000480e007812 */ /* 0x000fe200078efcff */
[----:B------:R-:W-:-:S03]  /*6080*/  IMAD.HI.U32 R20, R2, R17, RZ ;  /* 0x0000001102147227 */ /* 0x000fc600078e00ff */
[----:B------:R-:W-:Y:S01]  /*6090*/  IABS R15, R0 ;  /* 0x00000000000f7213 */ /* 0x000fe20000000000 */
[----:B0-----:R-:W-:Y:S02]  /*60a0*/  IMAD.MOV.U32 R3, RZ, RZ, R19 ;  /* 0x000000ffff037224 */ /* 0x001fe400078e0013 */
[----:B------:R-:W-:Y:S02]  /*60b0*/  IMAD.MOV R4, RZ, RZ, -R4 ;  /* 0x000000ffff047224 */ /* 0x000fe400078e0a04 */
[----:B------:R-:W-:Y:S01]  /*60c0*/  @!P1 IMAD.MOV R3, RZ, RZ, -R3 ;  /* 0x000000ffff039224 */ /* 0x000fe200078e0a03 */
[C---:B------:R-:W-:Y:S01]  /*60d0*/  ISETP.GT.U32.AND P1, PT, R12.reuse, R10, PT ;  /* 0x0000000a0c00720c */ /* 0x040fe20003f24070 */
[----:B------:R-:W-:Y:S01]  /*60e0*/  @!P3 IMAD.IADD R13, R13, 0x1, -R12 ;  /* 0x000000010d0db824 */ /* 0x000fe200078e0a0c */
[C---:B------:R-:W-:Y:S01]  /*60f0*/  ISETP.GT.U32.AND P3, PT, R12.reuse, R5, PT ;  /* 0x000000050c00720c */ /* 0x040fe20003f64070 */
[----:B------:R-:W-:Y:S01]  /*6100*/  IMAD.MOV R20, RZ, RZ, -R20 ;  /* 0x000000ffff147224 */ /* 0x000fe200078e0a14 */
[----:B------:R0:W-:Y:S01]  /*6110*/  STL [R1+0xb0], R3 ;  /* 0x0000b00301007387 */ /* 0x0001e20000100800 */
[----:B------:R-:W-:Y:S01]  /*6120*/  IMAD R11, R12, R4, R11 ;  /* 0x000000040c0b7224 */ /* 0x000fe200078e020b */
[----:B------:R-:W-:Y:S01]  /*6130*/  LOP3.LUT R4, R14, 0x46, RZ, 0xfc, !PT ;  /* 0x000000460e047812 */ /* 0x000fe200078efcff */
[----:B------:R-:W-:-:S02]  /*6140*/  IMAD R17, R12, R20, R17 ;  /* 0x000000140c117224 */ /* 0x000fc400078e0211 */
[----:B------:R-:W-:Y:S01]  /*6150*/  IMAD.HI.U32 R16, R2, R18, RZ ;  /* 0x0000001202107227 */ /* 0x000fe200078e00ff */
[----:B------:R-:W-:-:S03]  /*6160*/  ISETP.GT.U32.AND P4, PT, R12, R11, PT ;  /* 0x0000000b0c00720c */ /* 0x000fc60003f84070 */
[----:B------:R-:W-:Y:S01]  /*6170*/  @!P1 IMAD.IADD R10, R10, 0x1, -R12 ;  /* 0x000000010a0a9824 */ /* 0x000fe200078e0a0c */
[----:B------:R-:W-:Y:S01]  /*6180*/  ISETP.GT.U32.AND P1, PT, R12, R17, PT ;  /* 0x000000110c00720c */ /* 0x000fe20003f24070 */
[----:B0-----:R-:W-:Y:S02]  /*6190*/  IMAD.MOV.U32 R3, RZ, RZ, R9 ;  /* 0x000000ffff037224 */ /* 0x001fe400078e0009 */
[----:B------:R-:W-:-:S04]  /*61a0*/  IMAD.HI.U32 R9, R2, R15, RZ ;  /* 0x0000000f02097227 */ /* 0x000fc800078e00ff */
[----:B------:R-:W-:Y:S02]  /*61b0*/  @!P0 IMAD.MOV R3, RZ, RZ, -R3 ;  /* 0x000000ffff038224 */ /* 0x000fe400078e0a03 */
[----:B------:R-:W-:Y:S02]  /*61c0*/  IMAD.MOV R16, RZ, RZ, -R16 ;  /* 0x000000ffff107224 */ /* 0x000fe400078e0a10 */
[----:B------:R-:W-:Y:S01]  /*61d0*/  @!P3 IMAD.IADD R5, R5, 0x1, -R12 ;  /* 0x000000010505b824 */ /* 0x000fe200078e0a0c */
[----:B------:R0:W-:Y:S01]  /*61e0*/  STL [R1+0x8c], R3 ;  /* 0x00008c0301007387 */ /* 0x0001e20000100800 */
[----:B------:R-:W-:Y:S01]  /*61f0*/  IMAD.MOV R9, RZ, RZ, -R9 ;  /* 0x000000ffff097224 */ /* 0x000fe200078e0a09 */
[----:B------:R-:W-:Y:S01]  /*6200*/  ISETP.GE.AND P3, PT, R6, RZ, PT ;  /* 0x000000ff0600720c */ /* 0x000fe20003f66270 */
[C---:B------:R-:W-:Y:S01]  /*6210*/  IMAD R18, R12.reuse, R16, R18 ;  /* 0x000000100c127224 */ /* 0x040fe200078e0212 */
[C---:B------:R-:W-:Y:S01]  /*6220*/  ISETP.GT.U32.AND P0, PT, R12.reuse, R5, PT ;  /* 0x000000050c00720c */ /* 0x040fe20003f04070 */
[----:B------:R-:W-:Y:S01]  /*6230*/  IMAD R15, R12, R9, R15 ;  /* 0x000000090c0f7224 */ /* 0x000fe200078e020f */
[----:B------:R-:W-:Y:S01]  /*6240*/  IABS R6, R4 ;  /* 0x0000000400067213 */ /* 0x000fe20000000000 */
[--C-:B------:R-:W-:Y:S01]  /*6250*/  @!P4 IMAD.IADD R11, R11, 0x1, -R12.reuse ;  /* 0x000000010b0bc824 */ /* 0x100fe200078e0a0c */
[----:B------:R-:W-:Y:S01]  /*6260*/  LOP3.LUT R9, R14, 0x40, RZ, 0xfc, !PT ;  /* 0x000000400e097812 */ /* 0x000fe200078efcff */
[----:B------:R-:W-:Y:S01]  /*6270*/  @!P1 IMAD.IADD R17, R17, 0x1, -R12 ;  /* 0x0000000111119824 */ /* 0x000fe200078e0a0c */
[C---:B------:R-:W-:Y:S01]  /*6280*/  ISETP.GT.U32.AND P1, PT, R12.reuse, R15, PT ;  /* 0x0000000f0c00720c */ /* 0x040fe20003f24070 */
[----:B0-----:R-:W-:Y:S01]  /*6290*/  IMAD.MOV.U32 R3, RZ, RZ, R10 ;  /* 0x000000ffff037224 */ /* 0x001fe200078e000a */
[----:B------:R-:W-:Y:S01]  /*62a0*/  ISETP.GT.U32.AND P4, PT, R12, R11, PT ;  /* 0x0000000b0c00720c */ /* 0x000fe20003f84070 */
[----:B------:R-:W-:Y:S01]  /*62b0*/  IMAD.MOV.U32 R16, RZ, RZ, R13 ;  /* 0x000000ffff107224 */ /* 0x000fe200078e000d */
[----:B------:R-:W-:Y:S01]  /*62c0*/  LOP3.LUT R10, R14, 0x3e, RZ, 0xfc, !PT ;  /* 0x0000003e0e0a7812 */ /* 0x000fe200078efcff */
[----:B------:R-:W-:Y:S01]  /*62d0*/  @!P5 IMAD.MOV R3, RZ, RZ, -R3 ;  /* 0x000000ffff03d224 */ /* 0x000fe200078e0a03 */
[----:B------:R-:W-:Y:S01]  /*62e0*/  ISETP.GT.U32.AND P5, PT, R12, R18, PT ;  /* 0x000000120c00720c */ /* 0x000fe20003fa4070 */
[----:B------:R-:W-:Y:S01]  /*62f0*/  @!P6 IMAD.MOV R16, RZ, RZ, -R16 ;  /* 0x000000ffff10e224 */ /* 0x000fe200078e0a10 */
[----:B------:R-:W-:Y:S01]  /*6300*/  ISETP.GE.AND P6, PT, R7, RZ, PT ;  /* 0x000000ff0700720c */ /* 0x000fe20003fc6270 */
[----:B------:R-:W-:Y:S01]  /*6310*/  @!P0 IMAD.IADD R5, R5, 0x1, -R12 ;  /* 0x0000000105058824 */ /* 0x000fe200078e0a0c */
[----:B------:R-:W-:Y:S01]  /*6320*/  LOP3.LUT R7, R14, 0x42, RZ, 0xfc, !PT ;  /* 0x000000420e077812 */ /* 0x000fe200078efcff */
[----:B------:R-:W-:Y:S01]  /*6330*/  IMAD.HI.U32 R13, R2, R6, RZ ;  /* 0x00000006020d7227 */ /* 0x000fe200078e00ff */
[----:B------:R0:W-:Y:S01]  /*6340*/  STL [R1+0x88], R16 ;  /* 0x0000881001007387 */ /* 0x0001e20000100800 */
[----:B------:R-:W-:-:S02]  /*6350*/  ISETP.GE.AND P0, PT, R8, RZ, PT ;  /* 0x000000ff0800720c */ /* 0x000fc40003f06270 */
[--C-:B------:R-:W-:Y:S01]  /*6360*/  @!P1 IMAD.IADD R15, R15, 0x1, -R12.reuse ;  /* 0x000000010f0f9824 */ /* 0x100fe200078e0a0c */
[----:B------:R1:W-:Y:S01]  /*6370*/  STL [R1+0x80], R3 ;  /* 0x0000800301007387 */ /* 0x0003e20000100800 */
[----:B------:R-:W-:Y:S01]  /*6380*/  IMAD.MOV R13, RZ, RZ, -R13 ;  /* 0x000000ffff0d7224 */ /* 0x000fe200078e0a0d */
[----:B------:R-:W-:Y:S01]  /*6390*/  IABS R19, R7 ;  /* 0x0000000700137213 */ /* 0x000fe20000000000 */
[--C-:B------:R-:W-:Y:S01]  /*63a0*/  @!P5 IMAD.IADD R18, R18, 0x1, -R12.reuse ;  /* 0x000000011212d824 */ /* 0x100fe200078e0a0c */
[----:B------:R-:W-:Y:S01]  /*63b0*/  ISETP.GT.U32.AND P5, PT, R12, R17, PT ;  /* 0x000000110c00720c */ /* 0x000fe20003fa4070 */
[----:B------:R-:W-:Y:S01]  /*63c0*/  @!P4 IMAD.IADD R11, R11, 0x1, -R12 ;  /* 0x000000010b0bc824 */ /* 0x000fe200078e0a0c */
[----:B0-----:R-:W-:Y:S01]  /*63d0*/  LOP3.LUT R16, R14, 0x44, RZ, 0xfc, !PT ;  /* 0x000000440e107812 */ /* 0x001fe200078efcff */
[----:B------:R-:W-:Y:S01]  /*63e0*/  IMAD.HI.U32 R20, R2, R19, RZ ;  /* 0x0000001302147227 */ /* 0x000fe200078e00ff */
[----:B------:R-:W-:Y:S02]  /*63f0*/  ISETP.GE.AND P4, PT, R0, RZ, PT ;  /* 0x000000ff0000720c */ /* 0x000fe40003f86270 */
[C---:B------:R-:W-:Y:S01]  /*6400*/  ISETP.GT.U32.AND P1, PT, R12.reuse, R15, PT ;  /* 0x0000000f0c00720c */ /* 0x040fe20003f24070 */
[----:B-1----:R-:W-:Y:S01]  /*6410*/  IMAD.MOV.U32 R3, RZ, RZ, R5 ;  /* 0x000000ffff037224 */ /* 0x002fe200078e0005 */
[----:B------:R-:W-:Y:S01]  /*6420*/  IABS R5, R16 ;  /* 0x0000001000057213 */ /* 0x000fe20000000000 */
[C---:B------:R-:W-:Y:S01]  /*6430*/  IMAD R0, R12.reuse, R13, R6 ;  /* 0x0000000d0c007224 */ /* 0x040fe200078e0206 */
[----:B------:R-:W-:Y:S01]  /*6440*/  IABS R13, R9 ;  /* 0x00000009000d7213 */ /* 0x000fe20000000000 */
[----:B------:R-:W-:Y:S01]  /*6450*/  @!P2 IMAD.MOV R3, RZ, RZ, -R3 ;  /* 0x000000ffff03a224 */ /* 0x000fe200078e0a03 */
[----:B------:R-:W-:Y:S01]  /*6460*/  ISETP.GT.U32.AND P2, PT, R12, R18, PT ;  /* 0x000000120c00720c */ /* 0x000fe20003f44070 */
[----:B------:R-:W-:Y:S01]  /*6470*/  IMAD.HI.U32 R6, R2, R5, RZ ;  /* 0x0000000502067227 */ /* 0x000fe200078e00ff */
[----:B------:R-:W-:-:S02]  /*6480*/  IABS R8, R10 ;  /* 0x0000000a00087213 */ /* 0x000fc40000000000 */
[----:B------:R0:W-:Y:S01]  /*6490*/  STL [R1+0x7c], R3 ;  /* 0x00007c0301007387 */ /* 0x0001e20000100800 */
[----:B------:R-:W-:Y:S02]  /*64a0*/  IMAD.MOV R6, RZ, RZ, -R6 ;  /* 0x000000ffff067224 */ /* 0x000fe400078e0a06 */
[--C-:B------:R-:W-:Y:S01]  /*64b0*/  @!P5 IMAD.IADD R17, R17, 0x1, -R12.reuse ;  /* 0x000000011111d824 */ /* 0x100fe200078e0a0c */
[C---:B------:R-:W-:Y:S01]  /*64c0*/  ISETP.GT.U32.AND P5, PT, R12.reuse, R0, PT ;  /* 0x000000000c00720c */ /* 0x040fe20003fa4070 */
[C---:B------:R-:W-:Y:S02]  /*64d0*/  IMAD R5, R12.reuse, R6, R5 ;  /* 0x000000060c057224 */ /* 0x040fe400078e0205 */
[----:B------:R-:W-:Y:S02]  /*64e0*/  @!P1 IMAD.IADD R15, R15, 0x1, -R12 ;  /* 0x000000010f0f9824 */ /* 0x000fe400078e0a0c */
[----:B------:R-:W-:Y:S01]  /*64f0*/  IMAD.MOV.U32 R21, RZ, RZ, R11 ;  /* 0x000000ffff157224 */ /* 0x000fe200078e000b */
[----:B------:R-:W-:Y:S01]  /*6500*/  ISETP.GT.U32.AND P1, PT, R12, R5, PT ;  /* 0x000000050c00720c */ /* 0x000fe20003f24070 */
[----:B0-----:R-:W-:-:S02]  /*6510*/  IMAD.MOV.U32 R3, RZ, RZ, R17 ;  /* 0x000000ffff037224 */ /* 0x001fc400078e0011 */
[--C-:B------:R-:W-:Y:S01]  /*6520*/  @!P2 IMAD.IADD R18, R18, 0x1, -R12.reuse ;  /* 0x000000011212a824 */ /* 0x100fe200078e0a0c */
[----:B------:R-:W-:Y:S01]  /*6530*/  ISETP.GE.AND P2, PT, R4, RZ, PT ;  /* 0x000000ff0400720c */ /* 0x000fe20003f46270 */
[----:B------:R-:W-:Y:S02]  /*6540*/  @!P3 IMAD.MOV R21, RZ, RZ, -R21 ;  /* 0x000000ffff15b224 */ /* 0x000fe400078e0a15 */
[--C-:B------:R-:W-:Y:S01]  /*6550*/  @!P5 IMAD.IADD R0, R0, 0x1, -R12.reuse ;  /* 0x000000010000d824 */ /* 0x100fe200078e0a0c */
[----:B------:R-:W-:Y:S01]  /*6560*/  ISETP.GE.AND P5, PT, R16, RZ, PT ;  /* 0x000000ff1000720c */ /* 0x000fe20003fa6270 */
[----:B------:R-:W-:Y:S01]  /*6570*/  IMAD.HI.U32 R4, R2, R13, RZ ;  /* 0x0000000d02047227 */ /* 0x000fe200078e00ff */
[----:B------:R0:W-:Y:S03]  /*6580*/  STL [R1+0x78], R21 ;  /* 0x0000781501007387 */ /* 0x0001e60000100800 */
[----:B------:R-:W-:Y:S01]  /*6590*/  @!P1 IMAD.IADD R5, R5, 0x1, -R12 ;  /* 0x0000000105059824 */ /* 0x000fe200078e0a0c */
[----:B------:R-:W-:Y:S01]  /*65a0*/  ISETP.GT.U32.AND P1, PT, R12, R0, PT ;  /* 0x000000000c00720c */ /* 0x000fe20003f24070 */
[----:B------:R-:W-:-:S02]  /*65b0*/  IMAD.MOV R20, RZ, RZ, -R20 ;  /* 0x000000ffff147224 */ /* 0x000fc400078e0a14 */
[----:B------:R-:W-:Y:S01]  /*65c0*/  @!P6 IMAD.MOV R3, RZ, RZ, -R3 ;  /* 0x000000ffff03e224 */ /* 0x000fe200078e0a03 */
[----:B------:R-:W-:Y:S01]  /*65d0*/  ISETP.GT.U32.AND P6, PT, R12, R5, PT ;  /* 0x000000050c00720c */ /* 0x000fe20003fc4070 */
[----:B------:R-:W-:Y:S01]  /*65e0*/  IMAD.MOV R4, RZ, RZ, -R4 ;  /* 0x000000ffff047224 */ /* 0x000fe200078e0a04 */
[----:B0-----:R-:W-:Y:S01]  /*65f0*/  LOP3.LUT R21, R14, 0x14, RZ, 0xfc, !PT ;  /* 0x000000140e157812 */ /* 0x001fe200078efcff */
[----:B------:R-:W-:Y:S01]  /*6600*/  IMAD R16, R12, R20, R19 ;  /* 0x000000140c107224 */ /* 0x000fe200078e0213 */
[----:B------:R0:W-:Y:S01]  /*6610*/  STL [R1+0x74], R3 ;  /* 0x0000740301007387 */ /* 0x0001e20000100800 */
[----:B------:R-:W-:Y:S01]  /*6620*/  IMAD.HI.U32 R6, R2, R8, RZ ;  /* 0x0000000802067227 */ /* 0x000fe200078e00ff */
[----:B------:R-:W-:Y:S02]  /*6630*/  LOP3.LUT R20, R14, 0x1c, RZ, 0xfc, !PT ;  /* 0x0000001c0e147812 */ /* 0x000fe400078efcff */
[C---:B------:R-:W-:Y:S01]  /*6640*/  ISETP.GT.U32.AND P3, PT, R12.reuse, R16, PT ;  /* 0x000000100c00720c */ /* 0x040fe20003f64070 */
[----:B------:R-:W-:Y:S01]  /*6650*/  IMAD R13, R12, R4, R13 ;  /* 0x000000040c0d7224 */ /* 0x000fe200078e020d */
[----:B------:R-:W-:Y:S01]  /*6660*/  LOP3.LUT R4, R14, 0x3c, RZ, 0xfc, !PT ;  /* 0x0000003c0e047812 */ /* 0x000fe200078efcff */
[----:B------:R-:W-:-:S02]  /*6670*/  IMAD.MOV R6, RZ, RZ, -R6 ;  /* 0x000000ffff067224 */ /* 0x000fc400078e0a06 */
[----:B------:R-:W-:Y:S01]  /*6680*/  @!P0 IMAD.MOV R18, RZ, RZ, -R18 ;  /* 0x000000ffff128224 */ /* 0x000fe200078e0a12 */
[----:B------:R-:W-:Y:S01]  /*6690*/  IABS R11, R4 ;  /* 0x00000004000b7213 */ /* 0x000fe20000000000 */
[----:B0-----:R-:W-:Y:S01]  /*66a0*/  IMAD.MOV.U32 R3, RZ, RZ, R15 ;  /* 0x000000ffff037224 */ /* 0x001fe200078e000f */
[----:B------:R-:W-:Y:S01]  /*66b0*/  ISETP.GT.U32.AND P0, PT, R12, R13, PT ;  /* 0x0000000d0c00720c */ /* 0x000fe20003f04070 */
[----:B------:R-:W-:Y:S01]  /*66c0*/  @!P1 IMAD.IADD R0, R0, 0x1, -R12 ;  /* 0x0000000100009824 */ /* 0x000fe200078e0a0c */
[----:B------:R-:W-:Y:S01]  /*66d0*/  STL [R1+0x70], R18 ;  /* 0x0000701201007387 */ /* 0x000fe20000100800 */
[----:B------:R-:W-:Y:S01]  /*66e0*/  @!P4 IMAD.MOV R3, RZ, RZ, -R3 ;  /* 0x000000ffff03c224 */ /* 0x000fe200078e0a03 */
[----:B------:R-:W-:Y:S01]  /*66f0*/  ISETP.GE.AND P4, PT, R7, RZ, PT ;  /* 0x000000ff0700720c */ /* 0x000fe20003f86270 */
[----:B------:R-:W-:Y:S01]  /*6700*/  IMAD R8, R12, R6, R8 ;  /* 0x000000060c087224 */ /* 0x000fe200078e0208 */
[----:B------:R-:W-:Y:S01]  /*6710*/  LOP3.LUT R6, R14, 0x3a, RZ, 0xfc, !PT ;  /* 0x0000003a0e067812 */ /* 0x000fe200078efcff */
[----:B------:R-:W-:Y:S01]  /*6720*/  IMAD.HI.U32 R15, R2, R11, RZ ;  /* 0x0000000b020f7227 */ /* 0x000fe200078e00ff */
[----:B------:R0:W-:Y:S02]  /*6730*/  STL [R1+0x6c], R3 ;  /* 0x00006c0301007387 */ /* 0x0001e40000100800 */
[----:B------:R-:W-:Y:S01]  /*6740*/  ISETP.GT.U32.AND P1, PT, R12, R8, PT ;  /* 0x000000080c00720c */ /* 0x000fe20003f24070 */
[----:B------:R-:W-:Y:S01]  /*6750*/  IMAD.MOV R15, RZ, RZ, -R15 ;  /* 0x000000ffff0f7224 */ /* 0x000fe200078e0a0f */
[----:B------:R-:W-:Y:S01]  /*6760*/  IABS R17, R6 ;  /* 0x0000000600117213 */ /* 0x000fe20000000000 */
[--C-:B------:R-:W-:Y:S01]  /*6770*/  @!P6 IMAD.IADD R5, R5, 0x1, -R12.reuse ;  /* 0x000000010505e824 */ /* 0x100fe200078e0a0c */
[----:B------:R-:W-:Y:S01]  /*6780*/  ISETP.GE.AND P6, PT, R9, RZ, PT ;  /* 0x000000ff0900720c */ /* 0x000fe20003fc6270 */
[----:B------:R-:W-:Y:S01]  /*6790*/  @!P3 IMAD.IADD R16, R16, 0x1, -R12 ;  /* 0x000000011010b824 */ /* 0x000fe200078e0a0c */
[----:B------:R-:W-:Y:S01]  /*67a0*/  ISETP.GE.AND P3, PT, R10, RZ, PT ;  /* 0x000000ff0a00720c */ /* 0x000fe20003f66270 */
[----:B------:R-:W-:-:S02]  /*67b0*/  IMAD R11, R12, R15, R11 ;  /* 0x0000000f0c0b7224 */ /* 0x000fc400078e020b */
[----:B0-----:R-:W-:Y:S01]  /*67c0*/  IMAD.MOV.U32 R3, RZ, RZ, R0 ;  /* 0x000000ffff037224 */ /* 0x001fe200078e0000 */
[----:B------:R-:W-:Y:S01]  /*67d0*/  LOP3.LUT R0, R14, 0x38, RZ, 0xfc, !PT ;  /* 0x000000380e007812 */ /* 0x000fe200078efcff */
[--C-:B------:R-:W-:Y:S01]  /*67e0*/  @!P0 IMAD.IADD R13, R13, 0x1, -R12.reuse ;  /* 0x000000010d0d8824 */ /* 0x100fe200078e0a0c */
[----:B------:R-:W-:Y:S01]  /*67f0*/  ISETP.GT.U32.AND P0, PT, R12, R16, PT ;  /* 0x000000100c00720c */ /* 0x000fe20003f04070 */
[----:B------:R-:W-:Y:S02]  /*6800*/  @!P2 IMAD.MOV R3, RZ, RZ, -R3 ;  /* 0x000000ffff03a224 */ /* 0x000fe400078e0a03 */
[----:B------:R-:W-:Y:S02]  /*6810*/  IMAD.MOV.U32 R7, RZ, RZ, R17 ;  /* 0x000000ffff077224 */ /* 0x000fe400078e0011 */
[----:B------:R-:W-:Y:S01]  /*6820*/  @!P1 IMAD.IADD R8, R8, 0x1, -R12 ;  /* 0x0000000108089824 */ /* 0x000fe200078e0a0c */
[----:B------:R0:W-:Y:S01]  /*6830*/  STL [R1+0x68], R3 ;  /* 0x0000680301007387 */ /* 0x0001e20000100800 */
[----:B------:R-:W-:Y:S01]  /*6840*/  IMAD.HI.U32 R9, R2, R7, RZ ;  /* 0x0000000702097227 */ /* 0x000fe200078e00ff */
[----:B------:R-:W-:-:S02]  /*6850*/  ISETP.GT.U32.AND P1, PT, R12, R13, PT ;  /* 0x0000000d0c00720c */ /* 0x000fc40003f24070 */
[----:B------:R-:W-:Y:S01]  /*6860*/  ISETP.GT.U32.AND P2, PT, R12, R8, PT ;  /* 0x000000080c00720c */ /* 0x000fe20003f44070 */
[----:B------:R-:W-:Y:S02]  /*6870*/  IMAD.MOV R9, RZ, RZ, -R9 ;  /* 0x000000ffff097224 */ /* 0x000fe400078e0a09 */
[----:B------:R-:W-:Y:S01]  /*6880*/  @!P0 IMAD.IADD R16, R16, 0x1, -R12 ;  /* 0x0000000110108824 */ /* 0x000fe200078e0a0c */
[----:B------:R-:W-:Y:S01]  /*6890*/  ISETP.GE.AND P0, PT, R4, RZ, PT ;  /* 0x000000ff0400720c */ /* 0x000fe20003f06270 */
[----:B------:R-:W-:Y:S01]  /*68a0*/  IMAD R7, R12, R9, R7 ;  /* 0x000000090c077224 */ /* 0x000fe200078e0207 */
[----:B------:R-:W-:Y:S01]  /*68b0*/  IABS R9, R0 ;  /* 0x0000000000097213 */ /* 0x000fe20000000000 */
[----:B0-----:R-:W-:Y:S01]  /*68c0*/  IMAD.MOV.U32 R3, RZ, RZ, R5 ;  /* 0x000000ffff037224 */ /* 0x001fe200078e0005 */
[----:B------:R-:W-:-:S03]  /*68d0*/  LOP3.LUT R5, R14, 0x36, RZ, 0xfc, !PT ;  /* 0x000000360e057812 */ /* 0x000fc600078efcff */
[----:B------:R-:W-:Y:S01]  /*68e0*/  @!P5 IMAD.MOV R3, RZ, RZ, -R3 ;  /* 0x000000ffff03d224 */ /* 0x000fe200078e0a03 */
[----:B------:R-:W-:Y:S01]  /*68f0*/  ISETP.GT.U32.AND P5, PT, R12, R11, PT ;  /* 0x0000000b0c00720c */ /* 0x000fe20003fa4070 */
[----:B------:R-:W-:Y:S01]  /*6900*/  IMAD.MOV.U32 R4, RZ, RZ, R9 ;  /* 0x000000ffff047224 */ /* 0x000fe200078e0009 */
[----:B------:R-:W-:Y:S01]  /*6910*/  IABS R10, R5 ;  /* 0x00000005000a7213 */ /* 0x000fe20000000000 */
[----:B------:R-:W-:Y:S01]  /*6920*/  @!P2 IMAD.IADD R8, R8, 0x1, -R12 ;  /* 0x000000010808a824 */ /* 0x000fe200078e0a0c */
[----:B------:R0:W-:Y:S01]  /*6930*/  STL [R1+0x64], R3 ;  /* 0x0000640301007387 */ /* 0x0001e20000100800 */
[----:B------:R-:W-:Y:S01]  /*6940*/  IMAD.HI.U32 R15, R2, R4, RZ ;  /* 0x00000004020f7227 */ /* 0x000fe200078e00ff */
[----:B------:R-:W-:Y:S02]  /*6950*/  ISETP.GE.AND P2, PT, R6, RZ, PT ;  /* 0x000000ff0600720c */ /* 0x000fe40003f46270 */
[----:B------:R-:W-:Y:S01]  /*6960*/  LOP3.LUT R6, R14, 0x34, RZ, 0xfc, !PT ;  /* 0x000000340e067812 */ /* 0x000fe200078efcff */
[----:B------:R-:W-:-:S02]  /*6970*/  IMAD.MOV.U32 R9, RZ, RZ, R10 ;  /* 0x000000ffff097224 */ /* 0x000fc400078e000a */
[--C-:B------:R-:W-:Y:S01]  /*6980*/  @!P1 IMAD.IADD R13, R13, 0x1, -R12.reuse ;  /* 0x000000010d0d9824 */ /* 0x100fe200078e0a0c */
[----:B------:R-:W-:Y:S01]  /*6990*/  ISETP.GT.U32.AND P1, PT, R12, R7, PT ;  /* 0x000000070c00720c */ /* 0x000fe20003f24070 */
[----:B------:R-:W-:Y:S01]  /*69a0*/  @!P5 IMAD.IADD R11, R11, 0x1, -R12 ;  /* 0x000000010b0bd824 */ /* 0x000fe200078e0a0c */
[----:B------:R-:W-:Y:S01]  /*69b0*/  ISETP.GE.AND P5, PT, R0, RZ, PT ;  /* 0x000000ff0000720c */ /* 0x000fe20003fa6270 */
[----:B0-----:R-:W-:Y:S01]  /*69c0*/  IMAD.MOV.U32 R3, RZ, RZ, R16 ;  /* 0x000000ffff037224 */ /* 0x001fe200078e0010 */
[----:B------:R-:W-:Y:S01]  /*69d0*/  IABS R0, R6 ;  /* 0x0000000600007213 */ /* 0x000fe20000000000 */
[----:B------:R-:W-:-:S04]  /*69e0*/  IMAD.HI.U32 R10, R2, R9, RZ ;  /* 0x00000009020a7227 */ /* 0x000fc800078e00ff */
[----:B------:R-:W-:Y:S01]  /*69f0*/  @!P4 IMAD.MOV R3, RZ, RZ, -R3 ;  /* 0x000000ffff03c224 */ /* 0x000fe200078e0a03 */
[C---:B------:R-:W-:Y:S01]  /*6a00*/  ISETP.GT.U32.AND P4, PT, R12.reuse, R11, PT ;  /* 0x0000000b0c00720c */ /* 0x040fe20003f84070 */
[----:B------:R-:W-:Y:S02]  /*6a10*/  IMAD.MOV R15, RZ, RZ, -R15 ;  /* 0x000000ffff0f7224 */ /* 0x000fe400078e0a0f */
[----:B------:R-:W-:Y:S01]  /*6a20*/  IMAD.MOV R10, RZ, RZ, -R10 ;  /* 0x000000ffff0a7224 */ /* 0x000fe200078e0a0a */
[----:B------:R0:W-:Y:S01]  /*6a30*/  STL [R1+0x60], R3 ;  /* 0x0000600301007387 */ /* 0x0001e20000100800 */
[C---:B------:R-:W-:Y:S02]  /*6a40*/  IMAD R4, R12.reuse, R15, R4 ;  /* 0x0000000f0c047224 */ /* 0x040fe400078e0204 */
[----:B------:R-:W-:Y:S01]  /*6a50*/  IMAD R9, R12, R10, R9 ;  /* 0x0000000a0c097224 */ /* 0x000fe200078e0209 */
[----:B------:R-:W-:Y:S01]  /*6a60*/  LOP3.LUT R10, R14, 0x30, RZ, 0xfc, !PT ;  /* 0x000000300e0a7812 */ /* 0x000fe200078efcff */
[----:B------:R-:W-:Y:S01]  /*6a70*/  @!P6 IMAD.MOV R13, RZ, RZ, -R13 ;  /* 0x000000ffff0de224 */ /* 0x000fe200078e0a0d */
[C---:B------:R-:W-:Y:S01]  /*6a80*/  ISETP.GT.U32.AND P6, PT, R12.reuse, R4, PT ;  /* 0x000000040c00720c */ /* 0x040fe20003fc4070 */
[--C-:B------:R-:W-:Y:S01]  /*6a90*/  @!P1 IMAD.IADD R7, R7, 0x1, -R12.reuse ;  /* 0x0000000107079824 */ /* 0x100fe200078e0a0c */
[----:B------:R-:W-:Y:S01]  /*6aa0*/  IABS R16, R10 ;  /* 0x0000000a00107213 */ /* 0x000fe20000000000 */
[----:B------:R-:W-:Y:S01]  /*6ab0*/  @!P4 IMAD.IADD R11, R11, 0x1, -R12 ;  /* 0x000000010b0bc824 */ /* 0x000fe200078e0a0c */
[----:B------:R-:W-:Y:S01]  /*6ac0*/  ISETP.GT.U32.AND P4, PT, R12, R9, PT ;  /* 0x000000090c00720c */ /* 0x000fe20003f84070 */
[----:B0-----:R-:W-:Y:S01]  /*6ad0*/  IMAD.MOV.U32 R3, RZ, RZ, R8 ;  /* 0x000000ffff037224 */ /* 0x001fe200078e0008 */
[----:B------:R0:W-:Y:S01]  /*6ae0*/  STL [R1+0x5c], R13 ;  /* 0x00005c0d01007387 */ /* 0x0001e20000100800 */
[----:B------:R-:W-:Y:S01]  /*6af0*/  IMAD.HI.U32 R8, R2, R0, RZ ;  /* 0x0000000002087227 */ /* 0x000fe200078e00ff */
[----:B------:R-:W-:-:S03]  /*6b00*/  ISETP.GT.U32.AND P1, PT, R12, R7, PT ;  /* 0x000000070c00720c */ /* 0x000fc60003f24070 */
[----:B------:R-:W-:Y:S01]  /*6b10*/  @!P3 IMAD.MOV R3, RZ, RZ, -R3 ;  /* 0x000000ffff03b224 */ /* 0x000fe200078e0a03 */
[----:B------:R-:W-:Y:S01]  /*6b20*/  ISETP.GE.AND P3, PT, R5, RZ, PT ;  /* 0x000000ff0500720c */ /* 0x000fe20003f66270 */
[----:B------:R-:W-:Y:S01]  /*6b30*/  IMAD.MOV R5, RZ, RZ, -R8 ;  /* 0x000000ffff057224 */ /* 0x000fe200078e0a08 */
[----:B------:R-:W-:Y:S01]  /*6b40*/  LOP3.LUT R8, R14, 0x2e, RZ, 0xfc, !PT ;  /* 0x0000002e0e087812 */ /* 0x000fe200078efcff */
[----:B------:R-:W-:Y:S01]  /*6b50*/  @!P6 IMAD.IADD R4, R4, 0x1, -R12 ;  /* 0x000000010404e824 */ /* 0x000fe200078e0a0c */
[----:B------:R1:W-:Y:S01]  /*6b60*/  STL [R1+0x54], R3 ;  /* 0x0000540301007387 */ /* 0x0003e20000100800 */
[C---:B------:R-:W-:Y:S01]  /*6b70*/  IMAD R0, R12.reuse, R5, R0 ;  /* 0x000000050c007224 */ /* 0x040fe200078e0200 */
[----:B------:R-:W-:Y:S01]  /*6b80*/  IABS R5, R8 ;  /* 0x0000000800057213 */ /* 0x000fe20000000000 */
[----:B0-----:R-:W-:Y:S01]  /*6b90*/  IMAD.MOV.U32 R13, RZ, RZ, R11 ;  /* 0x000000ffff0d7224 */ /* 0x001fe200078e000b */
[----:B------:R-:W-:Y:S01]  /*6ba0*/  ISETP.GT.U32.AND P6, PT, R12, R4, PT ;  /* 0x000000040c00720c */ /* 0x000fe20003fc4070 */
[----:B------:R-:W-:-:S02]  /*6bb0*/  @!P4 IMAD.IADD R9, R9, 0x1, -R12 ;  /* 0x000000010909c824 */ /* 0x000fc400078e0a0c */
[----:B------:R-:W-:Y:S01]  /*6bc0*/  @!P0 IMAD.MOV R13, RZ, RZ, -R13 ;  /* 0x000000ffff0d8224 */ /* 0x000fe200078e0a0d */
[C---:B------:R-:W-:Y:S01]  /*6bd0*/  ISETP.GT.U32.AND P0, PT, R12.reuse, R0, PT ;  /* 0x000000000c00720c */ /* 0x040fe20003f04070 */
[----:B------:R-:W-:Y:S01]  /*6be0*/  @!P1 IMAD.IADD R7, R7, 0x1, -R12 ;  /* 0x0000000107079824 */ /* 0x000fe200078e0a0c */
[----:B------:R-:W-:Y:S02]  /*6bf0*/  ISETP.GT.U32.AND P4, PT, R12, R9, PT ;  /* 0x000000090c00720c */ /* 0x000fe40003f84070 */
[----:B------:R-:W-:Y:S01]  /*6c00*/  ISETP.GE.AND P1, PT, R6, RZ, PT ;  /* 0x000000ff0600720c */ /* 0x000fe20003f26270 */
[----:B-1----:R-:W-:Y:S01]  /*6c10*/  IMAD.MOV.U32 R3, RZ, RZ, R7 ;  /* 0x000000ffff037224 */ /* 0x002fe200078e0007 */
[----:B------:R-:W-:Y:S01]  /*6c20*/  LOP3.LUT R6, R14, 0x32, RZ, 0xfc, !PT ;  /* 0x000000320e067812 */ /* 0x000fe200078efcff */
[----:B------:R0:W-:Y:S01]  /*6c30*/  STL [R1+0x4c], R13 ;  /* 0x00004c0d01007387 */ /* 0x0001e20000100800 */
[----:B------:R-:W-:Y:S02]  /*6c40*/  IMAD.HI.U32 R7, R2, R16, RZ ;  /* 0x0000001002077227 */ /* 0x000fe400078e00ff */
[----:B------:R-:W-:-:S02]  /*6c50*/  IABS R18, R6 ;  /* 0x0000000600127213 */ /* 0x000fc40000000000 */
[----:B------:R-:W-:Y:S01]  /*6c60*/  @!P2 IMAD.MOV R3, RZ, RZ, -R3 ;  /* 0x000000ffff03a224 */ /* 0x000fe200078e0a03 */
[----:B------:R-:W-:Y:S01]  /*6c70*/  ISETP.GE.AND P2, PT, R6, RZ, PT ;  /* 0x000000ff0600720c */ /* 0x000fe20003f46270 */
[--C-:B------:R-:W-:Y:S02]  /*6c80*/  @!P0 IMAD.IADD R0, R0, 0x1, -R12.reuse ;  /* 0x0000000100008824 */ /* 0x100fe400078e0a0c */
[--C-:B------:R-:W-:Y:S01]  /*6c90*/  @!P6 IMAD.IADD R4, R4, 0x1, -R12.reuse ;  /* 0x000000010404e824 */ /* 0x100fe200078e0a0c */
[----:B------:R1:W-:Y:S01]  /*6ca0*/  STL [R1+0x48], R3 ;  /* 0x0000480301007387 */ /* 0x0003e20000100800 */
[----:B------:R-:W-:Y:S01]  /*6cb0*/  @!P4 IMAD.IADD R9, R9, 0x1, -R12 ;  /* 0x000000010909c824 */ /* 0x000fe200078e0a0c */
[----:B------:R-:W-:Y:S01]  /*6cc0*/  ISETP.GT.U32.AND P0, PT, R12, R0, PT ;  /* 0x000000000c00720c */ /* 0x000fe20003f04070 */
[----:B------:R-:W-:Y:S01]  /*6cd0*/  IMAD.HI.U32 R11, R2, R18, RZ ;  /* 0x00000012020b7227 */ /* 0x000fe200078e00ff */
[----:B------:R-:W-:Y:S02]  /*6ce0*/  ISETP.GE.AND P6, PT, R10, RZ, PT ;  /* 0x000000ff0a00720c */ /* 0x000fe40003fc6270 */
[----:B------:R-:W-:Y:S01]  /*6cf0*/  ISETP.GE.AND P4, PT, R8, RZ, PT ;  /* 0x000000ff0800720c */ /* 0x000fe20003f86270 */
[----:B0-----:R-:W-:Y:S01]  /*6d00*/  IMAD.MOV.U32 R13, RZ, RZ, R4 ;  /* 0x000000ffff0d7224 */ /* 0x001fe200078e0004 */
[C---:B------:R-:W-:Y:S01]  /*6d10*/  LOP3.LUT R8, R14.reuse, 0x2a, RZ, 0xfc, !PT ;  /* 0x0000002a0e087812 */ /* 0x040fe200078efcff */
[----:B------:R-:W-:Y:S01]  /*6d20*/  IMAD.MOV R10, RZ, RZ, -R11 ;  /* 0x000000ffff0a7224 */ /* 0x000fe200078e0a0b */
[----:B------:R-:W-:Y:S01]  /*6d30*/  LOP3.LUT R4, R14, 0x26, RZ, 0xfc, !PT ;  /* 0x000000260e047812 */ /* 0x000fe200078efcff */
[----:B-1----:R-:W-:-:S02]  /*6d40*/  IMAD.MOV.U32 R3, RZ, RZ, R9 ;  /* 0x000000ffff037224 */ /* 0x002fc400078e0009 */
[----:B------:R-:W-:Y:S01]  /*6d50*/  @!P5 IMAD.MOV R13, RZ, RZ, -R13 ;  /* 0x000000ffff0dd224 */ /* 0x000fe200078e0a0d */
[----:B------:R-:W-:Y:S01]  /*6d60*/  IABS R11, R4 ;  /* 0x00000004000b7213 */ /* 0x000fe20000000000 */
[----:B------:R-:W-:Y:S02]  /*6d70*/  @!P3 IMAD.MOV R3, RZ, RZ, -R3 ;  /* 0x000000ffff03b224 */ /* 0x000fe400078e0a03 */
[----:B------:R-:W-:Y:S01]  /*6d80*/  IMAD.MOV R7, RZ, RZ, -R7 ;  /* 0x000000ffff077224 */ /* 0x000fe200078e0a07 */
[----:B------:R-:W-:Y:S01]  /*6d90*/  STL [R1+0x40], R13 ;  /* 0x0000400d01007387 */ /* 0x000fe20000100800 */
[----:B------:R-:W-:Y:S01]  /*6da0*/  IMAD R18, R12, R10, R18 ;  /* 0x0000000a0c127224 */ /* 0x000fe200078e0212 */
[----:B------:R-:W-:Y:S01]  /*6db0*/  LOP3.LUT R10, R14, 0x24, RZ, 0xfc, !PT ;  /* 0x000000240e0a7812 */ /* 0x000fe200078efcff */
[----:B------:R-:W-:Y:S01]  /*6dc0*/  @!P0 IMAD.IADD R0, R0, 0x1, -R12 ;  /* 0x0000000100008824 */ /* 0x000fe200078e0a0c */
[----:B------:R0:W-:Y:S01]  /*6dd0*/  STL [R1+0x3c], R3 ;  /* 0x00003c0301007387 */ /* 0x0001e20000100800 */
[C---:B------:R-:W-:Y:S01]  /*6de0*/  IMAD R16, R12.reuse, R7, R16 ;  /* 0x000000070c107224 */ /* 0x040fe200078e0210 */
[----:B------:R-:W-:Y:S01]  /*6df0*/  ISETP.GT.U32.AND P5, PT, R12, R18, PT ;  /* 0x000000120c00720c */ /* 0x000fe20003fa4070 */
[----:B------:R-:W-:Y:S01]  /*6e00*/  IMAD.HI.U32 R6, R2, R5, RZ ;  /* 0x0000000502067227 */ /* 0x000fe200078e00ff */
[----:B------:R-:W-:-:S02]  /*6e10*/  ISETP.GE.AND P0, PT, R8, RZ, PT ;  /* 0x000000ff0800720c */ /* 0x000fc40003f06270 */
[----:B------:R-:W-:Y:S01]  /*6e20*/  LOP3.LUT R7, R14, 0x28, RZ, 0xfc, !PT ;  /* 0x000000280e077812 */ /* 0x000fe200078efcff */
[----:B------:R-:W-:Y:S01]  /*6e30*/  IMAD.MOV R6, RZ, RZ, -R6 ;  /* 0x000000ffff067224 */ /* 0x000fe200078e0a06 */
[----:B------:R-:W-:Y:S01]  /*6e40*/  IABS R8, R8 ;  /* 0x0000000800087213 */ /* 0x000fe20000000000 */
[----:B0-----:R-:W-:Y:S01]  /*6e50*/  IMAD.MOV.U32 R3, RZ, RZ, R0 ;  /* 0x000000ffff037224 */ /* 0x001fe200078e0000 */
[----:B------:R-:W-:Y:S01]  /*6e60*/  IABS R9, R7 ;  /* 0x0000000700097213 */ /* 0x000fe20000000000 */
        /* <DEDUP_REMOVED lines=8> */
[----:B------:R-:W-:-:S02]  /*6ef0*/  IABS R6, R6 ;  /* 0x0000000600067213 */ /* 0x000fc40000000000 */
[----:B------:R-:W-:Y:S01]  /*6f00*/  ISETP.GT.U32.AND P5, PT, R12, R18, PT ;  /* 0x000000120c00720c */ /* 0x000fe20003fa4070 */
[----:B------:R-:W-:Y:S01]  /*6f10*/  IMAD.HI.U32 R17, R2, R9, RZ ;  /* 0x0000000902117227 */ /* 0x000fe200078e00ff */
[----:B------:R-:W-:-:S03]  /*6f20*/  IABS R13, R10 ;  /* 0x0000000a000d7213 */ /* 0x000fc60000000000 */
[----:B------:R-:W-:Y:S02]  /*6f30*/  IMAD.MOV R19, RZ, RZ, -R19 ;  /* 0x000000ffff137224 */ /* 0x000fe400078e0a13 */
[----:B------:R-:W-:Y:S02]  /*6f40*/  @!P1 IMAD.IADD R16, R16, 0x1, -R12 ;  /* 0x0000000110109824 */ /* 0x000fe400078e0a0c */
[----:B------:R-:W-:Y:S02]  /*6f50*/  IMAD.MOV R17, RZ, RZ, -R17 ;  /* 0x000000ffff117224 */ /* 0x000fe400078e0a11 */
[C---:B------:R-:W-:Y:S01]  /*6f60*/  IMAD R8, R12.reuse, R19, R8 ;  /* 0x000000130c087224 */ /* 0x040fe200078e0208 */
[----:B------:R-:W-:Y:S01]  /*6f70*/  ISETP.GT.U32.AND P1, PT, R12, R16, PT ;  /* 0x000000100c00720c */ /* 0x000fe20003f24070 */
[----:B------:R-:W-:Y:S01]  /*6f80*/  @!P5 IMAD.IADD R18, R18, 0x1, -R12 ;  /* 0x000000011212d824 */ /* 0x000fe200078e0a0c */
[C---:B------:R-:W-:Y:S01]  /*6f90*/  ISETP.GT.U32.AND P5, PT, R12.reuse, R5, PT ;  /* 0x000000050c00720c */ /* 0x040fe20003fa4070 */
[----:B------:R-:W-:Y:S01]  /*6fa0*/  IMAD R9, R12, R17, R9 ;  /* 0x000000110c097224 */ /* 0x000fe200078e0209 */
[----:B------:R-:W-:Y:S01]  /*6fb0*/  IABS R17, R24 ;  /* 0x0000001800117213 */ /* 0x000fe20000000000 */
[----:B------:R-:W-:Y:S01]  /*6fc0*/  IMAD.MOV.U32 R28, RZ, RZ, R18 ;  /* 0x000000ffff1c7224 */ /* 0x000fe200078e0012 */
[----:B------:R-:W-:Y:S01]  /*6fd0*/  IABS R18, R29 ;  /* 0x0000001d00127213 */ /* 0x000fe20000000000 */
[----:B------:R-:W-:-:S04]  /*6fe0*/  IMAD.HI.U32 R0, R2, R6, RZ ;  /* 0x0000000602007227 */ /* 0x000fc800078e00ff */
[----:B------:R-:W-:Y:S01]  /*6ff0*/  @!P2 IMAD.MOV R28, RZ, RZ, -R28 ;  /* 0x000000ffff1ca224 */ /* 0x000fe200078e0a1c */
[----:B------:R-:W-:Y:S01]  /*7000*/  ISETP.GT.U32.AND P2, PT, R12, R8, PT ;  /* 0x000000080c00720c */ /* 0x000fe20003f44070 */
[--C-:B------:R-:W-:Y:S02]  /*7010*/  @!P1 IMAD.IADD R16, R16, 0x1, -R12.reuse ;  /* 0x0000000110109824 */ /* 0x100fe400078e0a0c */
[----:B------:R-:W-:Y:S01]  /*7020*/  @!P5 IMAD.IADD R5, R5, 0x1, -R12 ;  /* 0x000000010505d824 */ /* 0x000fe200078e0a0c */
[----:B------:R1:W-:Y:S01]  /*7030*/  STL [R1+0x1d28], R28 ;  /* 0x001d281c01007387 */ /* 0x0003e20000100800 */
[----:B0-----:R-:W-:Y:S02]  /*7040*/  IMAD.MOV.U32 R3, RZ, RZ, R16 ;  /* 0x000000ffff037224 */ /* 0x001fe400078e0010 */
[----:B------:R-:W-:Y:S01]  /*7050*/  IMAD.MOV R0, RZ, RZ, -R0 ;  /* 0x000000ffff007224 */ /* 0x000fe200078e0a00 */
[C---:B------:R-:W-:Y:S01]  /*7060*/  ISETP.GT.U32.AND P5, PT, R12.reuse, R5, PT ;  /* 0x000000050c00720c */ /* 0x040fe20003fa4070 */
[----:B------:R-:W-:Y:S01]  /*7070*/  @!P6 IMAD.MOV R3, RZ, RZ, -R3 ;  /* 0x000000ffff03e224 */ /* 0x000fe200078e0a03 */
[C---:B------:R-:W-:Y:S01]  /*7080*/  ISETP.GT.U32.AND P6, PT, R12.reuse, R9, PT ;  /* 0x000000090c00720c */ /* 0x040fe20003fc4070 */
[----:B------:R-:W-:-:S02]  /*7090*/  IMAD R6, R12, R0, R6 ;  /* 0x000000000c067224 */ /* 0x000fc400078e0206 */
[----:B------:R-:W-:Y:S01]  /*70a0*/  @!P2 IMAD.IADD R8, R8, 0x1, -R12 ;  /* 0x000000010808a824 */ /* 0x000fe200078e0a0c */
[----:B------:R0:W-:Y:S01]  /*70b0*/  STL [R1+0x1d2c], R3 ;  /* 0x001d2c0301007387 */ /* 0x0001e20000100800 */
[----:B------:R-:W-:Y:S01]  /*70c0*/  IMAD.HI.U32 R0, R2, R11, RZ ;  /* 0x0000000b02007227 */ /* 0x000fe200078e00ff */
[----:B------:R-:W-:Y:S02]  /*70d0*/  ISETP.GT.U32.AND P1, PT, R12, R6, PT ;  /* 0x000000060c00720c */ /* 0x000fe40003f24070 */
[----:B-1----:R-:W-:Y:S01]  /*70e0*/  LOP3.LUT R28, R14, 0xc, RZ, 0xfc, !PT ;  /* 0x0000000c0e1c7812 */ /* 0x002fe200078efcff */
[----:B------:R-:W-:-:S04]  /*70f0*/  IMAD.HI.U32 R15, R2, R13, RZ ;  /* 0x0000000d020f7227 */ /* 0x000fc800078e00ff */
[----:B------:R-:W-:Y:S01]  /*7100*/  @!P6 IMAD.IADD R9, R9, 0x1, -R12 ;  /* 0x000000010909e824 */ /* 0x000fe200078e0a0c */
[----:B------:R-:W-:Y:S01]  /*7110*/  ISETP.GT.U32.AND P6, PT, R12, R8, PT ;  /* 0x000000080c00720c */ /* 0x000fe20003fc4070 */
[----:B------:R-:W-:Y:S01]  /*7120*/  IMAD.MOV R0, RZ, RZ, -R0 ;  /* 0x000000ffff007224 */ /* 0x000fe200078e0a00 */
[----:B0-----:R-:W-:Y:S01]  /*7130*/  LOP3.LUT R3, R14, 0x12, RZ, 0xfc, !PT ;  /* 0x000000120e037812 */ /* 0x001fe200078efcff */
[----:B------:R-:W-:-:S04]  /*7140*/  IMAD.HI.U32 R16, R2, R17, RZ ;  /* 0x0000001102107227 */ /* 0x000fc800078e00ff */
[----:B------:R-:W-:Y:S02]  /*7150*/  IMAD.MOV R15, RZ, RZ, -R15 ;  /* 0x000000ffff0f7224 */ /* 0x000fe400078e0a0f */
[----:B------:R-:W-:Y:S01]  /*7160*/  IMAD R11, R12, R0, R11 ;  /* 0x000000000c0b7224 */ /* 0x000fe200078e020b */
[----:B------:R-:W-:Y:S01]  /*7170*/  LOP3.LUT R0, R14, 0x22, RZ, 0xfc, !PT ;  /* 0x000000220e007812 */ /* 0x000fe200078efcff */
[----:B------:R-:W-:Y:S02]  /*7180*/  IMAD.MOV R16, RZ, RZ, -R16 ;  /* 0x000000ffff107224 */ /* 0x000fe400078e0a10 */
[C---:B------:R-:W-:Y:S01]  /*7190*/  IMAD R13, R12.reuse, R15, R13 ;  /* 0x0000000f0c0d7224 */ /* 0x040fe200078e020d */
[----:B------:R-:W-:Y:S01]  /*71a0*/  IABS R15, R0 ;  /* 0x00000000000f7213 */ /* 0x000fe20000000000 */
[----:B------:R-:W-:Y:S01]  /*71b0*/  @!P5 IMAD.IADD R5, R5, 0x1, -R12 ;  /* 0x000000010505d824 */ /* 0x000fe200078e0a0c */
[C---:B------:R-:W-:Y:S01]  /*71c0*/  ISETP.GT.U32.AND P5, PT, R12.reuse, R11, PT ;  /* 0x0000000b0c00720c */ /* 0x040fe20003fa4070 */
[----:B------:R-:W-:-:S02]  /*71d0*/  IMAD R17, R12, R16, R17 ;  /* 0x000000100c117224 */ /* 0x000fc400078e0211 */
[----:B------:R-:W-:Y:S02]  /*71e0*/  @!P6 IMAD.IADD R8, R8, 0x1, -R12 ;  /* 0x000000010808e824 */ /* 0x000fe400078e0a0c */
[----:B------:R-:W-:Y:S01]  /*71f0*/  IMAD.HI.U32 R19, R2, R15, RZ ;  /* 0x0000000f02137227 */ /* 0x000fe200078e00ff */
[----:B------:R-:W-:-:S03]  /*7200*/  ISETP.GT.U32.AND P6, PT, R12, R17, PT ;  /* 0x000000110c00720c */ /* 0x000fc60003fc4070 */
[----:B------:R-:W-:-:S04]  /*7210*/  IMAD.HI.U32 R16, R2, R18, RZ ;  /* 0x0000001202107227 */ /* 0x000fc800078e00ff */
[----:B------:R-:W-:Y:S02]  /*7220*/  IMAD.MOV R19, RZ, RZ, -R19 ;  /* 0x000000ffff137224 */ /* 0x000fe400078e0a13 */
[----:B------:R-:W-:Y:S02]  /*7230*/  IMAD.MOV R16, RZ, RZ, -R16 ;  /* 0x000000ffff107224 */ /* 0x000fe400078e0a10 */
[C---:B------:R-:W-:Y:S01]  /*7240*/  IMAD R15, R12.reuse, R19, R15 ;  /* 0x000000130c0f7224 */ /* 0x040fe200078e020f */
[----:B------:R-:W-:Y:S01]  /*7250*/  IABS R19, R20 ;  /* 0x0000001400137213 */ /* 0x000fe20000000000 */
[----:B------:R-:W-:Y:S01]  /*7260*/  @!P5 IMAD.IADD R11, R11, 0x1, -R12 ;  /* 0x000000010b0bd824 */ /* 0x000fe200078e0a0c */
[C---:B------:R-:W-:Y:S01]  /*7270*/  ISETP.GT.U32.AND P5, PT, R12.reuse, R9, PT ;  /* 0x000000090c00720c */ /* 0x040fe20003fa4070 */
[C---:B------:R-:W-:Y:S02]  /*7280*/  IMAD R18, R12.reuse, R16, R18 ;  /* 0x000000100c127224 */ /* 0x040fe400078e0212 */
[----:B------:R-:W-:Y:S01]  /*7290*/  @!P4 IMAD.MOV R5, RZ, RZ, -R5 ;  /* 0x000000ffff05c224 */ /* 0x000fe200078e0a05 */
[C---:B------:R-:W-:Y:S01]  /*72a0*/  ISETP.GT.U32.AND P4, PT, R12.reuse, R11, PT ;  /* 0x0000000b0c00720c */ /* 0x040fe20003f84070 */
[----:B------:R-:W-:Y:S01]  /*72b0*/  @!P6 IMAD.IADD R17, R17, 0x1, -R12 ;  /* 0x000000011111e824 */ /* 0x000fe200078e0a0c */
[----:B------:R-:W-:Y:S01]  /*72c0*/  ISETP.GT.U32.AND P6, PT, R12, R18, PT ;  /* 0x000000120c00720c */ /* 0x000fe20003fc4070 */
[----:B------:R-:W-:Y:S01]  /*72d0*/  IMAD.HI.U32 R20, R2, R19, RZ ;  /* 0x0000001302147227 */ /* 0x000fe200078e00ff */
[----:B------:R-:W-:Y:S03]  /*72e0*/  STL [R1+0x1d30], R5 ;  /* 0x001d300501007387 */ /* 0x000fe60000100800 */
[----:B------:R-:W-:Y:S01]  /*72f0*/  IMAD.MOV R20, RZ, RZ, -R20 ;  /* 0x000000ffff147224 */ /* 0x000fe200078e0a14 */
[----:B------:R0:W-:Y:S01]  /*7300*/  STL [R1+0x98], R22 ;  /* 0x0000981601007387 */ /* 0x0001e20000100800 */
[--C-:B------:R-:W-:Y:S01]  /*7310*/  @!P1 IMAD.IADD R6, R6, 0x1, -R12.reuse ;  /* 0x0000000106069824 */ /* 0x100fe200078e0a0c */
[C---:B------:R-:W-:Y:S01]  /*7320*/  ISETP.GT.U32.AND P1, PT, R12.reuse, R13, PT ;  /* 0x0000000d0c00720c */ /* 0x040fe20003f24070 */
[C---:B------:R-:W-:Y:S01]  /*7330*/  IMAD R19, R12.reuse, R20, R19 ;  /* 0x000000140c137224 */ /* 0x040fe200078e0213 */
[----:B------:R-:W-:Y:S01]  /*7340*/  IABS R20, R27 ;  /* 0x0000001b00147213 */ /* 0x000fe20000000000 */
[--C-:B------:R-:W-:Y:S01]  /*7350*/  @!P4 IMAD.IADD R11, R11, 0x1, -R12.reuse ;  /* 0x000000010b0bc824 */ /* 0x100fe200078e0a0c */
[----:B------:R-:W-:Y:S01]  /*7360*/  ISETP.GT.U32.AND P2, PT, R12, R6, PT ;  /* 0x000000060c00720c */ /* 0x000fe20003f44070 */
[----:B------:R-:W-:Y:S01]  /*7370*/  @!P6 IMAD.IADD R18, R18, 0x1, -R12 ;  /* 0x000000011212e824 */ /* 0x000fe200078e0a0c */
[----:B------:R-:W-:Y:S01]  /*7380*/  ISETP.GE.AND P4, PT, R4, RZ, PT ;  /* 0x000000ff0400720c */ /* 0x000fe20003f86270 */
[----:B------:R-:W-:Y:S01]  /*7390*/  IMAD.HI.U32 R4, R2, R20, RZ ;  /* 0x0000001402047227 */ /* 0x000fe200078e00ff */
[----:B------:R-:W-:Y:S01]  /*73a0*/  ISETP.GT.U32.AND P6, PT, R12, R19, PT ;  /* 0x000000130c00720c */ /* 0x000fe20003fc4070 */
[----:B------:R1:W-:Y:S01]  /*73b0*/  STL [R1+0x84], R23 ;  /* 0x0000841701007387 */ /* 0x0003e20000100800 */
[----:B0-----:R-:W-:Y:S01]  /*73c0*/  IABS R22, R22 ;  /* 0x0000001600167213 */ /* 0x001fe20000000000 */
[----:B------:R-:W-:Y:S01]  /*73d0*/  IMAD.MOV R4, RZ, RZ, -R4 ;  /* 0x000000ffff047224 */ /* 0x000fe200078e0a04 */
[----:B------:R-:W-:Y:S01]  /*73e0*/  LOP3.LUT R5, R14, 0x1c, RZ, 0xfc, !PT ;  /* 0x0000001c0e057812 */ /* 0x000fe200078efcff */
[----:B------:R-:W-:Y:S01]  /*73f0*/  @!P5 IMAD.IADD R9, R9, 0x1, -R12 ;  /* 0x000000010909d824 */ /* 0x000fe200078e0a0c */
[----:B------:R-:W-:Y:S01]  /*7400*/  ISETP.GE.AND P5, PT, R7, RZ, PT ;  /* 0x000000ff0700720c */ /* 0x000fe20003fa6270 */
[----:B------:R-:W-:Y:S01]  /*7410*/  IMAD R20, R12, R4, R20 ;  /* 0x000000040c147224 */ /* 0x000fe200078e0214 */
[----:B------:R0:W-:Y:S01]  /*7420*/  STL [R1+0x58], R21 ;  /* 0x0000581501007387 */ /* 0x0001e20000100800 */
[--C-:B------:R-:W-:Y:S01]  /*7430*/  @!P2 IMAD.IADD R6, R6, 0x1, -R12.reuse ;  /* 0x000000010606a824 */ /* 0x100fe200078e0a0c */
[C---:B------:R-:W-:Y:S01]  /*7440*/  ISETP.GT.U32.AND P2, PT, R12.reuse, R15, PT ;  /* 0x0000000f0c00720c */ /* 0x040fe20003f44070 */
[--C-:B------:R-:W-:Y:S01]  /*7450*/  @!P1 IMAD.IADD R13, R13, 0x1, -R12.reuse ;  /* 0x000000010d0d9824 */ /* 0x100fe200078e0a0c */
[----:B-1----:R-:W-:Y:S01]  /*7460*/  IABS R23, R23 ;  /* 0x0000001700177213 */ /* 0x002fe20000000000 */
[----:B------:R-:W-:Y:S01]  /*7470*/  @!P6 IMAD.IADD R19, R19, 0x1, -R12 ;  /* 0x000000011313e824 */ /* 0x000fe200078e0a0c */
[C---:B------:R-:W-:Y:S01]  /*7480*/  ISETP.GT.U32.AND P6, PT, R12.reuse, R20, PT ;  /* 0x000000140c00720c */ /* 0x040fe20003fc4070 */
[----:B------:R-:W-:Y:S01]  /*7490*/  @!P3 IMAD.MOV R6, RZ, RZ, -R6 ;  /* 0x000000ffff06b224 */ /* 0x000fe200078e0a06 */
[C---:B------:R-:W-:Y:S01]  /*74a0*/  ISETP.GT.U32.AND P1, PT, R12.reuse, R13, PT ;  /* 0x0000000d0c00720c */ /* 0x040fe20003f24070 */
[----:B------:R-:W-:Y:S01]  /*74b0*/  @!P4 IMAD.MOV R11, RZ, RZ, -R11 ;  /* 0x000000ffff0bc224 */ /* 0x000fe200078e0a0b */
[----:B0-----:R-:W-:Y:S01]  /*74c0*/  IABS R21, R21 ;  /* 0x0000001500157213 */ /* 0x001fe20000000000 */
[----:B------:R-:W-:Y:S01]  /*74d0*/  @!P5 IMAD.MOV R9, RZ, RZ, -R9 ;  /* 0x000000ffff09d224 */ /* 0x000fe200078e0a09 */
[----:B------:R-:W-:Y:S01]  /*74e0*/  ISETP.GT.U32.AND P5, PT, R12, R18, PT ;  /* 0x000000120c00720c */ /* 0x000fe20003fa4070 */
[----:B------:R-:W-:Y:S01]  /*74f0*/  IMAD.HI.U32 R16, R2, R22, RZ ;  /* 0x0000001602107227 */ /* 0x000fe200078e00ff */
[----:B------:R-:W-:Y:S01]  /*7500*/  ISETP.GT.U32.AND P4, PT, R12, R19, PT ;  /* 0x000000130c00720c */ /* 0x000fe20003f84070 */
[----:B------:R0:W-:Y:S02]  /*7510*/  STL [R1+0x50], R3 ;  /* 0x0000500301007387 */ /* 0x0001e40000100800 */
[----:B------:R-:W-:-:S02]  /*7520*/  IMAD.HI.U32 R7, R2, R21, RZ ;  /* 0x0000001502077227 */ /* 0x000fc400078e00ff */
[----:B------:R-:W-:Y:S02]  /*7530*/  STL [R1+0x1db0], R25 ;  /* 0x001db01901007387 */ /* 0x000fe40000100800 */
[--C-:B------:R-:W-:Y:S01]  /*7540*/  @!P2 IMAD.IADD R15, R15, 0x1, -R12.reuse ;  /* 0x000000010f0fa824 */ /* 0x100fe200078e0a0c */
[----:B------:R-:W-:Y:S01]  /*7550*/  ISETP.GE.AND P2, PT, R0, RZ, PT ;  /* 0x000000ff0000720c */ /* 0x000fe20003f46270 */
[----:B------:R-:W-:Y:S01]  /*7560*/  IMAD.MOV R7, RZ, RZ, -R7 ;  /* 0x000000ffff077224 */ /* 0x000fe200078e0a07 */
[----:B------:R-:W-:Y:S01]  /*7570*/  IABS R0, R3 ;  /* 0x0000000300007213 */ /* 0x000fe20000000000 */
[--C-:B------:R-:W-:Y:S01]  /*7580*/  @!P6 IMAD.IADD R20, R20, 0x1, -R12.reuse ;  /* 0x000000011414e824 */ /* 0x100fe200078e0a0c */
[C---:B------:R-:W-:Y:S01]  /*7590*/  ISETP.GT.U32.AND P3, PT, R12.reuse, R15, PT ;  /* 0x0000000f0c00720c */ /* 0x040fe20003f64070 */
[----:B------:R-:W-:Y:S01]  /*75a0*/  IMAD R21, R12, R7, R21 ;  /* 0x000000070c157224 */ /* 0x000fe200078e0215 */
[----:B0-----:R-:W-:Y:S01]  /*75b0*/  LOP3.LUT R3, R14, 0xe, RZ, 0xfc, !PT ;  /* 0x0000000e0e037812 */ /* 0x001fe200078efcff */
[----:B------:R-:W-:Y:S01]  /*75c0*/  @!P1 IMAD.IADD R13, R13, 0x1, -R12 ;  /* 0x000000010d0d9824 */ /* 0x000fe200078e0a0c */
[----:B------:R-:W-:Y:S01]  /*75d0*/  ISETP.GE.AND P1, PT, R10, RZ, PT ;  /* 0x000000ff0a00720c */ /* 0x000fe20003f26270 */
[----:B------:R-:W-:Y:S01]  /*75e0*/  IMAD.HI.U32 R4, R2, R0, RZ ;  /* 0x0000000002047227 */ /* 0x000fe200078e00ff */
[----:B------:R-:W-:Y:S01]  /*75f0*/  ISETP.GT.U32.AND P6, PT, R12, R20, PT ;  /* 0x000000140c00720c */ /* 0x000fe20003fc4070 */
[----:B------:R-:W-:Y:S01]  /*7600*/  STL [R1+0x1db4], R3 ;  /* 0x001db40301007387 */ /* 0x000fe20000100800 */
[----:B------:R-:W-:Y:S01]  /*7610*/  IABS R7, R3 ;  /* 0x0000000300077213 */ /* 0x000fe20000000000 */
[----:B------:R-:W-:-:S02]  /*7620*/  IMAD.HI.U32 R10, R2, R23, RZ ;  /* 0x00000017020a7227 */ /* 0x000fc400078e00ff */
[----:B------:R0:W-:Y:S02]  /*7630*/  STL [R1+0x1d34], R6 ;  /* 0x001d340601007387 */ /* 0x0001e40000100800 */
[----:B------:R-:W-:Y:S01]  /*7640*/  @!P5 IMAD.IADD R18, R18, 0x1, -R12 ;  /* 0x000000011212d824 */ /* 0x000fe200078e0a0c */
[C---:B------:R-:W-:Y:S01]  /*7650*/  ISETP.GT.U32.AND P5, PT, R12.reuse, R21, PT ;  /* 0x000000150c00720c */ /* 0x040fe20003fa4070 */
[----:B------:R-:W-:Y:S02]  /*7660*/  IMAD.MOV R16, RZ, RZ, -R16 ;  /* 0x000000ffff107224 */ /* 0x000fe400078e0a10 */
[----:B------:R-:W-:Y:S02]  /*7670*/  IMAD.MOV R4, RZ, RZ, -R4 ;  /* 0x000000ffff047224 */ /* 0x000fe400078e0a04 */
[----:B------:R-:W-:Y:S02]  /*7680*/  IMAD.MOV R10, RZ, RZ, -R10 ;  /* 0x000000ffff0a7224 */ /* 0x000fe400078e0a0a */
[----:B------:R-:W-:Y:S01]  /*7690*/  IMAD R22, R12, R16, R22 ;  /* 0x000000100c167224 */ /* 0x000fe200078e0216 */
[----:B0-----:R-:W-:Y:S01]  /*76a0*/  LOP3.LUT R6, R14, 0x4, RZ, 0xfc, !PT ;  /* 0x000000040e067812 */ /* 0x001fe200078efcff */
[----:B------:R-:W-:Y:S01]  /*76b0*/  @!P0 IMAD.MOV R8, RZ, RZ, -R8 ;  /* 0x000000ffff088224 */ /* 0x000fe200078e0a08 */
[C---:B------:R-:W-:Y:S01]  /*76c0*/  ISETP.GT.U32.AND P0, PT, R12.reuse, R17, PT ;  /* 0x000000110c00720c */ /* 0x040fe20003f04070 */
[C---:B------:R-:W-:Y:S01]  /*76d0*/  IMAD R0, R12.reuse, R4, R0 ;  /* 0x000000040c007224 */ /* 0x040fe200078e0200 */
[----:B------:R-:W-:Y:S01]  /*76e0*/  IABS R4, R25 ;  /* 0x0000001900047213 */ /* 0x000fe20000000000 */
[C---:B------:R-:W-:Y:S01]  /*76f0*/  IMAD R23, R12.reuse, R10, R23 ;  /* 0x0000000a0c177224 */ /* 0x040fe200078e0217 */
[----:B------:R-:W-:Y:S01]  /*7700*/  IABS R10, R28 ;  /* 0x0000001c000a7213 */ /* 0x000fe20000000000 */
[--C-:B------:R-:W-:Y:S01]  /*7710*/  @!P3 IMAD.IADD R15, R15, 0x1, -R12.reuse ;  /* 0x000000010f0fb824 */ /* 0x100fe200078e0a0c */
[----:B------:R0:W-:Y:S01]  /*7720*/  STL [R1+0x1d38], R8 ;  /* 0x001d380801007387 */ /* 0x0001e20000100800 */
[C---:B------:R-:W-:Y:S01]  /*7730*/  ISETP.GT.U32.AND P3, PT, R12.reuse, R22, PT ;  /* 0x000000160c00720c */ /* 0x040fe20003f64070 */
[--C-:B------:R-:W-:Y:S01]  /*7740*/  @!P4 IMAD.IADD R19, R19, 0x1, -R12.reuse ;  /* 0x000000011313c824 */ /* 0x100fe200078e0a0c */
[----:B------:R-:W-:Y:S01]  /*7750*/  ISETP.GT.U32.AND P4, PT, R12, R0, PT ;  /* 0x000000000c00720c */ /* 0x000fe20003f84070 */
[----:B------:R1:W-:Y:S01]  /*7760*/  STL [R1+0x1d3c], R9 ;  /* 0x001d3c0901007387 */ /* 0x0003e20000100800 */
[----:B------:R-:W-:Y:S01]  /*7770*/  @!P6 IMAD.IADD R20, R20, 0x1, -R12 ;  /* 0x000000011414e824 */ /* 0x000fe200078e0a0c */
[----:B------:R-:W-:Y:S01]  /*7780*/  ISETP.GE.AND P6, PT, R24, RZ, PT ;  /* 0x000000ff1800720c */ /* 0x000fe20003fc6270 */
[----:B------:R-:W-:Y:S01]  /*7790*/  IMAD.HI.U32 R24, R2, R10, RZ ;  /* 0x0000000a02187227 */ /* 0x000fe200078e00ff */
[----:B------:R2:W-:Y:S01]  /*77a0*/  STL [R1+0x1d40], R11 ;  /* 0x001d400b01007387 */ /* 0x0005e20000100800 */
[----:B0-----:R-:W-:-:S02]  /*77b0*/  LOP3.LUT R8, R14, 0x6, RZ, 0xfc, !PT ;  /* 0x000000060e087812 */ /* 0x001fc400078efcff */
[----:B------:R-:W-:Y:S01]  /*77c0*/  @!P5 IMAD.IADD R21, R21, 0x1, -R12 ;  /* 0x000000011515d824 */ /* 0x000fe200078e0a0c */
[----:B------:R-:W-:Y:S01]  /*77d0*/  ISETP.GE.AND P5, PT, R5, RZ, PT ;  /* 0x000000ff0500720c */ /* 0x000fe20003fa6270 */
[----:B------:R-:W-:Y:S01]  /*77e0*/  IMAD.MOV R24, RZ, RZ, -R24 ;  /* 0x000000ffff187224 */ /* 0x000fe200078e0a18 */
[----:B-1----:R-:W-:Y:S01]  /*77f0*/  LOP3.LUT R9, R14, 0x8, RZ, 0xfc, !PT ;  /* 0x000000080e097812 */ /* 0x002fe200078efcff */
[----:B------:R-:W-:Y:S01]  /*7800*/  IMAD.HI.U32 R16, R2, R7, RZ ;  /* 0x0000000702107227 */ /* 0x000fe200078e00ff */
[C---:B------:R-:W-:Y:S02]  /*7810*/  LOP3.LUT R5, R14.reuse, 0x2, RZ, 0xfc, !PT ;  /* 0x000000020e057812 */ /* 0x040fe400078efcff */
[----:B--2---:R-:W-:Y:S01]  /*7820*/  LOP3.LUT R11, R14, 0xa, RZ, 0xfc, !PT ;  /* 0x0000000a0e0b7812 */ /* 0x004fe200078efcff */
[----:B------:R-:W-:Y:S01]  /*7830*/  IMAD R10, R12, R24, R10 ;  /* 0x000000180c0a7224 */ /* 0x000fe200078e020a */
[----:B------:R-:W-:Y:S01]  /*7840*/  IABS R25, R5 ;  /* 0x0000000500197213 */ /* 0x000fe20000000000 */
[----:B------:R-:W-:Y:S01]  /*7850*/  IMAD.MOV R16, RZ, RZ, -R16 ;  /* 0x000000ffff107224 */ /* 0x000fe200078e0a10 */
[----:B------:R-:W-:Y:S01]  /*7860*/  IABS R14, R11 ;  /* 0x0000000b000e7213 */ /* 0x000fe20000000000 */
[----:B------:R-:W-:-:S04]  /*7870*/  IMAD.HI.U32 R26, R2, R4, RZ ;  /* 0x00000004021a7227 */ /* 0x000fc800078e00ff */
[----:B------:R-:W-:-:S04]  /*7880*/  IMAD.HI.U32 R24, R2, R14, RZ ;  /* 0x0000000e02187227 */ /* 0x000fc800078e00ff */
[--C-:B------:R-:W-:Y:S01]  /*7890*/  @!P3 IMAD.IADD R22, R22, 0x1, -R12.reuse ;  /* 0x000000011616b824 */ /* 0x100fe200078e0a0c */
[----:B------:R-:W-:Y:S01]  /*78a0*/  ISETP.GE.AND P3, PT, R29, RZ, PT ;  /* 0x000000ff1d00720c */ /* 0x000fe20003f66270 */
[----:B------:R-:W-:Y:S01]  /*78b0*/  @!P4 IMAD.IADD R0, R0, 0x1, -R12 ;  /* 0x000000010000c824 */ /* 0x000fe200078e0a0c */
[----:B------:R-:W-:Y:S01]  /*78c0*/  ISETP.GE.AND P4, PT, R27, RZ, PT ;  /* 0x000000ff1b00720c */ /* 0x000fe20003f86270 */
[----:B------:R-:W-:Y:S01]  /*78d0*/  IMAD R7, R12, R16, R7 ;  /* 0x000000100c077224 */ /* 0x000fe200078e0207 */
[----:B------:R-:W-:Y:S01]  /*78e0*/  IABS R29, R8 ;  /* 0x00000008001d7213 */ /* 0x000fe20000000000 */
[----:B------:R-:W-:Y:S01]  /*78f0*/  IMAD.MOV R24, RZ, RZ, -R24 ;  /* 0x000000ffff187224 */ /* 0x000fe200078e0a18 */
[----:B------:R-:W-:Y:S01]  /*7900*/  IABS R27, R6 ;  /* 0x00000006001b7213 */ /* 0x000fe20000000000 */
[----:B------:R-:W-:Y:S01]  /*7910*/  IMAD.MOV R26, RZ, RZ, -R26 ;  /* 0x000000ffff1a7224 */ /* 0x000fe200078e0a1a */
[----:B------:R-:W-:Y:S01]  /*7920*/  IABS R16, R9 ;  /* 0x0000000900107213 */ /* 0x000fe20000000000 */
[----:B------:R-:W-:-:S04]  /*7930*/  IMAD.HI.U32 R3, R2, R29, RZ ;  /* 0x0000001d02037227 */ /* 0x000fc800078e00ff */
[C---:B------:R-:W-:Y:S02]  /*7940*/  IMAD R14, R12.reuse, R24, R14 ;  /* 0x000000180c0e7224 */ /* 0x040fe400078e020e */
[----:B------:R-:W-:Y:S02]  /*7950*/  IMAD R4, R12, R26, R4 ;  /* 0x0000001a0c047224 */ /* 0x000fe400078e0204 */
[----:B------:R-:W-:-:S04]  /*7960*/  IMAD.HI.U32 R24, R2, R27, RZ ;  /* 0x0000001b02187227 */ /* 0x000fc800078e00ff */
[----:B------:R-:W-:-:S04]  /*7970*/  IMAD.HI.U32 R26, R2, R16, RZ ;  /* 0x00000010021a7227 */ /* 0x000fc800078e00ff */
[----:B------:R-:W-:Y:S02]  /*7980*/  IMAD.MOV R3, RZ, RZ, -R3 ;  /* 0x000000ffff037224 */ /* 0x000fe400078e0a03 */
[----:B------:R-:W-:Y:S02]  /*7990*/  IMAD.MOV R24, RZ, RZ, -R24 ;  /* 0x000000ffff187224 */ /* 0x000fe400078e0a18 */
[----:B------:R-:W-:Y:S02]  /*79a0*/  IMAD.MOV R26, RZ, RZ, -R26 ;  /* 0x000000ffff1a7224 */ /* 0x000fe400078e0a1a */
[----:B------:R-:W-:-:S04]  /*79b0*/  IMAD.HI.U32 R2, R2, R25, RZ ;  /* 0x0000001902027227 */ /* 0x000fc800078e00ff */
[----:B------:R-:W-:Y:S01]  /*79c0*/  @!P0 IMAD.IADD R17, R17, 0x1, -R12 ;  /* 0x0000000111118824 */ /* 0x000fe200078e0a0c */
[C---:B------:R-:W-:Y:S01]  /*79d0*/  ISETP.GT.U32.AND P0, PT, R12.reuse, R23, PT ;  /* 0x000000170c00720c */ /* 0x040fe20003f04070 */
[----:B------:R-:W-:Y:S02]  /*79e0*/  @!P1 IMAD.MOV R13, RZ, RZ, -R13 ;  /* 0x000000ffff0d9224 */ /* 0x000fe400078e0a0d */
[C---:B------:R-:W-:Y:S02]  /*79f0*/  IMAD R29, R12.reuse, R3, R29 ;  /* 0x000000030c1d7224 */ /* 0x040fe400078e021d */
[C---:B------:R-:W-:Y:S01]  /*7a00*/  IMAD R16, R12.reuse, R26, R16 ;  /* 0x0000001a0c107224 */ /* 0x040fe200078e0210 */
[----:B------:R-:W2:Y:S01]  /*7a10*/  LDL.LU R3, [R1+0x1db4] ;  /* 0x001db40001037983 */ /* 0x000ea20000300800 */
[----:B------:R-:W-:Y:S02]  /*7a20*/  IMAD R27, R12, R24, R27 ;  /* 0x000000180c1b7224 */ /* 0x000fe400078e021b */
[----:B------:R-:W-:Y:S01]  /*7a30*/  @!P2 IMAD.MOV R15, RZ, RZ, -R15 ;  /* 0x000000ffff0fa224 */ /* 0x000fe200078e0a0f */
[----:B------:R-:W3:Y:S01]  /*7a40*/  LDL.LU R24, [R1+0x50] ;  /* 0x0000500001187983 */ /* 0x000ee20000300800 */
[----:B------:R-:W-:-:S02]  /*7a50*/  IMAD.MOV R26, RZ, RZ, -R2 ;  /* 0x000000ffff1a7224 */ /* 0x000fc400078e0a02 */
[----:B------:R-:W-:Y:S01]  /*7a60*/  @!P6 IMAD.MOV R17, RZ, RZ, -R17 ;  /* 0x000000ffff11e224 */ /* 0x000fe200078e0a11 */
[----:B------:R-:W4:Y:S01]  /*7a70*/  LDL.LU R2, [R1+0x58] ;  /* 0x0000580001027983 */ /* 0x000f220000300800 */
[----:B------:R-:W-:Y:S02]  /*7a80*/  @!P3 IMAD.MOV R18, RZ, RZ, -R18 ;  /* 0x000000ffff12b224 */ /* 0x000fe400078e0a12 */
[----:B------:R-:W-:Y:S01]  /*7a90*/  @!P5 IMAD.MOV R19, RZ, RZ, -R19 ;  /* 0x000000ffff13d224 */ /* 0x000fe200078e0a13 */
[----:B------:R0:W-:Y:S01]  /*7aa0*/  STL [R1+0x1d44], R13 ;  /* 0x001d440d01007387 */ /* 0x0001e20000100800 */
[----:B------:R-:W-:Y:S02]  /*7ab0*/  @!P4 IMAD.MOV R20, RZ, RZ, -R20 ;  /* 0x000000ffff14c224 */ /* 0x000fe400078e0a14 */
[C---:B------:R-:W-:Y:S02]  /*7ac0*/  IMAD R26, R12.reuse, R26, R25 ;  /* 0x0000001a0c1a7224 */ /* 0x040fe400078e0219 */
[----:B------:R-:W-:Y:S01]  /*7ad0*/  @!P0 IMAD.IADD R23, R23, 0x1, -R12 ;  /* 0x0000000117178824 */ /* 0x000fe200078e0a0c */
[----:B------:R-:W-:-:S02]  /*7ae0*/  ISETP.GT.U32.AND P2, PT, R12, R21, PT ;  /* 0x000000150c00720c */ /* 0x000fc40003f44070 */
[C---:B------:R-:W-:Y:S01]  /*7af0*/  ISETP.GT.U32.AND P3, PT, R12.reuse, R0, PT ;  /* 0x000000000c00720c */ /* 0x040fe20003f64070 */
[----:B0-----:R-:W3:Y:S01]  /*7b00*/  LDL.LU R13, [R1+0x84] ;  /* 0x00008400010d7983 */ /* 0x001ee20000300800 */
[----:B------:R-:W-:-:S03]  /*7b10*/  ISETP.GT.U32.AND P0, PT, R12, R4, PT ;  /* 0x000000040c00720c */ /* 0x000fc60003f04070 */
[----:B------:R0:W-:Y:S04]  /*7b20*/  STL [R1+0x1d48], R15 ;  /* 0x001d480f01007387 */ /* 0x0001e80000100800 */
[----:B0-----:R-:W3:Y:S02]  /*7b30*/  LDL.LU R15, [R1+0x98] ;  /* 0x00009800010f7983 */ /* 0x001ee40000300800 */
[--C-:B------:R-:W-:Y:S02]  /*7b40*/  @!P2 IMAD.IADD R21, R21, 0x1, -R12.reuse ;  /* 0x000000011515a824 */ /* 0x100fe400078e0a0c */
[--C-:B------:R-:W-:Y:S01]  /*7b50*/  @!P3 IMAD.IADD R0, R0, 0x1, -R12.reuse ;  /* 0x000000010000b824 */ /* 0x100fe200078e0a0c */
[----:B------:R0:W-:Y:S01]  /*7b60*/  STL [R1+0x1d4c], R17 ;  /* 0x001d4c1101007387 */ /* 0x0001e20000100800 */
[----:B------:R-:W-:Y:S01]  /*7b70*/  @!P0 IMAD.IADD R4, R4, 0x1, -R12 ;  /* 0x0000000104048824 */ /* 0x000fe200078e0a0c */
[----:B------:R-:W-:-:S02]  /*7b80*/  ISETP.GT.U32.AND P2, PT, R12, R29, PT ;  /* 0x0000001d0c00720c */ /* 0x000fc40003f44070 */
[----:B------:R-:W-:Y:S01]  /*7b90*/  STL [R1+0x1d50], R18 ;  /* 0x001d501201007387 */ /* 0x000fe20000100800 */
[C---:B------:R-:W-:Y:S02]  /*7ba0*/  ISETP.GT.U32.AND P3, PT, R12.reuse, R27, PT ;  /* 0x0000001b0c00720c */ /* 0x040fe40003f64070 */
[----:B------:R-:W-:Y:S01]  /*7bb0*/  ISETP.GT.U32.AND P0, PT, R12, R7, PT ;  /* 0x000000070c00720c */ /* 0x000fe20003f04070 */
[----:B------:R-:W-:Y:S04]  /*7bc0*/  STL [R1+0x1d54], R19 ;  /* 0x001d541301007387 */ /* 0x000fe80000100800 */
[----:B------:R-:W-:Y:S04]  /*7bd0*/  STL [R1+0x1d58], R20 ;  /* 0x001d581401007387 */ /* 0x000fe80000100800 */
[----:B------:R-:W3:Y:S01]  /*7be0*/  LDL.LU R25, [R1+0x1db0] ;  /* 0x001db00001197983 */ /* 0x000ee20000300800 */
[----:B------:R-:W-:-:S02]  /*7bf0*/  @!P2 IMAD.IADD R29, R29, 0x1, -R12 ;  /* 0x000000011d1da824 */ /* 0x000fc400078e0a0c */
[--C-:B------:R-:W-:Y:S02]  /*7c00*/  @!P3 IMAD.IADD R27, R27, 0x1, -R12.reuse ;  /* 0x000000011b1bb824 */ /* 0x100fe400078e0a0c */
[----:B------:R-:W-:Y:S01]  /*7c10*/  @!P0 IMAD.IADD R7, R7, 0x1, -R12 ;  /* 0x0000000107078824 */ /* 0x000fe200078e0a0c */
[C---:B------:R-:W-:Y:S02]  /*7c20*/  ISETP.GT.U32.AND P0, PT, R12.reuse, R10, PT ;  /* 0x0000000a0c00720c */ /* 0x040fe40003f04070 */
[----:B--2---:R-:W-:Y:S02]  /*7c30*/  ISETP.GE.AND P3, PT, R3, RZ, PT ;  /* 0x000000ff0300720c */ /* 0x004fe40003f66270 */
[----:B---3--:R-:W-:Y:S02]  /*7c40*/  ISETP.GE.AND P2, PT, R25, RZ, PT ;  /* 0x000000ff1900720c */ /* 0x008fe40003f46270 */
[----:B------:R-:W2:Y:S04]  /*7c50*/  LDL.LU R25, [R1+0x1dac] ;  /* 0x001dac0001197983 */ /* 0x000ea80000300800 */
[----:B------:R-:W3:Y:S01]  /*7c60*/  LDL.LU R3, [R1+0x1dc] ;  /* 0x0001dc0001037983 */ /* 0x000ee20000300800 */
[----:B------:R-:W-:-:S02]  /*7c70*/  ISETP.GT.U32.AND P5, PT, R12, R4, PT ;  /* 0x000000040c00720c */ /* 0x000fc40003fa4070 */
[----:B------:R-:W-:Y:S01]  /*7c80*/  @!P0 IMAD.IADD R10, R10, 0x1, -R12 ;  /* 0x000000010a0a8824 */ /* 0x000fe200078e0a0c */
[C---:B------:R-:W-:Y:S02]  /*7c90*/  ISETP.GT.U32.AND P0, PT, R12.reuse, R22, PT ;  /* 0x000000160c00720c */ /* 0x040fe40003f04070 */
[C---:B------:R-:W-:Y:S02]  /*7ca0*/  ISETP.GT.U32.AND P1, PT, R12.reuse, R23, PT ;  /* 0x000000170c00720c */ /* 0x040fe40003f24070 */
[----:B------:R-:W-:-:S06]  /*7cb0*/  ISETP.GT.U32.AND P4, PT, R12, R7, PT ;  /* 0x000000070c00720c */ /* 0x000fcc0003f84070 */
[----:B------:R-:W-:-:S04]  /*7cc0*/  @!P5 IMAD.IADD R4, R4, 0x1, -R12 ;  /* 0x000000010404d824 */ /* 0x000fc800078e0a0c */
[----:B------:R-:W-:Y:S01]  /*7cd0*/  @!P2 IMAD.MOV R4, RZ, RZ, -R4 ;  /* 0x000000ffff04a224 */ /* 0x000fe200078e0a04 */
[----:B------:R-:W-:Y:S02]  /*7ce0*/  ISETP.GE.AND P2, PT, R28, RZ, PT ;  /* 0x000000ff1c00720c */ /* 0x000fe40003f46270 */
[----:B------:R-:W1:Y:S01]  /*7cf0*/  S2R R28, SR_TID.X ;  /* 0x00000000001c7919 */ /* 0x000e620000002100 */
[----:B------:R-:W-:Y:S01]  /*7d00*/  ISETP.GT.U32.AND P6, PT, R12, R10, PT ;  /* 0x0000000a0c00720c */ /* 0x000fe20003fc4070 */
[--C-:B------:R-:W-:Y:S01]  /*7d10*/  @!P0 IMAD.IADD R22, R22, 0x1, -R12.reuse ;  /* 0x0000000116168824 */ /* 0x100fe200078e0a0c */
[C---:B------:R-:W-:Y:S01]  /*7d20*/  ISETP.GT.U32.AND P0, PT, R12.reuse, R14, PT ;  /* 0x0000000e0c00720c */ /* 0x040fe20003f04070 */
[--C-:B------:R-:W-:Y:S01]  /*7d30*/  @!P1 IMAD.IADD R23, R23, 0x1, -R12.reuse ;  /* 0x0000000117179824 */ /* 0x100fe200078e0a0c */
[----:B------:R-:W-:Y:S01]  /*7d40*/  ISETP.GT.U32.AND P1, PT, R12, R16, PT ;  /* 0x000000100c00720c */ /* 0x000fe20003f24070 */
[----:B------:R-:W-:Y:S01]  /*7d50*/  @!P4 IMAD.IADD R7, R7, 0x1, -R12 ;  /* 0x000000010707c824 */ /* 0x000fe200078e0a0c */
[----:B------:R-:W-:-:S02]  /*7d60*/  ISETP.GE.AND P4, PT, R15, RZ, PT ;  /* 0x000000ff0f00720c */ /* 0x000fc40003f86270 */
[----:B------:R-:W-:-:S05]  /*7d70*/  ISETP.GT.U32.AND P5, PT, R12, R26, PT ;  /* 0x0000001a0c00720c */ /* 0x000fca0003fa4070 */
[--C-:B------:R-:W-:Y:S01]  /*7d80*/  @!P6 IMAD.IADD R10, R10, 0x1, -R12.reuse ;  /* 0x000000010a0ae824 */ /* 0x100fe200078e0a0c */
[----:B------:R-:W-:Y:S01]  /*7d90*/  ISETP.GE.AND P6, PT, R13, RZ, PT ;  /* 0x000000ff0d00720c */ /* 0x000fe20003fc6270 */
[--C-:B------:R-:W-:Y:S01]  /*7da0*/  @!P0 IMAD.IADD R14, R14, 0x1, -R12.reuse ;  /* 0x000000010e0e8824 */ /* 0x100fe200078e0a0c */
[----:B----4-:R-:W-:Y:S01]  /*7db0*/  ISETP.GE.AND P0, PT, R2, RZ, PT ;  /* 0x000000ff0200720c */ /* 0x010fe20003f06270 */
[----:B------:R-:W-:Y:S01]  /*7dc0*/  @!P1 IMAD.IADD R16, R16, 0x1, -R12 ;  /* 0x0000000110109824 */ /* 0x000fe200078e0a0c */
[----:B------:R-:W-:Y:S01]  /*7dd0*/  ISETP.GE.AND P1, PT, R24, RZ, PT ;  /* 0x000000ff1800720c */ /* 0x000fe20003f26270 */
[----:B------:R-:W-:Y:S02]  /*7de0*/  @!P4 IMAD.MOV R22, RZ, RZ, -R22 ;  /* 0x000000ffff16c224 */ /* 0x000fe400078e0a16 */
[----:B-1----:R-:W-:-:S06]  /*7df0*/  IMAD.SHL.U32 R2, R28, 0x200, RZ ;  /* 0x000002001c027824 */ /* 0x002fcc00078e00ff */
[----:B------:R-:W-:Y:S01]  /*7e00*/  @!P6 IMAD.MOV R23, RZ, RZ, -R23 ;  /* 0x000000ffff17e224 */ /* 0x000fe200078e0a17 */
[----:B------:R-:W-:Y:S01]  /*7e10*/  LOP3.LUT R2, R2, 0x2000, RZ, 0xc0, !PT ;  /* 0x0000200002027812 */ /* 0x000fe200078ec0ff */
[----:B------:R-:W-:Y:S02]  /*7e20*/  @!P0 IMAD.MOV R21, RZ, RZ, -R21 ;  /* 0x000000ffff158224 */ /* 0x000fe400078e0a15 */
[----:B------:R-:W-:Y:S01]  /*7e30*/  @!P1 IMAD.MOV R0, RZ, RZ, -R0 ;  /* 0x000000ffff009224 */ /* 0x000fe200078e0a00 */
[----:B------:R-:W-:Y:S01]  /*7e40*/  STL [R1+0x1d5c], R22 ;  /* 0x001d5c1601007387 */ /* 0x000fe20000100800 */
[----:B------:R-:W-:Y:S01]  /*7e50*/  @!P5 IMAD.IADD R26, R26, 0x1, -R12 ;  /* 0x000000011a1ad824 */ /* 0x000fe200078e0a0c */
[C---:B------:R-:W-:Y:S01]  /*7e60*/  ISETP.GT.U32.AND P4, PT, R12.reuse, R14, PT ;  /* 0x0000000e0c00720c */ /* 0x040fe20003f84070 */
[----:B------:R-:W-:Y:S01]  /*7e70*/  @!P3 IMAD.MOV R7, RZ, RZ, -R7 ;  /* 0x000000ffff07b224 */ /* 0x000fe200078e0a07 */
[----:B------:R-:W-:Y:S01]  /*7e80*/  STL [R1+0x1d60], R23 ;  /* 0x001d601701007387 */ /* 0x000fe20000100800 */
[----:B------:R-:W-:-:S03]  /*7e90*/  ISETP.GT.U32.AND P5, PT, R12, R16, PT ;  /* 0x000000100c00720c */ /* 0x000fc60003fa4070 */
[----:B------:R-:W-:Y:S01]  /*7ea0*/  STL [R1+0x1d64], R21 ;  /* 0x001d641501007387 */ /* 0x000fe20000100800 */
[----:B------:R-:W-:-:S03]  /*7eb0*/  ISETP.GT.U32.AND P0, PT, R12, R29, PT ;  /* 0x0000001d0c00720c */ /* 0x000fc60003f04070 */
[----:B------:R1:W-:Y:S01]  /*7ec0*/  STL [R1+0x1d68], R0 ;  /* 0x001d680001007387 */ /* 0x0003e20000100800 */
[----:B------:R-:W-:-:S03]  /*7ed0*/  ISETP.GT.U32.AND P1, PT, R12, R27, PT ;  /* 0x0000001b0c00720c */ /* 0x000fc60003f24070 */
[----:B------:R-:W-:Y:S04]  /*7ee0*/  STL [R1+0x1d6c], R4 ;  /* 0x001d6c0401007387 */ /* 0x000fe80000100800 */
[----:B------:R-:W-:Y:S01]  /*7ef0*/  STL [R1+0x1d70], R7 ;  /* 0x001d700701007387 */ /* 0x000fe20000100800 */
[----:B------:R-:W-:Y:S01]  /*7f00*/  ISETP.GE.AND P3, PT, R11, RZ, PT ;  /* 0x000000ff0b00720c */ /* 0x000fe20003f66270 */
[--C-:B------:R-:W-:Y:S01]  /*7f10*/  @!P4 IMAD.IADD R14, R14, 0x1, -R12.reuse ;  /* 0x000000010e0ec824 */ /* 0x100fe200078e0a0c */
[----:B------:R-:W-:Y:S01]  /*7f20*/  ISETP.GE.AND P4, PT, R9, RZ, PT ;  /* 0x000000ff0900720c */ /* 0x000fe20003f86270 */
[--C-:B------:R-:W-:Y:S01]  /*7f30*/  @!P5 IMAD.IADD R16, R16, 0x1, -R12.reuse ;  /* 0x000000011010d824 */ /* 0x100fe200078e0a0c */
[----:B------:R-:W-:Y:S01]  /*7f40*/  ISETP.GE.AND P5, PT, R8, RZ, PT ;  /* 0x000000ff0800720c */ /* 0x000fe20003fa6270 */
[--C-:B------:R-:W-:Y:S01]  /*7f50*/  @!P0 IMAD.IADD R29, R29, 0x1, -R12.reuse ;  /* 0x000000011d1d8824 */ /* 0x100fe200078e0a0c */
[----:B------:R-:W-:Y:S01]  /*7f60*/  ISETP.GE.AND P0, PT, R6, RZ, PT ;  /* 0x000000ff0600720c */ /* 0x000fe20003f06270 */
[----:B------:R-:W-:Y:S01]  /*7f70*/  @!P1 IMAD.IADD R27, R27, 0x1, -R12 ;  /* 0x000000011b1b9824 */ /* 0x000fe200078e0a0c */
[----:B------:R-:W-:Y:S01]  /*7f80*/  ISETP.GE.AND P1, PT, R5, RZ, PT ;  /* 0x000000ff0500720c */ /* 0x000fe20003f26270 */
[----:B---3--:R-:W-:-:S05]  /*7f90*/  IMAD.IADD R2, R2, 0x1, R3 ;  /* 0x0000000102027824 */ /* 0x008fca00078e0203 */
[----:B------:R2:W-:Y:S04]  /*7fa0*/  STL [R1+0x1c9c], R2 ;  /* 0x001c9c0201007387 */ /* 0x0005e80000100800 */
[----:B0-----:R-:W3:Y:S04]  /*7fb0*/  LDL.LU R17, [R1] ;  /* 0x0000000001117983 */ /* 0x001ee80000300800 */
[----:B------:R-:W4:Y:S04]  /*7fc0*/  LDL.LU R15, [R1+0x30] ;  /* 0x00003000010f7983 */ /* 0x000f280000300800 */
[----:B------:R-:W4:Y:S04]  /*7fd0*/  LDL.LU R13, [R1+0x9c] ;  /* 0x00009c00010d7983 */ /* 0x000f280000300800 */
[----:B------:R-:W4:Y:S04]  /*7fe0*/  LDL.LU R11, [R1+0xa4] ;  /* 0x0000a400010b7983 */ /* 0x000f280000300800 */
[----:B------:R-:W4:Y:S04]  /*7ff0*/  LDL.LU R9, [R1+0xac] ;  /* 0x0000ac0001097983 */ /* 0x000f280000300800 */
[----:B------:R-:W4:Y:S04]  /*8000*/  LDL.LU R8, [R1+0x1d4] ;  /* 0x0001d40001087983 */ /* 0x000f280000300800 */
[----:B------:R-:W4:Y:S04]  /*8010*/  LDL.LU R6, [R1+0x1d8] ;  /* 0x0001d80001067983 */ /* 0x000f280000300800 */
[----:B------:R-:W4:Y:S04]  /*8020*/  LDL.LU R5, [R1+0xb4] ;  /* 0x0000b40001057983 */ /* 0x000f280000300800 */
[----:B------:R-:W4:Y:S01]  /*8030*/  LDL.LU R3, [R1+0xbc] ;  /* 0x0000bc0001037983 */ /* 0x000f220000300800 */
[----:B------:R-:W-:-:S02]  /*8040*/  ISETP.GT.U32.AND P6, PT, R12, R26, PT ;  /* 0x0000001a0c00720c */ /* 0x000fc40003fc4070 */
[----:B------:R-:W-:Y:S01]  /*8050*/  LOP3.LUT R28, R28, 0x7f, RZ, 0xc0, !PT ;  /* 0x0000007f1c1c7812 */ /* 0x000fe200078ec0ff */
[----:B------:R-:W-:-:S04]  /*8060*/  @!P2 IMAD.MOV R10, RZ, RZ, -R10 ;  /* 0x000000ffff0aa224 */ /* 0x000fc800078e0a0a */
[----:B-1----:R-:W-:Y:S01]  /*8070*/  IMAD R0, R28, c[0x0][0x18c], RZ ;  /* 0x000063001c007a24 */ /* 0x002fe200078e02ff */
[----:B------:R-:W-:Y:S01]  /*8080*/  ISETP.NE.AND P2, PT, RZ, c[0x0][0x17c], PT ;  /* 0x00005f00ff007a0c */ /* 0x000fe20003f45270 */
[----:B------:R-:W-:Y:S01]  /*8090*/  @!P3 IMAD.MOV R14, RZ, RZ, -R14 ;  /* 0x000000ffff0eb224 */ /* 0x000fe200078e0a0e */
[----:B------:R-:W-:Y:S01]  /*80a0*/  LOP3.LUT R24, RZ, c[0x0][0x17c], RZ, 0x33, !PT ;  /* 0x00005f00ff187a12 */ /* 0x000fe200078e33ff */
[----:B------:R-:W-:Y:S01]  /*80b0*/  @!P4 IMAD.MOV R16, RZ, RZ, -R16 ;  /* 0x000000ffff10c224 */ /* 0x000fe200078e0a10 */
[----:B------:R-:W4:Y:S01]  /*80c0*/  LDL.LU R28, [R1+0xc4] ;  /* 0x0000c400011c7983 */ /* 0x000f220000300800 */
[----:B------:R-:W-:Y:S01]  /*80d0*/  @!P6 IMAD.IADD R26, R26, 0x1, -R12 ;  /* 0x000000011a1ae824 */ /* 0x000fe200078e0a0c */
[----:B------:R-:W-:Y:S01]  /*80e0*/  LEA R12, P6, R0, c[0x0][0x168], 0x1 ;  /* 0x00005a00000c7a11 */ /* 0x000fe200078c08ff */
[----:B------:R-:W-:Y:S01]  /*80f0*/  @!P5 IMAD.MOV R29, RZ, RZ, -R29 ;  /* 0x000000ffff1dd224 */ /* 0x000fe200078e0a1d */
[----:B------:R-:W-:Y:S01]  /*8100*/  STL [R1+0x1d74], R10 ;  /* 0x001d740a01007387 */ /* 0x000fe20000100800 */
[----:B------:R-:W-:Y:S01]  /*8110*/  @!P0 IMAD.MOV R27, RZ, RZ, -R27 ;  /* 0x000000ffff1b8224 */ /* 0x000fe200078e0a1b */
[C---:B--2---:R-:W-:Y:S01]  /*8120*/  SEL R2, R24.reuse, R25, !P2 ;  /* 0x0000001918027207 */ /* 0x044fe20005000000 */
[----:B------:R-:W-:Y:S01]  /*8130*/  @!P1 IMAD.MOV R26, RZ, RZ, -R26 ;  /* 0x000000ffff1a9224 */ /* 0x000fe200078e0a1a */
[----:B------:R-:W-:Y:S04]  /*8140*/  STL [R1+0x1ce4], R12 ;  /* 0x001ce40c01007387 */ /* 0x000fe80000100800 */
[----:B------:R-:W-:Y:S04]  /*8150*/  STL [R1+0x1d78], R14 ;  /* 0x001d780e01007387 */ /* 0x000fe80000100800 */
[----:B------:R-:W-:Y:S04]  /*8160*/  STL [R1+0x1d7c], R16 ;  /* 0x001d7c1001007387 */ /* 0x000fe80000100800 */
[----:B------:R-:W-:Y:S04]  /*8170*/  STL [R1+0x1d80], R29 ;  /* 0x001d801d01007387 */ /* 0x000fe80000100800 */
[----:B------:R-:W-:Y:S04]  /*8180*/  STL [R1+0x1d84], R27 ;  /* 0x001d841b01007387 */ /* 0x000fe80000100800 */
[----:B------:R-:W-:Y:S04]  /*8190*/  STL [R1+0x1d88], R26 ;  /* 0x001d881a01007387 */ /* 0x000fe80000100800 */
[----:B------:R0:W-:Y:S01]  /*81a0*/  STL [R1+0x28], R2 ;  /* 0x0000280201007387 */ /* 0x0001e20000100800 */
[----:B---3--:R-:W-:-:S02]  /*81b0*/  SEL R4, R24, R17, !P2 ;  /* 0x0000001118047207 */ /* 0x008fc40005000000 */
[----:B----4-:R-:W-:-:S03]  /*81c0*/  SEL R0, R24, R15, !P2 ;  /* 0x0000000f18007207 */ /* 0x010fc60005000000 */
[----:B------:R1:W-:Y:S01]  /*81d0*/  STL [R1+0x24], R4 ;  /* 0x0000240401007387 */ /* 0x0003e20000100800 */
[----:B0-----:R-:W-:-:S03]  /*81e0*/  SEL R2, R24, R13, !P2 ;  /* 0x0000000d18027207 */ /* 0x001fc60005000000 */
[----:B------:R0:W-:Y:S04]  /*81f0*/  STL [R1+0x20], R0 ;  /* 0x0000200001007387 */ /* 0x0001e80000100800 */
[----:B------:R2:W-:Y:S01]  /*8200*/  STL [R1+0x1c], R2 ;  /* 0x00001c0201007387 */ /* 0x0005e20000100800 */
[C---:B-1----:R-:W-:Y:S02]  /*8210*/  SEL R4, R24.reuse, R11, !P2 ;  /* 0x0000000b18047207 */ /* 0x042fe40005000000 */
[----:B0-----:R-:W-:-:S03]  /*8220*/  SEL R0, R24, R9, !P2 ;  /* 0x0000000918007207 */ /* 0x001fc60005000000 */
[----:B------:R0:W-:Y:S01]  /*8230*/  STL [R1+0x18], R4 ;  /* 0x0000180401007387 */ /* 0x0001e20000100800 */
[----:B--2---:R-:W-:-:S03]  /*8240*/  SEL R2, R24, R8, !P2 ;  /* 0x0000000818027207 */ /* 0x004fc60005000000 */
[----:B------:R1:W-:Y:S04]  /*8250*/  STL [R1+0x14], R0 ;  /* 0x0000140001007387 */ /* 0x0003e80000100800 */
[----:B------:R2:W-:Y:S01]  /*8260*/  STL [R1+0x10], R2 ;  /* 0x0000100201007387 */ /* 0x0005e20000100800 */
[C---:B0-----:R-:W-:Y:S02]  /*8270*/  SEL R4, R24.reuse, R6, !P2 ;  /* 0x0000000618047207 */ /* 0x041fe40005000000 */
[----:B-1----:R-:W-:-:S03]  /*8280*/  SEL R0, R24, R5, !P2 ;  /* 0x0000000518007207 */ /* 0x002fc60005000000 */
[----:B------:R-:W-:Y:S01]  /*8290*/  STL [R1+0xc], R4 ;  /* 0x00000c0401007387 */ /* 0x000fe20000100800 */
[----:B--2---:R-:W-:-:S03]  /*82a0*/  SEL R2, R24, R3, !P2 ;  /* 0x0000000318027207 */ /* 0x004fc60005000000 */
[----:B------:R-:W2:Y:S04]  /*82b0*/  LDL.LU R25, [R1+0x1c4] ;  /* 0x0001c40001197983 */ /* 0x000ea80000300800 */
[----:B------:R0:W-:Y:S04]  /*82c0*/  STL [R1+0x8], R0 ;  /* 0x0000080001007387 */ /* 0x0001e80000100800 */
[----:B------:R-:W-:Y:S04]  /*82d0*/  STL [R1+0x4], R2 ;  /* 0x0000040201007387 */ /* 0x000fe80000100800 */
[----:B------:R-:W3:Y:S01]  /*82e0*/  LDL.LU R26, [R1+0x1cc] ;  /* 0x0001cc00011a7983 */ /* 0x000ee20000300800 */
[----:B0-----:R-:W-:-:S03]  /*82f0*/  SEL R0, R24, R28, !P2 ;  /* 0x0000001c18007207 */ /* 0x001fc60005000000 */
[----:B---3--:R0:W-:Y:S04]  /*8300*/  STL [R1+0x1da8], R26 ;  /* 0x001da81a01007387 */ /* 0x0081e80000100800 */
[----:B------:R1:W-:Y:S04]  /*8310*/  STL [R1], R0 ;  /* 0x0000000001007387 */ /* 0x0003e80000100800 */
[----:B0-----:R-:W3:Y:S04]  /*8320*/  LDL.LU R26, [R1+0x1c8] ;  /* 0x0001c800011a7983 */ /* 0x001ee80000300800 */
[----:B------:R-:W4:Y:S04]  /*8330*/  LDL.LU R27, [R1+0x1a8] ;  /* 0x0001a800011b7983 */ /* 0x000f280000300800 */
        /* <DEDUP_REMOVED lines=8> */
[----:B-1----:R-:W4:Y:S04]  /*83c0*/  LDL.LU R0, [R1+0xd8] ;  /* 0x0000d80001007983 */ /* 0x002f280000300800 */
        /* <DEDUP_REMOVED lines=8> */
[----:B--2---:R-:W-:-:S03]  /*8450*/  SEL R25, R24, R25, !P2 ;  /* 0x0000001918197207 */ /* 0x004fc60005000000 */
[----:B------:R-:W2:Y:S04]  /*8460*/  LDL.LU R13, [R1+0x190] ;  /* 0x00019000010d7983 */ /* 0x000ea80000300800 */
[----:B------:R-:W2:Y:S04]  /*8470*/  LDL.LU R11, [R1+0x18c] ;  /* 0x00018c00010b7983 */ /* 0x000ea80000300800 */
[----:B------:R-:W2:Y:S04]  /*8480*/  LDL.LU R9, [R1+0x188] ;  /* 0x0001880001097983 */ /* 0x000ea80000300800 */
[----:B------:R-:W2:Y:S04]  /*8490*/  LDL.LU R8, [R1+0x184] ;  /* 0x0001840001087983 */ /* 0x000ea80000300800 */
[----:B------:R-:W2:Y:S04]  /*84a0*/  LDL.LU R6, [R1+0x180] ;  /* 0x0001800001067983 */ /* 0x000ea80000300800 */
[----:B------:R-:W2:Y:S04]  /*84b0*/  LDL.LU R5, [R1+0x124] ;  /* 0x0001240001057983 */ /* 0x000ea80000300800 */
[----:B------:R-:W2:Y:S04]  /*84c0*/  LDL.LU R3, [R1+0xa8] ;  /* 0x0000a80001037983 */ /* 0x000ea80000300800 */
[----:B------:R-:W2:Y:S04]  /*84d0*/  LDL.LU R28, [R1+0xa0] ;  /* 0x0000a000011c7983 */ /* 0x000ea80000300800 */
[----:B------:R0:W-:Y:S04]  /*84e0*/  STL [R1+0x1d8c], R25 ;  /* 0x001d8c1901007387 */ /* 0x0001e80000100800 */
[----:B0-----:R-:W2:Y:S01]  /*84f0*/  LDL.LU R25, [R1+0x1d0] ;  /* 0x0001d00001197983 */ /* 0x001ea20000300800 */
[----:B---3--:R-:W-:-:S05]  /*8500*/  SEL R26, R24, R26, !P2 ;  /* 0x0000001a181a7207 */ /* 0x008fca0005000000 */
[----:B------:R0:W-:Y:S04]  /*8510*/  STL [R1+0x30], R26 ;  /* 0x0000301a01007387 */ /* 0x0001e80000100800 */
[----:B0-----:R-:W3:Y:S01]  /*8520*/  LDL.LU R26, [R1+0x1da8] ;  /* 0x001da800011a7983 */ /* 0x001ee20000300800 */
[C---:B----4-:R-:W-:Y:S02]  /*8530*/  SEL R16, R24.reuse, R16, !P2 ;  /* 0x0000001018107207 */ /* 0x050fe40005000000 */
[C---:B------:R-:W-:Y:S02]  /*8540*/  SEL R14, R24.reuse, R14, !P2 ;  /* 0x0000000e180e7207 */ /* 0x040fe40005000000 */
[C---:B------:R-:W-:Y:S02]  /*8550*/  SEL R12, R24.reuse, R12, !P2 ;  /* 0x0000000c180c7207 */ /* 0x040fe40005000000 */
[----:B------:R-:W-:-:S02]  /*8560*/  SEL R10, R24, R10, !P2 ;  /* 0x0000000a180a7207 */ /* 0x000fc40005000000 */
[C---:B------:R-:W-:Y:S02]  /*8570*/  SEL R2, R24.reuse, R2, !P2 ;  /* 0x0000000218027207 */ /* 0x040fe40005000000 */
[C---:B------:R-:W-:Y:S02]  /*8580*/  SEL R7, R24.reuse, R7, !P2 ;  /* 0x0000000718077207 */ /* 0x040fe40005000000 */
[C---:B------:R-:W-:Y:S02]  /*8590*/  SEL R4, R24.reuse, R4, !P2 ;  /* 0x0000000418047207 */ /* 0x040fe40005000000 */
[----:B--2---:R-:W-:-:S05]  /*85a0*/  SEL R25, R24, R25, !P2 ;  /* 0x0000001918197207 */ /* 0x004fca0005000000 */
[----:B------:R3:W-:Y:S02]  /*85b0*/  STL [R1+0x44], R25 ;  /* 0x0000441901007387 */ /* 0x0007e40000100800 */
[C---:B---3--:R-:W-:Y:S02]  /*85c0*/  SEL R25, R24.reuse, R26, !P2 ;  /* 0x0000001a18197207 */ /* 0x048fe40005000000 */
[----:B------:R-:W-:-:S03]  /*85d0*/  SEL R26, R24, R27, !P2 ;  /* 0x0000001b181a7207 */ /* 0x000fc60005000000 */
[----:B------:R0:W-:Y:S04]  /*85e0*/  STL [R1+0x50], R25 ;  /* 0x0000501901007387 */ /* 0x0001e80000100800 */
[----:B------:R-:W-:Y:S01]  /*85f0*/  STL [R1+0x58], R26 ;  /* 0x0000581a01007387 */ /* 0x000fe20000100800 */
[----:B0-----:R-:W-:-:S05]  /*8600*/  SEL R25, R24, R29, !P2 ;  /* 0x0000001d18197207 */ /* 0x001fca0005000000 */
[----:B------:R-:W-:Y:S04]  /*8610*/  STL [R1+0x84], R25 ;  /* 0x0000841901007387 */ /* 0x000fe80000100800 */
[----:B------:R-:W-:Y:S04]  /*8620*/  STL [R1+0x9c], R16 ;  /* 0x00009c1001007387 */ /* 0x000fe80000100800 */
[----:B------:R-:W-:Y:S04]  /*8630*/  STL [R1+0xa4], R14 ;  /* 0x0000a40e01007387 */ /* 0x000fe80000100800 */
[----:B------:R-:W-:Y:S04]  /*8640*/  STL [R1+0xac], R12 ;  /* 0x0000ac0c01007387 */ /* 0x000fe80000100800 */
[----:B------:R-:W-:Y:S04]  /*8650*/  STL [R1+0xb4], R10 ;  /* 0x0000b40a01007387 */ /* 0x000fe80000100800 */
[----:B------:R0:W-:Y:S04]  /*8660*/  STL [R1+0xbc], R2 ;  /* 0x0000bc0201007387 */ /* 0x0001e80000100800 */
[----:B------:R-:W-:Y:S04]  /*8670*/  STL [R1+0xc4], R7 ;  /* 0x0000c40701007387 */ /* 0x000fe80000100800 */
[----:B------:R1:W-:Y:S01]  /*8680*/  STL [R1+0xd0], R4 ;  /* 0x0000d00401007387 */ /* 0x0003e20000100800 */
[----:B0-----:R-:W-:-:S02]  /*8690*/  SEL R2, R24, R0, !P2 ;  /* 0x0000000018027207 */ /* 0x001fc40005000000 */
[----:B------:R-:W-:-:S03]  /*86a0*/  SEL R0, R24, R21, !P2 ;  /* 0x0000001518007207 */ /* 0x000fc60005000000 */
[----:B------:R0:W-:Y:S01]  /*86b0*/  STL [R1+0xd8], R2 ;  /* 0x0000d80201007387 */ /* 0x0001e20000100800 */
[----:B-1----:R-:W-:-:S03]  /*86c0*/  SEL R4, R24, R23, !P2 ;  /* 0x0000001718047207 */ /* 0x002fc60005000000 */
[----:B------:R1:W-:Y:S04]  /*86d0*/  STL [R1+0xf8], R0 ;  /* 0x0000f80001007387 */ /* 0x0003e80000100800 */
[----:B------:R2:W-:Y:S01]  /*86e0*/  STL [R1+0x100], R4 ;  /* 0x0001000401007387 */ /* 0x0005e20000100800 */
[C---:B0-----:R-:W-:Y:S02]  /*86f0*/  SEL R2, R24.reuse, R22, !P2 ;  /* 0x0000001618027207 */ /* 0x041fe40005000000 */
[----:B-1----:R-:W-:-:S03]  /*8700*/  SEL R0, R24, R20, !P2 ;  /* 0x0000001418007207 */ /* 0x002fc60005000000 */
[----:B------:R0:W-:Y:S01]  /*8710*/  STL [R1+0x12c], R2 ;  /* 0x00012c0201007387 */ /* 0x0001e20000100800 */
[----:B--2---:R-:W-:-:S03]  /*8720*/  SEL R4, R24, R19, !P2 ;  /* 0x0000001318047207 */ /* 0x004fc60005000000 */
        /* <DEDUP_REMOVED lines=19> */
[----:B------:R-:W-:Y:S04]  /*8860*/  STL [R1+0x1d4], R4 ;  /* 0x0001d40401007387 */ /* 0x000fe80000100800 */
[----:B------:R-:W2:Y:S01]  /*8870*/  LDL.LU R25, [R1+0x174] ;  /* 0x0001740001197983 */ /* 0x000ea20000300800 */
[C---:B0-----:R-:W-:Y:S02]  /*8880*/  SEL R2, R24.reuse, R3, !P2 ;  /* 0x0000000318027207 */ /* 0x041fe40005000000 */
[----:B-1----:R-:W-:-:S03]  /*8890*/  SEL R0, R24, R28, !P2 ;  /* 0x0000001c18007207 */ /* 0x002fc60005000000 */
[----:B------:R-:W-:Y:S04]  /*88a0*/  STL [R1+0x1cc], R2 ;  /* 0x0001cc0201007387 */ /* 0x000fe80000100800 */
[----:B--2---:R0:W-:Y:S04]  /*88b0*/  STL [R1+0x1d9c], R25 ;  /* 0x001d9c1901007387 */ /* 0x0041e80000100800 */
[----:B------:R-:W-:Y:S04]  /*88c0*/  STL [R1+0x1c4], R0 ;  /* 0x0001c40001007387 */ /* 0x000fe80000100800 */
[----:B0-----:R-:W2:Y:S04]  /*88d0*/  LDL.LU R25, [R1+0x178] ;  /* 0x0001780001197983 */ /* 0x001ea80000300800 */
[----:B--2---:R0:W-:Y:S04]  /*88e0*/  STL [R1+0x1da0], R25 ;  /* 0x001da01901007387 */ /* 0x0041e80000100800 */
[----:B0-----:R-:W2:Y:S04]  /*88f0*/  LDL.LU R25, [R1+0x17c] ;  /* 0x00017c0001197983 */ /* 0x001ea80000300800 */
[----:B--2---:R0:W-:Y:S04]  /*8900*/  STL [R1+0x1da4], R25 ;  /* 0x001da41901007387 */ /* 0x0041e80000100800 */
[----:B0-----:R-:W2:Y:S04]  /*8910*/  LDL.LU R25, [R1+0x140] ;  /* 0x0001400001197983 */ /* 0x001ea80000300800 */
[----:B------:R-:W3:Y:S04]  /*8920*/  LDL.LU R26, [R1+0x160] ;  /* 0x00016000011a7983 */ /* 0x000ee80000300800 */
[----:B------:R-:W4:Y:S04]  /*8930*/  LDL.LU R27, [R1+0x168] ;  /* 0x00016800011b7983 */ /* 0x000f280000300800 */
[----:B------:R-:W3:Y:S04]  /*8940*/  LDL.LU R29, [R1+0x16c] ;  /* 0x00016c00011d7983 */ /* 0x000ee80000300800 */
        /* <DEDUP_REMOVED lines=23> */
[----:B------:R-:W3:Y:S01]  /*8ac0*/  LDL.LU R28, [R1+0x114] ;  /* 0x00011400011c7983 */ /* 0x000ee20000300800 */
[----:B--2---:R-:W-:-:S05]  /*8ad0*/  SEL R25, R24, R25, !P2 ;  /* 0x0000001918197207 */ /* 0x004fca0005000000 */
[----:B------:R0:W-:Y:S04]  /*8ae0*/  STL [R1+0x1c0], R25 ;  /* 0x0001c01901007387 */ /* 0x0001e80000100800 */
[----:B0-----:R-:W2:Y:S02]  /*8af0*/  LDL.LU R25, [R1+0x1da4] ;  /* 0x001da40001197983 */ /* 0x001ea40000300800 */
[----:B--2---:R-:W-:-:S05]  /*8b00*/  SEL R25, R24, R25, !P2 ;  /* 0x0000001918197207 */ /* 0x004fca0005000000 */
[----:B------:R0:W-:Y:S04]  /*8b10*/  STL [R1+0x1bc], R25 ;  /* 0x0001bc1901007387 */ /* 0x0001e80000100800 */
[----:B0-----:R-:W2:Y:S02]  /*8b20*/  LDL.LU R25, [R1+0x1da0] ;  /* 0x001da00001197983 */ /* 0x001ea40000300800 */
[----:B--2---:R-:W-:-:S05]  /*8b30*/  SEL R25, R24, R25, !P2 ;  /* 0x0000001918197207 */ /* 0x004fca0005000000 */
[----:B------:R0:W-:Y:S04]  /*8b40*/  STL [R1+0x1b8], R25 ;  /* 0x0001b81901007387 */ /* 0x0001e80000100800 */
[----:B0-----:R-:W2:Y:S01]  /*8b50*/  LDL.LU R25, [R1+0x1d9c] ;  /* 0x001d9c0001197983 */ /* 0x001ea20000300800 */
[C---:B---3--:R-:W-:Y:S02]  /*8b60*/  SEL R16, R24.reuse, R16, !P2 ;  /* 0x0000001018107207 */ /* 0x048fe40005000000 */
        /* <DEDUP_REMOVED lines=8> */
[C---:B0-----:R-:W-:Y:S02]  /*8bf0*/  SEL R25, R24.reuse, R26, !P2 ;  /* 0x0000001a18197207 */ /* 0x041fe40005000000 */
[----:B----4-:R-:W-:-:S03]  /*8c00*/  SEL R26, R24, R27, !P2 ;  /* 0x0000001b181a7207 */ /* 0x010fc60005000000 */
        /* <DEDUP_REMOVED lines=89> */
[C---:B----4-:R-:W-:Y:S02]  /*91a0*/  SEL R27, R24.reuse, R27, !P2 ;  /* 0x0000001b181b7207 */ /* 0x050fe40005000000 */
[C---:B------:R-:W-:Y:S02]  /*91b0*/  SEL R29, R24.reuse, R29, !P2 ;  /* 0x0000001d181d7207 */ /* 0x040fe40005000000 */
[----:B------:R-:W-:-:S02]  /*91c0*/  SEL R16, R24, R16, !P2 ;  /* 0x0000001018107207 */ /* 0x000fc40005000000 */
[C---:B------:R-:W-:Y:S02]  /*91d0*/  SEL R14, R24.reuse, R14, !P2 ;  /* 0x0000000e180e7207 */ /* 0x040fe40005000000 */
[C---:B------:R-:W-:Y:S02]  /*91e0*/  SEL R10, R24.reuse, R10, !P2 ;  /* 0x0000000a180a7207 */ /* 0x040fe40005000000 */
[C---:B------:R-:W-:Y:S02]  /*91f0*/  SEL R7, R24.reuse, R7, !P2 ;  /* 0x0000000718077207 */ /* 0x040fe40005000000 */
[C---:B------:R-:W-:Y:S02]  /*9200*/  SEL R4, R24.reuse, R4, !P2 ;  /* 0x0000000418047207 */ /* 0x040fe40005000000 */
        /* <DEDUP_REMOVED lines=17> */
[----:B--2---:R-:W-:-:S05]  /*9320*/  SEL R25, R24, R25, !P2 ;  /* 0x0000001918197207 */ /* 0x004fca0005000000 */
[----:B------:R0:W-:Y:S04]  /*9330*/  STL [R1+0x138], R25 ;  /* 0x0001381901007387 */ /* 0x0001e80000100800 */
[----:B0-----:R-:W2:Y:S04]  /*9340*/  LDL.LU R25, [R1+0x1d8c] ;  /* 0x001d8c0001197983 */ /* 0x001ea80000300800 */
[----:B------:R0:W-:Y:S04]  /*9350*/  STL [R1+0x130], R26 ;  /* 0x0001301a01007387 */ /* 0x0001e80000100800 */
[----:B0-----:R-:W3:Y:S04]  /*9360*/  LDL.LU R26, [R1+0x1d88] ;  /* 0x001d8800011a7983 */ /* 0x001ee80000300800 */
[----:B------:R0:W-:Y:S04]  /*9370*/  STL [R1+0x128], R27 ;  /* 0x0001281b01007387 */ /* 0x0001e80000100800 */
[----:B0-----:R-:W4:Y:S04]  /*9380*/  LDL.LU R27, [R1+0x1d84] ;  /* 0x001d8400011b7983 */ /* 0x001f280000300800 */
[----:B------:R0:W-:Y:S04]  /*9390*/  STL [R1+0x124], R29 ;  /* 0x0001241d01007387 */ /* 0x0001e80000100800 */
[----:B0-----:R-:W2:Y:S04]  /*93a0*/  LDL.LU R29, [R1+0x1d80] ;  /* 0x001d8000011d7983 */ /* 0x001ea80000300800 */
        /* <DEDUP_REMOVED lines=13> */
[----:B0-----:R-:W3:Y:S04]  /*9480*/  LDL.LU R21, [R1+0x1d64] ;  /* 0x001d640001157983 */ /* 0x001ee80000300800 */
        /* <DEDUP_REMOVED lines=29> */
[----:B0-----:R-:W4:Y:S01]  /*9660*/  LDL.LU R28, [R1+0x1d28] ;  /* 0x001d2800011c7983 */ /* 0x001f220000300800 */
[----:B------:R-:W-:-:S05]  /*9670*/  SEL R12, R24, R12, !P2 ;  /* 0x0000000c180c7207 */ /* 0x000fca0005000000 */
[----:B------:R0:W-:Y:S02]  /*9680*/  STL [R1+0x98], R12 ;  /* 0x0000980c01007387 */ /* 0x0001e40000100800 */
[----:B0-----:R-:W-:-:S05]  /*9690*/  SEL R12, R24, R2, !P2 ;  /* 0x00000002180c7207 */ /* 0x001fca0005000000 */
[----:B------:R3:W-:Y:S01]  /*96a0*/  STL [R1+0x94], R12 ;  /* 0x0000940c01007387 */ /* 0x0007e20000100800 */
[C---:B--2---:R-:W-:Y:S02]  /*96b0*/  SEL R0, R24.reuse, R0, !P2 ;  /* 0x0000000018007207 */ /* 0x044fe40005000000 */
[C---:B---3--:R-:W-:Y:S02]  /*96c0*/  SEL R12, R24.reuse, R3, !P2 ;  /* 0x00000003180c7207 */ /* 0x048fe40005000000 */
[C---:B------:R-:W-:Y:S02]  /*96d0*/  SEL R3, R24.reuse, R5, !P2 ;  /* 0x0000000518037207 */ /* 0x040fe40005000000 */
[C---:B------:R-:W-:Y:S02]  /*96e0*/  SEL R5, R24.reuse, R8, !P2 ;  /* 0x0000000818057207 */ /* 0x040fe40005000000 */
[----:B----4-:R-:W-:-:S05]  /*96f0*/  SEL R2, R24, R28, !P2 ;  /* 0x0000001c18027207 */ /* 0x010fca0005000000 */
[----:B------:R0:W-:Y:S04]  /*9700*/  STL [R1+0x90], R2 ;  /* 0x0000900201007387 */ /* 0x0001e80000100800 */
[----:B------:R-:W-:Y:S01]  /*9710*/  STL [R1+0x8c], R12 ;  /* 0x00008c0c01007387 */ /* 0x000fe20000100800 */
[----:B0-----:R-:W-:-:S03]  /*9720*/  SEL R2, R24, R6, !P2 ;  /* 0x0000000618027207 */ /* 0x001fc60005000000 */
[----:B------:R0:W-:Y:S04]  /*9730*/  STL [R1+0x88], R3 ;  /* 0x0000880301007387 */ /* 0x0001e80000100800 */
[----:B------:R1:W-:Y:S01]  /*9740*/  STL [R1+0x80], R2 ;  /* 0x0000800201007387 */ /* 0x0003e20000100800 */
[----:B0-----:R-:W-:-:S03]  /*9750*/  SEL R3, R24, R9, !P2 ;  /* 0x0000000918037207 */ /* 0x001fc60005000000 */
        /* <DEDUP_REMOVED lines=20> */
[----:B------:R-:W-:Y:S04]  /*98a0*/  STL [R1+0x4c], R3 ;  /* 0x00004c0301007387 */ /* 0x000fe80000100800 */
[----:B------:R-:W2:Y:S04]  /*98b0*/  LDL.LU R18, [R1+0x1f8] ;  /* 0x0001f80001127983 */ /* 0x000ea80000300800 */
[----:B------:R-:W-:Y:S04]  /*98c0*/  STL [R1+0x48], R2 ;  /* 0x0000480201007387 */ /* 0x000fe80000100800 */
[----:B0-----:R-:W3:Y:S04]  /*98d0*/  LDL.LU R5, [R1+0x24] ;  /* 0x0000240001057983 */ /* 0x001ee80000300800 */
[----:B------:R-:W-:Y:S04]  /*98e0*/  STL [R1+0x40], R0 ;  /* 0x0000400001007387 */ /* 0x000fe80000100800 */
[----:B------:R-:W4:Y:S04]  /*98f0*/  LDL.LU R6, [R1+0x20] ;  /* 0x0000200001067983 */ /* 0x000f280000300800 */
[----:B------:R-:W3:Y:S01]  /*9900*/  LDL.LU R21, [R1+0x1c] ;  /* 0x00001c0001157983 */ /* 0x000ee20000300800 */
[----:B------:R-:W-:-:S03]  /*9910*/  SEL R12, R24, R4, !P2 ;  /* 0x00000004180c7207 */ /* 0x000fc60005000000 */
[----:B------:R-:W3:Y:S04]  /*9920*/  LDL.LU R8, [R1+0x18] ;  /* 0x0000180001087983 */ /* 0x000ee80000300800 */
[----:B------:R-:W3:Y:S04]  /*9930*/  LDL.LU R9, [R1+0x14] ;  /* 0x0000140001097983 */ /* 0x000ee80000300800 */
[----:B------:R-:W3:Y:S04]  /*9940*/  LDL.LU R20, [R1+0x10] ;  /* 0x0000100001147983 */ /* 0x000ee80000300800 */
[----:B------:R-:W3:Y:S04]  /*9950*/  LDL.LU R11, [R1+0xc] ;  /* 0x00000c00010b7983 */ /* 0x000ee80000300800 */
[----:B------:R-:W3:Y:S04]  /*9960*/  LDL.LU R13, [R1+0x8] ;  /* 0x00000800010d7983 */ /* 0x000ee80000300800 */
[----:B------:R-:W3:Y:S04]  /*9970*/  LDL.LU R19, [R1+0x4] ;  /* 0x0000040001137983 */ /* 0x000ee80000300800 */
[----:B------:R-:W3:Y:S04]  /*9980*/  LDL.LU R15, [R1] ;  /* 0x00000000010f7983 */ /* 0x000ee80000300800 */
[----:B------:R-:W3:Y:S04]  /*9990*/  LDL.LU R4, [R1+0x28] ;  /* 0x0000280001047983 */ /* 0x000ee80000300800 */
[----:B------:R0:W-:Y:S04]  /*99a0*/  STL [R1+0x1ce8], R12 ;  /* 0x001ce80c01007387 */ /* 0x0001e80000100800 */
[----:B0-----:R-:W3:Y:S04]  /*99b0*/  LDL.LU R12, [R1+0x1f4] ;  /* 0x0001f400010c7983 */ /* 0x001ee80000300800 */
[----:B------:R-:W0:Y:S01]  /*99c0*/  S2R R17, SR_TID.X ;  /* 0x0000000000117919 */ /* 0x000e220000002100 */
[----:B------:R-:W-:-:S02]  /*99d0*/  SEL R2, R24, R7, !P2 ;  /* 0x0000000718027207 */ /* 0x000fc40005000000 */
[C---:B------:R-:W-:Y:S02]  /*99e0*/  SEL R28, R24.reuse, R10, !P2 ;  /* 0x0000000a181c7207 */ /* 0x040fe40005000000 */
[C---:B------:R-:W-:Y:S02]  /*99f0*/  SEL R3, R24.reuse, R14, !P2 ;  /* 0x0000000e18037207 */ /* 0x040fe40005000000 */
[C---:B------:R-:W-:Y:S01]  /*9a00*/  SEL R16, R24.reuse, R16, !P2 ;  /* 0x0000001018107207 */ /* 0x040fe20005000000 */
[----:B------:R2:W-:Y:S01]  /*9a10*/  STL [R1+0x1cec], R2 ;  /* 0x001cec0201007387 */ /* 0x0005e20000100800 */
[C---:B------:R-:W-:Y:S02]  /*9a20*/  SEL R29, R24.reuse, R29, !P2 ;  /* 0x0000001d181d7207 */ /* 0x040fe40005000000 */
[C---:B------:R-:W-:Y:S01]  /*9a30*/  SEL R27, R24.reuse, R27, !P2 ;  /* 0x0000001b181b7207 */ /* 0x040fe20005000000 */
[----:B------:R-:W-:Y:S01]  /*9a40*/  STL [R1+0x1cf0], R28 ;  /* 0x001cf01c01007387 */ /* 0x000fe20000100800 */
[----:B------:R-:W-:-:S03]  /*9a50*/  SEL R24, R24, R26, !P2 ;  /* 0x0000001a18187207 */ /* 0x000fc60005000000 */
[----:B------:R-:W-:Y:S04]  /*9a60*/  STL [R1+0x1cf4], R3 ;  /* 0x001cf40301007387 */ /* 0x000fe80000100800 */
[----:B------:R-:W-:Y:S01]  /*9a70*/  STL [R1+0x1cf8], R16 ;  /* 0x001cf81001007387 */ /* 0x000fe20000100800 */
[----:B0-----:R-:W-:-:S03]  /*9a80*/  LOP3.LUT R17, R17, 0x7f, RZ, 0xc0, !PT ;  /* 0x0000007f11117812 */ /* 0x001fc600078ec0ff */
[----:B------:R-:W-:Y:S02]  /*9a90*/  STL [R1+0x1cfc], R29 ;  /* 0x001cfc1d01007387 */ /* 0x000fe40000100800 */
[----:B------:R-:W-:Y:S02]  /*9aa0*/  IMAD R17, R17, c[0x0][0x18c], RZ ;  /* 0x0000630011117a24 */ /* 0x000fe400078e02ff */
[----:B------:R-:W-:Y:S04]  /*9ab0*/  STL [R1+0x1d00], R27 ;  /* 0x001d001b01007387 */ /* 0x000fe80000100800 */
[----:B------:R-:W-:Y:S01]  /*9ac0*/  STL [R1+0x1d04], R24 ;  /* 0x001d041801007387 */ /* 0x000fe20000100800 */
[----:B------:R-:W-:-:S03]  /*9ad0*/  LEA.HI.X.SX32 R0, R17, c[0x0][0x16c], 0x1, P6 ;  /* 0x00005b0011007a11 */ /* 0x000fc600030f0eff */
[----:B------:R-:W4:Y:S04]  /*9ae0*/  LDL.LU R23, [R1+0x30] ;  /* 0x0000300001177983 */ /* 0x000f280000300800 */
[----:B------:R-:W4:Y:S04]  /*9af0*/  LDL.LU R22, [R1+0x44] ;  /* 0x0000440001167983 */ /* 0x000f280000300800 */
[----:B------:R-:W4:Y:S04]  /*9b00*/  LDL.LU R17, [R1+0x50] ;  /* 0x0000500001117983 */ /* 0x000f280000300800 */
[----:B------:R3:W-:Y:S01]  /*9b10*/  STL [R1+0x1d08], R0 ;  /* 0x001d080001007387 */ /* 0x0007e20000100800 */
[----:B--2---:R-:W-:-:S03]  /*9b20*/  IMAD R2, R18, c[0x0][0x184], RZ ;  /* 0x0000610012027a24 */ /* 0x004fc600078e02ff */
[----:B------:R-:W2:Y:S01]  /*9b30*/  LDL.LU R18, [R1+0x58] ;  /* 0x0000580001127983 */ /* 0x000ea20000300800 */
[----:B---3--:R-:W-:-:S05]  /*9b40*/  IMAD R0, R12, c[0x0][0x184], RZ ;  /* 0x000061000c007a24 */ /* 0x008fca00078e02ff */
[----:B------:R0:W-:Y:S04]  /*9b50*/  STL [R1+0xe4], R0 ;  /* 0x0000e40001007387 */ /* 0x0001e80000100800 */
[----:B------:R1:W-:Y:S01]  /*9b60*/  STL [R1+0xdc], R2 ;  /* 0x0000dc0201007387 */ /* 0x0003e20000100800 */
[----:B0-----:R-:W-:Y:S02]  /*9b70*/  IMAD R0, R4, c[0x0][0x190], RZ ;  /* 0x0000640004007a24 */ /* 0x001fe400078e02ff */
[----:B-1----:R-:W-:Y:S02]  /*9b80*/  IMAD R2, R5, c[0x0][0x190], RZ ;  /* 0x0000640005027a24 */ /* 0x002fe400078e02ff */
[----:B------:R-:W3:Y:S04]  /*9b90*/  LDL.LU R5, [R1+0x84] ;  /* 0x0000840001057983 */ /* 0x000ee80000300800 */
[----:B------:R4:W-:Y:S04]  /*9ba0*/  STL [R1+0x28], R0 ;  /* 0x0000280001007387 */ /* 0x0009e80000100800 */
[----:B------:R0:W-:Y:S01]  /*9bb0*/  STL [R1+0x24], R2 ;  /* 0x0000240201007387 */ /* 0x0001e20000100800 */
[----:B----4-:R-:W-:-:S03]  /*9bc0*/  IMAD R0, R6, c[0x0][0x190], RZ ;  /* 0x0000640006007a24 */ /* 0x010fc600078e02ff */
[----:B------:R-:W4:Y:S01]  /*9bd0*/  LDL.LU R6, [R1+0x9c] ;  /* 0x00009c0001067983 */ /* 0x000f220000300800 */
[----:B0-----:R-:W-:-:S03]  /*9be0*/  IMAD R2, R21, c[0x0][0x190], RZ ;  /* 0x0000640015027a24 */ /* 0x001fc600078e02ff */
[----:B------:R0:W-:Y:S04]  /*9bf0*/  STL [R1+0x20], R0 ;  /* 0x0000200001007387 */ /* 0x0001e80000100800 */
[----:B------:R-:W4:Y:S01]  /*9c00*/  LDL.LU R21, [R1+0xa4] ;  /* 0x0000a40001157983 */ /* 0x000f220000300800 */
[----:B0-----:R-:W-:-:S03]  /*9c10*/  IMAD R0, R8, c[0x0][0x190], RZ ;  /* 0x0000640008007a24 */ /* 0x001fc600078e02ff */
[----:B------:R0:W-:Y:S04]  /*9c20*/  STL [R1+0x1c], R2 ;  /* 0x00001c0201007387 */ /* 0x0001e80000100800 */
[----:B------:R-:W4:Y:S04]  /*9c30*/  LDL.LU R8, [R1+0xac] ;  /* 0x0000ac0001087983 */ /* 0x000f280000300800 */
[----:B------:R1:W-:Y:S01]  /*9c40*/  STL [R1+0x18], R0 ;  /* 0x0000180001007387 */ /* 0x0003e20000100800 */
[----:B0-----:R-:W-:-:S03]  /*9c50*/  IMAD R2, R9, c[0x0][0x190], RZ ;  /* 0x0000640009027a24 */ /* 0x001fc600078e02ff */
[----:B------:R-:W4:Y:S01]  /*9c60*/  LDL.LU R9, [R1+0xb4] ;  /* 0x0000b40001097983 */ /* 0x000f220000300800 */
[----:B-1----:R-:W-:-:S03]  /*9c70*/  IMAD R0, R20, c[0x0][0x190], RZ ;  /* 0x0000640014007a24 */ /* 0x002fc600078e02ff */
        /* <DEDUP_REMOVED lines=10> */
[----:B------:R-:W4:Y:S04]  /*9d20*/  LDL.LU R19, [R1+0xd8] ;  /* 0x0000d80001137983 */ /* 0x000f280000300800 */
[----:B------:R-:W-:Y:S01]  /*9d30*/  STL [R1+0x4], R2 ;  /* 0x0000040201007387 */ /* 0x000fe20000100800 */
[----:B-1----:R-:W-:-:S03]  /*9d40*/  IMAD R0, R15, c[0x0][0x190], RZ ;  /* 0x000064000f007a24 */ /* 0x002fc600078e02ff */
[----:B------:R-:W4:Y:S01]  /*9d50*/  LDL.LU R15, [R1+0xf8] ;  /* 0x0000f800010f7983 */ /* 0x000f220000300800 */
[----:B------:R-:W-:Y:S02]  /*9d60*/  IMAD R26, R25, c[0x0][0x190], RZ ;  /* 0x00006400191a7a24 */ /* 0x000fe400078e02ff */
[----:B------:R-:W-:Y:S02]  /*9d70*/  IMAD R25, R23, c[0x0][0x190], RZ ;  /* 0x0000640017197a24 */ /* 0x000fe400078e02ff */
[----:B------:R-:W-:Y:S01]  /*9d80*/  IMAD R23, R22, c[0x0][0x190], RZ ;  /* 0x0000640016177a24 */ /* 0x000fe200078e02ff */
[----:B------:R-:W-:Y:S01]  /*9d90*/  STL [R1], R0 ;  /* 0x0000000001007387 */ /* 0x000fe20000100800 */
[----:B------:R-:W-:-:S03]  /*9da0*/  IMAD R22, R17, c[0x0][0x190], RZ ;  /* 0x0000640011167a24 */ /* 0x000fc600078e02ff */
[----:B------:R-:W-:Y:S04]  /*9db0*/  STL [R1+0x1ccc], R26 ;  /* 0x001ccc1a01007387 */ /* 0x000fe80000100800 */
[----:B------:R-:W-:Y:S04]  /*9dc0*/  STL [R1+0x1cc8], R25 ;  /* 0x001cc81901007387 */ /* 0x000fe80000100800 */
[----:B------:R-:W-:Y:S04]  /*9dd0*/  STL [R1+0x1cc4], R23 ;  /* 0x001cc41701007387 */ /* 0x000fe80000100800 */
[----:B------:R-:W4:Y:S04]  /*9de0*/  LDL.LU R17, [R1+0x100] ;  /* 0x0001000001117983 */ /* 0x000f280000300800 */
[----:B------:R-:W-:Y:S01]  /*9df0*/  STL [R1+0x1cc0], R22 ;  /* 0x001cc01601007387 */ /* 0x000fe20000100800 */
[----:B--2---:R-:W-:-:S03]  /*9e00*/  IMAD R4, R18, c[0x0][0x190], RZ ;  /* 0x0000640012047a24 */ /* 0x004fc600078e02ff */
[----:B------:R-:W2:Y:S04]  /*9e10*/  LDL.LU R18, [R1+0x12c] ;  /* 0x00012c0001127983 */ /* 0x000ea80000300800 */
[----:B------:R-:W-:Y:S01]  /*9e20*/  STL [R1+0x1cbc], R4 ;  /* 0x001cbc0401007387 */ /* 0x000fe20000100800 */
[----:B---3--:R-:W-:-:S05]  /*9e30*/  IMAD R5, R5, c[0x0][0x190], RZ ;  /* 0x0000640005057a24 */ /* 0x008fca00078e02ff */
[----:B------:R-:W-:Y:S01]  /*9e40*/  STL [R1+0x1cb8], R5 ;  /* 0x001cb80501007387 */ /* 0x000fe20000100800 */
[----:B----4-:R-:W-:Y:S02]  /*9e50*/  IMAD R6, R6, c[0x0][0x190], RZ ;  /* 0x0000640006067a24 */ /* 0x010fe400078e02ff */
[----:B------:R-:W-:-:S03]  /*9e60*/  IMAD R7, R21, c[0x0][0x190], RZ ;  /* 0x0000640015077a24 */ /* 0x000fc600078e02ff */
[----:B------:R-:W-:Y:S04]  /*9e70*/  STL [R1+0x1cd0], R6 ;  /* 0x001cd00601007387 */ /* 0x000fe80000100800 */
[----:B------:R-:W-:Y:S01]  /*9e80*/  STL [R1+0x1cd4], R7 ;  /* 0x001cd40701007387 */ /* 0x000fe20000100800 */
[----:B------:R-:W-:Y:S02]  /*9e90*/  IMAD R8, R8, c[0x0][0x190], RZ ;  /* 0x0000640008087a24 */ /* 0x000fe400078e02ff */
        /* <DEDUP_REMOVED lines=10> */
[----:B------:R0:W-:Y:S04]  /*9f40*/  STL [R1+0x1d14], R14 ;  /* 0x001d140e01007387 */ /* 0x0001e80000100800 */
[----:B------:R-:W3:Y:S04]  /*9f50*/  LDL.LU R19, [R1+0x134] ;  /* 0x0001340001137983 */ /* 0x000ee80000300800 */
[----:B------:R-:W4:Y:S04]  /*9f60*/  LDL.LU R20, [R1+0x1c8] ;  /* 0x0001c80001147983 */ /* 0x000f280000300800 */
[----:B------:R-:W4:Y:S04]  /*9f70*/  LDL.LU R21, [R1+0x1d0] ;  /* 0x0001d00001157983 */ /* 0x000f280000300800 */
[----:B0-----:R-:W4:Y:S01]  /*9f80*/  LDL.LU R14, [R1+0x1f0] ;  /* 0x0001f000010e7983 */ /* 0x001f220000300800 */
[----:B------:R-:W-:-:S03]  /*9f90*/  IMAD R15, R15, c[0x0][0x190], RZ ;  /* 0x000064000f0f7a24 */ /* 0x000fc600078e02ff */
[----:B------:R-:W4:Y:S04]  /*9fa0*/  LDL.LU R13, [R1+0x1ec] ;  /* 0x0001ec00010d7983 */ /* 0x000f280000300800 */
[----:B------:R-:W4:Y:S04]  /*9fb0*/  LDL.LU R28, [R1+0x1e8] ;  /* 0x0001e800011c7983 */ /* 0x000f280000300800 */
[----:B------:R4:W-:Y:S04]  /*9fc0*/  STL [R1+0x1d18], R15 ;  /* 0x001d180f01007387 */ /* 0x0009e80000100800 */
[----:B------:R-:W4:Y:S04]  /*9fd0*/  LDL.LU R2, [R1+0x1e4] ;  /* 0x0001e40001027983 */ /* 0x000f280000300800 */
[----:B------:R-:W4:Y:S01]  /*9fe0*/  LDL.LU R12, [R1+0x1e0] ;  /* 0x0001e000010c7983 */ /* 0x000f220000300800 */
[----:B------:R-:W-:-:S05]  /*9ff0*/  IMAD R17, R17, c[0x0][0x190], RZ ;  /* 0x0000640011117a24 */ /* 0x000fca00078e02ff */
[----:B------:R-:W-:Y:S04]  /*a000*/  STL [R1+0x1d1c], R17 ;  /* 0x001d1c1101007387 */ /* 0x000fe80000100800 */
        /* <DEDUP_REMOVED lines=18> */
[----:B--2---:R-:W-:-:S05]  /*a130*/  IMAD R18, R18, c[0x0][0x190], RZ ;  /* 0x0000640012127a24 */ /* 0x004fca00078e02ff */
[----:B------:R-:W-:Y:S01]  /*a140*/  STL [R1+0x1d20], R18 ;  /* 0x001d201201007387 */ /* 0x000fe20000100800 */
[----:B---3--:R-:W-:-:S05]  /*a150*/  IMAD R19, R19, c[0x0][0x190], RZ ;  /* 0x0000640013137a24 */ /* 0x008fca00078e02ff */
[----:B------:R-:W-:Y:S01]  /*a160*/  STL [R1+0x1d24], R19 ;  /* 0x001d241301007387 */ /* 0x000fe20000100800 */
[----:B----4-:R-:W-:Y:S02]  /*a170*/  IMAD R15, R14, c[0x0][0x190], RZ ;  /* 0x000064000e0f7a24 */ /* 0x010fe400078e02ff */
[----:B------:R-:W-:-:S03]  /*a180*/  IMAD R13, R13, c[0x0][0x190], RZ ;  /* 0x000064000d0d7a24 */ /* 0x000fc600078e02ff */
[----:B------:R-:W-:Y:S01]  /*a190*/  STL [R1+0x30], R15 ;  /* 0x0000300f01007387 */ /* 0x000fe20000100800 */
[----:B------:R-:W-:-:S03]  /*a1a0*/  IMAD R14, R28, c[0x0][0x190], RZ ;  /* 0x000064001c0e7a24 */ /* 0x000fc600078e02ff */
[----:B------:R-:W2:Y:S04]  /*a1b0*/  LDL.LU R28, [R1+0x18c] ;  /* 0x00018c00011c7983 */ /* 0x000ea80000300800 */
[----:B------:R0:W-:Y:S04]  /*a1c0*/  STL [R1+0x44], R13 ;  /* 0x0000440d01007387 */ /* 0x0001e80000100800 */
[----:B------:R1:W-:Y:S01]  /*a1d0*/  STL [R1+0x50], R14 ;  /* 0x0000500e01007387 */ /* 0x0003e20000100800 */
[----:B0-----:R-:W-:-:S03]  /*a1e0*/  IMAD R13, R2, c[0x0][0x190], RZ ;  /* 0x00006400020d7a24 */ /* 0x001fc600078e02ff */
[----:B------:R-:W3:Y:S01]  /*a1f0*/  LDL.LU R2, [R1+0x188] ;  /* 0x0001880001027983 */ /* 0x000ee20000300800 */
[----:B-1----:R-:W-:-:S03]  /*a200*/  IMAD R14, R12, c[0x0][0x190], RZ ;  /* 0x000064000c0e7a24 */ /* 0x002fc600078e02ff */
[----:B------:R0:W-:Y:S04]  /*a210*/  STL [R1+0x58], R13 ;  /* 0x0000580d01007387 */ /* 0x0001e80000100800 */
[----:B------:R-:W4:Y:S01]  /*a220*/  LDL.LU R12, [R1+0x184] ;  /* 0x00018400010c7983 */ /* 0x000f220000300800 */
[----:B0-----:R-:W-:-:S03]  /*a230*/  IMAD R13, R16, c[0x0][0x190], RZ ;  /* 0x00006400100d7a24 */ /* 0x001fc600078e02ff */
[----:B------:R0:W-:Y:S04]  /*a240*/  STL [R1+0x84], R14 ;  /* 0x0000840e01007387 */ /* 0x0001e80000100800 */
[----:B------:R-:W4:Y:S04]  /*a250*/  LDL.LU R16, [R1+0x180] ;  /* 0x0001800001107983 */ /* 0x000f280000300800 */
[----:B------:R1:W-:Y:S01]  /*a260*/  STL [R1+0x9c], R13 ;  /* 0x00009c0d01007387 */ /* 0x0003e20000100800 */
[----:B0-----:R-:W-:Y:S02]  /*a270*/  IMAD R14, R11, c[0x0][0x190], RZ ;  /* 0x000064000b0e7a24 */ /* 0x001fe400078e02ff */
[----:B------:R-:W-:-:S02]  /*a280*/  IMAD R11, R9, c[0x0][0x190], RZ ;  /* 0x00006400090b7a24 */ /* 0x000fc400078e02ff */
[----:B------:R-:W-:Y:S02]  /*a290*/  IMAD R9, R7, c[0x0][0x190], RZ ;  /* 0x0000640007097a24 */ /* 0x000fe400078e02ff */
[----:B-1----:R-:W-:Y:S02]  /*a2a0*/  IMAD R13, R10, c[0x0][0x190], RZ ;  /* 0x000064000a0d7a24 */ /* 0x002fe400078e02ff */
[----:B------:R-:W-:Y:S01]  /*a2b0*/  IMAD R10, R8, c[0x0][0x190], RZ ;  /* 0x00006400080a7a24 */ /* 0x000fe200078e02ff */
[----:B------:R-:W-:Y:S01]  /*a2c0*/  STL [R1+0xa4], R14 ;  /* 0x0000a40e01007387 */ /* 0x000fe20000100800 */
[----:B------:R-:W-:Y:S02]  /*a2d0*/  IMAD R8, R6, c[0x0][0x190], RZ ;  /* 0x0000640006087a24 */ /* 0x000fe400078e02ff */
[----:B------:R-:W-:Y:S01]  /*a2e0*/  IMAD R7, R5, c[0x0][0x190], RZ ;  /* 0x0000640005077a24 */ /* 0x000fe200078e02ff */
[----:B------:R-:W-:Y:S01]  /*a2f0*/  STL [R1+0xac], R13 ;  /* 0x0000ac0d01007387 */ /* 0x000fe20000100800 */
[----:B------:R-:W-:-:S02]  /*a300*/  IMAD R6, R4, c[0x0][0x190], RZ ;  /* 0x0000640004067a24 */ /* 0x000fc400078e02ff */
[----:B------:R-:W-:Y:S01]  /*a310*/  IMAD R5, R22, c[0x0][0x190], RZ ;  /* 0x0000640016057a24 */ /* 0x000fe200078e02ff */
[----:B------:R-:W-:Y:S04]  /*a320*/  STL [R1+0xb4], R11 ;  /* 0x0000b40b01007387 */ /* 0x000fe80000100800 */
[----:B------:R-:W-:Y:S01]  /*a330*/  STL [R1+0xbc], R10 ;  /* 0x0000bc0a01007387 */ /* 0x000fe20000100800 */
[----:B------:R-:W-:-:S03]  /*a340*/  IMAD R4, R23, c[0x0][0x190], RZ ;  /* 0x0000640017047a24 */ /* 0x000fc600078e02ff */
[----:B------:R-:W-:Y:S04]  /*a350*/  STL [R1+0xc4], R9 ;  /* 0x0000c40901007387 */ /* 0x000fe80000100800 */
[----:B------:R-:W-:Y:S04]  /*a360*/  STL [R1+0xd0], R8 ;  /* 0x0000d00801007387 */ /* 0x000fe80000100800 */
[----:B------:R-:W-:Y:S04]  /*a370*/  STL [R1+0xd8], R7 ;  /* 0x0000d80701007387 */ /* 0x000fe80000100800 */
[----:B------:R0:W-:Y:S04]  /*a380*/  STL [R1+0xf8], R6 ;  /* 0x0000f80601007387 */ /* 0x0001e80000100800 */
[----:B------:R1:W-:Y:S01]  /*a390*/  STL [R1+0x100], R5 ;  /* 0x0001000501007387 */ /* 0x0003e20000100800 */
[----:B0-----:R-:W-:-:S03]  /*a3a0*/  IMAD R6, R25, c[0x0][0x190], RZ ;  /* 0x0000640019067a24 */ /* 0x001fc600078e02ff */
[----:B------:R0:W-:Y:S01]  /*a3b0*/  STL [R1+0x12c], R4 ;  /* 0x00012c0401007387 */ /* 0x0001e20000100800 */
[----:B-1----:R-:W-:-:S03]  /*a3c0*/  IMAD R5, R26, c[0x0][0x190], RZ ;  /* 0x000064001a057a24 */ /* 0x002fc600078e02ff */
[----:B------:R-:W-:Y:S04]  /*a3d0*/  STL [R1+0x134], R6 ;  /* 0x0001340601007387 */ /* 0x000fe80000100800 */
[----:B------:R1:W-:Y:S01]  /*a3e0*/  STL [R1+0x1a4], R5 ;  /* 0x0001a40501007387 */ /* 0x0003e20000100800 */
[----:B0-----:R-:W-:Y:S02]  /*a3f0*/  IMAD R4, R0, c[0x0][0x190], RZ ;  /* 0x0000640000047a24 */ /* 0x001fe400078e02ff */
[----:B------:R-:W-:-:S03]  /*a400*/  IMAD R0, R24, c[0x0][0x190], RZ ;  /* 0x0000640018007a24 */ /* 0x000fc600078e02ff */
[----:B------:R0:W-:Y:S01]  /*a410*/  STL [R1+0x1a0], R4 ;  /* 0x0001a00401007387 */ /* 0x0001e20000100800 */
[----:B-1----:R-:W-:-:S03]  /*a420*/  IMAD R5, R27, c[0x0][0x190], RZ ;  /* 0x000064001b057a24 */ /* 0x002fc600078e02ff */
[----:B------:R1:W-:Y:S04]  /*a430*/  STL [R1+0x19c], R0 ;  /* 0x00019c0001007387 */ /* 0x0003e80000100800 */
[----:B------:R-:W-:Y:S01]  /*a440*/  STL [R1+0x198], R5 ;  /* 0x0001980501007387 */ /* 0x000fe20000100800 */
[----:B0-----:R-:W-:-:S03]  /*a450*/  IMAD R4, R29, c[0x0][0x190], RZ ;  /* 0x000064001d047a24 */ /* 0x001fc600078e02ff */
[----:B------:R-:W4:Y:S01]  /*a460*/  LDL.LU R19, [R1+0x17c] ;  /* 0x00017c0001137983 */ /* 0x000f220000300800 */
[----:B-1----:R-:W-:-:S03]  /*a470*/  IMAD R0, R3, c[0x0][0x190], RZ ;  /* 0x0000640003007a24 */ /* 0x002fc600078e02ff */
[----:B------:R2:W-:Y:S04]  /*a480*/  STL [R1+0x194], R4 ;  /* 0x0001940401007387 */ /* 0x0005e80000100800 */
[----:B------:R-:W4:Y:S04]  /*a490*/  LDL.LU R18, [R1+0x178] ;  /* 0x0001780001127983 */ /* 0x000f280000300800 */
[----:B------:R3:W-:Y:S04]  /*a4a0*/  STL [R1+0x190], R0 ;  /* 0x0001900001007387 */ /* 0x0007e80000100800 */
[----:B------:R-:W4:Y:S04]  /*a4b0*/  LDL.LU R17, [R1+0x174] ;  /* 0x0001740001117983 */ /* 0x000f280000300800 */
[----:B------:R-:W4:Y:S04]  /*a4c0*/  LDL.LU R15, [R1+0x170] ;  /* 0x00017000010f7983 */ /* 0x000f280000300800 */
[----:B------:R-:W4:Y:S04]  /*a4d0*/  LDL.LU R14, [R1+0x16c] ;  /* 0x00016c00010e7983 */ /* 0x000f280000300800 */
[----:B------:R-:W4:Y:S04]  /*a4e0*/  LDL.LU R13, [R1+0x168] ;  /* 0x00016800010d7983 */ /* 0x000f280000300800 */
[----:B------:R-:W4:Y:S01]  /*a4f0*/  LDL.LU R3, [R1+0x164] ;  /* 0x0001640001037983 */ /* 0x000f220000300800 */
[----:B--2---:R-:W-:-:S03]  /*a500*/  IMAD R4, R28, c[0x0][0x190], RZ ;  /* 0x000064001c047a24 */ /* 0x004fc600078e02ff */
[----:B------:R-:W2:Y:S04]  /*a510*/  LDL.LU R28, [R1+0x160] ;  /* 0x00016000011c7983 */ /* 0x000ea80000300800 */
[----:B------:R4:W-:Y:S01]  /*a520*/  STL [R1+0x18c], R4 ;  /* 0x00018c0401007387 */ /* 0x0009e20000100800 */
[----:B---3--:R-:W-:-:S03]  /*a530*/  IMAD R0, R2, c[0x0][0x190], RZ ;  /* 0x0000640002007a24 */ /* 0x008fc600078e02ff */
[----:B------:R-:W3:Y:S04]  /*a540*/  LDL.LU R2, [R1+0x15c] ;  /* 0x00015c0001027983 */ /* 0x000ee80000300800 */
[----:B------:R0:W-:Y:S01]  /*a550*/  STL [R1+0x188], R0 ;  /* 0x0001880001007387 */ /* 0x0001e20000100800 */
[----:B----4-:R-:W-:-:S03]  /*a560*/  IMAD R4, R12, c[0x0][0x190], RZ ;  /* 0x000064000c047a24 */ /* 0x010fc600078e02ff */
[----:B------:R-:W4:Y:S04]  /*a570*/  LDL.LU R12, [R1+0x158] ;  /* 0x00015800010c7983 */ /* 0x000f280000300800 */
[----:B------:R1:W-:Y:S04]  /*a580*/  STL [R1+0x184], R4 ;  /* 0x0001840401007387 */ /* 0x0003e80000100800 */
[----:B------:R-:W4:Y:S01]  /*a590*/  LDL.LU R11, [R1+0x154] ;  /* 0x00015400010b7983 */ /* 0x000f220000300800 */
[----:B0-----:R-:W-:-:S03]  /*a5a0*/  IMAD R0, R16, c[0x0][0x190], RZ ;  /* 0x0000640010007a24 */ /* 0x001fc600078e02ff */
[----:B------:R-:W4:Y:S04]  /*a5b0*/  LDL.LU R10, [R1+0x150] ;  /* 0x00015000010a7983 */ /* 0x000f280000300800 */
[----:B------:R0:W-:Y:S04]  /*a5c0*/  STL [R1+0x180], R0 ;  /* 0x0001800001007387 */ /* 0x0001e80000100800 */
        /* <DEDUP_REMOVED lines=10> */
[----:B0-----:R-:W4:Y:S04]  /*a670*/  LDL.LU R0, [R1+0x11c] ;  /* 0x00011c0001007983 */ /* 0x001f280000300800 */
[----:B------:R-:W4:Y:S04]  /*a680*/  LDL.LU R24, [R1+0x118] ;  /* 0x0001180001187983 */ /* 0x000f280000300800 */
[----:B------:R-:W4:Y:S04]  /*a690*/  LDL.LU R27, [R1+0x114] ;  /* 0x00011400011b7983 */ /* 0x000f280000300800 */
[----:B------:R-:W4:Y:S04]  /*a6a0*/  LDL.LU R29, [R1+0x110] ;  /* 0x00011000011d7983 */ /* 0x000f280000300800 */
[----:B------:R-:W4:Y:S01]  /*a6b0*/  LDL.LU R16, [R1+0x10c] ;  /* 0x00010c0001107983 */ /* 0x000f220000300800 */
[----:B------:R-:W-:-:S05]  /*a6c0*/  IMAD R19, R19, c[0x0][0x190], RZ ;  /* 0x0000640013137a24 */ /* 0x000fca00078e02ff */
[----:B------:R0:W-:Y:S02]  /*a6d0*/  STL [R1+0x17c], R19 ;  /* 0x00017c1301007387 */ /* 0x0001e40000100800 */
[----:B0-----:R-:W-:Y:S02]  /*a6e0*/  IMAD R19, R18, c[0x0][0x190], RZ ;  /* 0x0000640012137a24 */ /* 0x001fe400078e02ff */
[----:B------:R-:W-:Y:S02]  /*a6f0*/  IMAD R18, R17, c[0x0][0x190], RZ ;  /* 0x0000640011127a24 */ /* 0x000fe400078e02ff */
[----:B------:R-:W-:Y:S01]  /*a700*/  IMAD R17, R15, c[0x0][0x190], RZ ;  /* 0x000064000f117a24 */ /* 0x000fe200078e02ff */
[----:B------:R-:W-:Y:S01]  /*a710*/  STL [R1+0x178], R19 ;  /* 0x0001781301007387 */ /* 0x000fe20000100800 */
[----:B------:R-:W-:-:S03]  /*a720*/  IMAD R15, R14, c[0x0][0x190], RZ ;  /* 0x000064000e0f7a24 */ /* 0x000fc600078e02ff */
[----:B------:R-:W-:Y:S01]  /*a730*/  STL [R1+0x174], R18 ;  /* 0x0001741201007387 */ /* 0x000fe20000100800 */
[----:B------:R-:W-:-:S03]  /*a740*/  IMAD R13, R13, c[0x0][0x190], RZ ;  /* 0x000064000d0d7a24 */ /* 0x000fc600078e02ff */
[----:B------:R-:W-:Y:S01]  /*a750*/  STL [R1+0x170], R17 ;  /* 0x0001701101007387 */ /* 0x000fe20000100800 */
[----:B------:R-:W-:-:S03]  /*a760*/  IMAD R14, R3, c[0x0][0x190], RZ ;  /* 0x00006400030e7a24 */ /* 0x000fc600078e02ff */
[----:B------:R-:W-:Y:S04]  /*a770*/  STL [R1+0x16c], R15 ;  /* 0x00016c0f01007387 */ /* 0x000fe80000100800 */
[----:B------:R-:W4:Y:S04]  /*a780*/  LDL.LU R3, [R1+0x108] ;  /* 0x0001080001037983 */ /* 0x000f280000300800 */
[----:B------:R2:W-:Y:S04]  /*a790*/  STL [R1+0x168], R13 ;  /* 0x0001680d01007387 */ /* 0x0005e80000100800 */
[----:B------:R3:W-:Y:S01]  /*a7a0*/  STL [R1+0x164], R14 ;  /* 0x0001640e01007387 */ /* 0x0007e20000100800 */
        /* <DEDUP_REMOVED lines=8> */
[----:B------:R1:W-:Y:S01]  /*a830*/  STL [R1+0x158], R13 ;  /* 0x0001580d01007387 */ /* 0x0003e20000100800 */
[----:B0-----:R-:W-:Y:S02]  /*a840*/  IMAD R14, R11, c[0x0][0x190], RZ ;  /* 0x000064000b0e7a24 */ /* 0x001fe400078e02ff */
[----:B-1----:R-:W-:-:S03]  /*a850*/  IMAD R13, R10, c[0x0][0x190], RZ ;  /* 0x000064000a0d7a24 */ /* 0x002fc600078e02ff */
[----:B------:R-:W-:Y:S01]  /*a860*/  STL [R1+0x154], R14 ;  /* 0x0001540e01007387 */ /* 0x000fe20000100800 */
[----:B------:R-:W-:-:S03]  /*a870*/  IMAD R11, R9, c[0x0][0x190], RZ ;  /* 0x00006400090b7a24 */ /* 0x000fc600078e02ff */
        /* <DEDUP_REMOVED lines=12> */
[----:B------:R0:W-:Y:S01]  /*a940*/  STL [R1+0x138], R6 ;  /* 0x0001380601007387 */ /* 0x0001e20000100800 */
[----:B------:R-:W-:-:S03]  /*a950*/  IMAD R4, R23, c[0x0][0x190], RZ ;  /* 0x0000640017047a24 */ /* 0x000fc600078e02ff */
[----:B------:R1:W-:Y:S04]  /*a960*/  STL [R1+0x130], R5 ;  /* 0x0001300501007387 */ /* 0x0003e80000100800 */
[----:B------:R1:W-:Y:S01]  /*a970*/  STL [R1+0x128], R4 ;  /* 0x0001280401007387 */ /* 0x0003e20000100800 */
[----:B0-----:R-:W-:Y:S02]  /*a980*/  IMAD R6, R25, c[0x0][0x190], RZ ;  /* 0x0000640019067a24 */ /* 0x001fe400078e02ff */
[----:B-1----:R-:W-:-:S03]  /*a990*/  IMAD R5, R26, c[0x0][0x190], RZ ;  /* 0x000064001a057a24 */ /* 0x002fc600078e02ff */
[----:B------:R-:W-:Y:S01]  /*a9a0*/  STL [R1+0x124], R6 ;  /* 0x0001240601007387 */ /* 0x000fe20000100800 */
[----:B------:R-:W-:-:S03]  /*a9b0*/  IMAD R4, R0, c[0x0][0x190], RZ ;  /* 0x0000640000047a24 */ /* 0x000fc600078e02ff */
[----:B------:R0:W-:Y:S01]  /*a9c0*/  STL [R1+0x120], R5 ;  /* 0x0001200501007387 */ /* 0x0001e20000100800 */
[----:B------:R-:W-:-:S03]  /*a9d0*/  IMAD R0, R24, c[0x0][0x190], RZ ;  /* 0x0000640018007a24 */ /* 0x000fc600078e02ff */
[----:B------:R1:W-:Y:S01]  /*a9e0*/  STL [R1+0x11c], R4 ;  /* 0x00011c0401007387 */ /* 0x0003e20000100800 */
[----:B0-----:R-:W-:-:S03]  /*a9f0*/  IMAD R5, R27, c[0x0][0x190], RZ ;  /* 0x000064001b057a24 */ /* 0x001fc600078e02ff */
[----:B------:R0:W-:Y:S01]  /*aa00*/  STL [R1+0x118], R0 ;  /* 0x0001180001007387 */ /* 0x0001e20000100800 */
[----:B-1----:R-:W-:-:S03]  /*aa10*/  IMAD R4, R29, c[0x0][0x190], RZ ;  /* 0x000064001d047a24 */ /* 0x002fc600078e02ff */
[----:B------:R-:W-:Y:S04]  /*aa20*/  STL [R1+0x114], R5 ;  /* 0x0001140501007387 */ /* 0x000fe80000100800 */
[----:B------:R-:W4:Y:S01]  /*aa30*/  LDL.LU R19, [R1+0xf0] ;  /* 0x0000f00001137983 */ /* 0x000f220000300800 */
[----:B0-----:R-:W-:-:S03]  /*aa40*/  IMAD R0, R16, c[0x0][0x190], RZ ;  /* 0x0000640010007a24 */ /* 0x001fc600078e02ff */
[----:B------:R-:W-:Y:S04]  /*aa50*/  STL [R1+0x110], R4 ;  /* 0x0001100401007387 */ /* 0x000fe80000100800 */
[----:B------:R-:W4:Y:S04]  /*aa60*/  LDL.LU R18, [R1+0xec] ;  /* 0x0000ec0001127983 */ /* 0x000f280000300800 */
[----:B------:R0:W-:Y:S04]  /*aa70*/  STL [R1+0x10c], R0 ;  /* 0x00010c0001007387 */ /* 0x0001e80000100800 */
[----:B------:R-:W4:Y:S04]  /*aa80*/  LDL.LU R17, [R1+0xe8] ;  /* 0x0000e80001117983 */ /* 0x000f280000300800 */
[----:B------:R-:W4:Y:S04]  /*aa90*/  LDL.LU R15, [R1+0xe0] ;  /* 0x0000e000010f7983 */ /* 0x000f280000300800 */
[----:B------:R-:W4:Y:S04]  /*aaa0*/  LDL.LU R14, [R1+0xd4] ;  /* 0x0000d400010e7983 */ /* 0x000f280000300800 */
[----:B------:R-:W4:Y:S04]  /*aab0*/  LDL.LU R13, [R1+0xcc] ;  /* 0x0000cc00010d7983 */ /* 0x000f280000300800 */
[----:B------:R-:W4:Y:S04]  /*aac0*/  LDL.LU R23, [R1+0xc8] ;  /* 0x0000c80001177983 */ /* 0x000f280000300800 */
[----:B------:R-:W4:Y:S01]  /*aad0*/  LDL.LU R22, [R1+0xc0] ;  /* 0x0000c00001167983 */ /* 0x000f220000300800 */
[----:B0-----:R-:W-:-:S05]  /*aae0*/  IMAD R0, R3, c[0x0][0x190], RZ ;  /* 0x0000640003007a24 */ /* 0x001fca00078e02ff */
[----:B------:R3:W-:Y:S04]  /*aaf0*/  STL [R1+0x108], R0 ;  /* 0x0001080001007387 */ /* 0x0007e80000100800 */
[----:B------:R-:W4:Y:S01]  /*ab00*/  LDL.LU R4, [R1+0xb8] ;  /* 0x0000b80001047983 */ /* 0x000f220000300800 */
[----:B--2---:R-:W-:-:S05]  /*ab10*/  IMAD R3, R28, c[0x0][0x190], RZ ;  /* 0x000064001c037a24 */ /* 0x004fca00078e02ff */
[----:B------:R-:W-:Y:S04]  /*ab20*/  STL [R1+0x104], R3 ;  /* 0x0001040301007387 */ /* 0x000fe80000100800 */
[----:B------:R-:W2:Y:S01]  /*ab30*/  LDL.LU R5, [R1+0xb0] ;  /* 0x0000b00001057983 */ /* 0x000ea20000300800 */
[----:B---3--:R-:W-:-:S05]  /*ab40*/  IMAD R0, R2, c[0x0][0x190], RZ ;  /* 0x0000640002007a24 */ /* 0x008fca00078e02ff */
[----:B------:R0:W-:Y:S01]  /*ab50*/  STL [R1+0xfc], R0 ;  /* 0x0000fc0001007387 */ /* 0x0001e20000100800 */
[----:B----4-:R-:W-:-:S03]  /*ab60*/  IMAD R2, R12, c[0x0][0x190], RZ ;  /* 0x000064000c027a24 */ /* 0x010fc600078e02ff */
[----:B------:R-:W3:Y:S04]  /*ab70*/  LDL.LU R11, [R1+0xa8] ;  /* 0x0000a800010b7983 */ /* 0x000ee80000300800 */
[----:B0-----:R-:W4:Y:S04]  /*ab80*/  LDL.LU R0, [R1+0xa0] ;  /* 0x0000a00001007983 */ /* 0x001f280000300800 */
[----:B------:R0:W-:Y:S04]  /*ab90*/  STL [R1+0xf4], R2 ;  /* 0x0000f40201007387 */ /* 0x0001e80000100800 */
[----:B------:R-:W4:Y:S04]  /*aba0*/  LDL.LU R24, [R1+0x98] ;  /* 0x0000980001187983 */ /* 0x000f280000300800 */
[----:B------:R-:W4:Y:S04]  /*abb0*/  LDL.LU R27, [R1+0x94] ;  /* 0x00009400011b7983 */ /* 0x000f280000300800 */
        /* <DEDUP_REMOVED lines=13> */
[----:B------:R-:W-:-:S05]  /*ac90*/  IMAD R19, R19, c[0x0][0x190], RZ ;  /* 0x0000640013137a24 */ /* 0x000fca00078e02ff */
[----:B------:R0:W-:Y:S01]  /*aca0*/  STL [R1+0xf0], R19 ;  /* 0x0000f01301007387 */ /* 0x0001e20000100800 */
[----:B------:R-:W-:-:S03]  /*acb0*/  IMAD R18, R18, c[0x0][0x190], RZ ;  /* 0x0000640012127a24 */ /* 0x000fc600078e02ff */
[----:B0-----:R-:W4:Y:S01]  /*acc0*/  LDL.LU R19, [R1+0x1d24] ;  /* 0x001d240001137983 */ /* 0x001f220000300800 */
[----:B------:R-:W-:-:S03]  /*acd0*/  IMAD R17, R17, c[0x0][0x190], RZ ;  /* 0x0000640011117a24 */ /* 0x000fc600078e02ff */
[----:B------:R0:W-:Y:S01]  /*ace0*/  STL [R1+0xec], R18 ;  /* 0x0000ec1201007387 */ /* 0x0001e20000100800 */
[----:B------:R-:W-:Y:S02]  /*acf0*/  IMAD R15, R15, c[0x0][0x190], RZ ;  /* 0x000064000f0f7a24 */ /* 0x000fe400078e02ff */
[----:B------:R-:W-:Y:S01]  /*ad00*/  IMAD R14, R14, c[0x0][0x190], RZ ;  /* 0x000064000e0e7a24 */ /* 0x000fe200078e02ff */
[----:B0-----:R-:W4:Y:S01]  /*ad10*/  LDL.LU R18, [R1+0x1d20] ;  /* 0x001d200001127983 */ /* 0x001f220000300800 */
[----:B------:R-:W-:-:S03]  /*ad20*/  IMAD R13, R13, c[0x0][0x190], RZ ;  /* 0x000064000d0d7a24 */ /* 0x000fc600078e02ff */
[----:B------:R0:W-:Y:S01]  /*ad30*/  STL [R1+0xe8], R17 ;  /* 0x0000e81101007387 */ /* 0x0001e20000100800 */
[----:B------:R-:W-:Y:S02]  /*ad40*/  IMAD R23, R23, c[0x0][0x190], RZ ;  /* 0x0000640017177a24 */ /* 0x000fe400078e02ff */
[----:B------:R-:W-:Y:S01]  /*ad50*/  IMAD R22, R22, c[0x0][0x190], RZ ;  /* 0x0000640016167a24 */ /* 0x000fe200078e02ff */
[----:B0-----:R-:W4:Y:S04]  /*ad60*/  LDL.LU R17, [R1+0x1d1c] ;  /* 0x001d1c0001117983 */ /* 0x001f280000300800 */
[----:B------:R0:W-:Y:S04]  /*ad70*/  STL [R1+0xe0], R15 ;  /* 0x0000e00f01007387 */ /* 0x0001e80000100800 */
[----:B0-----:R-:W4:Y:S01]  /*ad80*/  LDL.LU R15, [R1+0x1d18] ;  /* 0x001d1800010f7983 */ /* 0x001f220000300800 */
[----:B------:R-:W-:-:S03]  /*ad90*/  IMAD R4, R4, c[0x0][0x190], RZ ;  /* 0x0000640004047a24 */ /* 0x000fc600078e02ff */
[----:B------:R0:W-:Y:S04]  /*ada0*/  STL [R1+0xd4], R14 ;  /* 0x0000d40e01007387 */ /* 0x0001e80000100800 */
[----:B0-----:R-:W4:Y:S04]  /*adb0*/  LDL.LU R14, [R1+0x1d14] ;  /* 0x001d1400010e7983 */ /* 0x001f280000300800 */
[----:B------:R0:W-:Y:S04]  /*adc0*/  STL [R1+0xcc], R13 ;  /* 0x0000cc0d01007387 */ /* 0x0001e80000100800 */
[----:B0-----:R-:W4:Y:S04]  /*add0*/  LDL.LU R13, [R1+0x1d10] ;  /* 0x001d1000010d7983 */ /* 0x001f280000300800 */
[----:B------:R0:W-:Y:S04]  /*ade0*/  STL [R1+0xc8], R23 ;  /* 0x0000c81701007387 */ /* 0x0001e80000100800 */
[----:B0-----:R-:W4:Y:S04]  /*adf0*/  LDL.LU R23, [R1+0x54] ;  /* 0x0000540001177983 */ /* 0x001f280000300800 */
[----:B------:R0:W-:Y:S04]  /*ae00*/  STL [R1+0xc0], R22 ;  /* 0x0000c01601007387 */ /* 0x0001e80000100800 */
[----:B0-----:R-:W4:Y:S04]  /*ae10*/  LDL.LU R22, [R1+0x4c] ;  /* 0x00004c0001167983 */ /* 0x001f280000300800 */
[----:B------:R0:W-:Y:S04]  /*ae20*/  STL [R1+0xb8], R4 ;  /* 0x0000b80401007387 */ /* 0x0001e80000100800 */
[----:B0-----:R-:W4:Y:S01]  /*ae30*/  LDL.LU R4, [R1+0x48] ;  /* 0x0000480001047983 */ /* 0x001f220000300800 */
[----:B--2---:R-:W-:-:S05]  /*ae40*/  IMAD R5, R5, c[0x0][0x190], RZ ;  /* 0x0000640005057a24 */ /* 0x004fca00078e02ff */
[----:B------:R0:W-:Y:S04]  /*ae50*/  STL [R1+0xb0], R5 ;  /* 0x0000b00501007387 */ /* 0x0001e80000100800 */
[----:B0-----:R-:W2:Y:S01]  /*ae60*/  LDL.LU R5, [R1+0x40] ;  /* 0x0000400001057983 */ /* 0x001ea20000300800 */
[----:B---3--:R-:W-:Y:S02]  /*ae70*/  IMAD R11, R11, c[0x0][0x190], RZ ;  /* 0x000064000b0b7a24 */ /* 0x008fe400078e02ff */
[----:B----4-:R-:W-:-:S03]  /*ae80*/  IMAD R0, R0, c[0x0][0x190], RZ ;  /* 0x0000640000007a24 */ /* 0x010fc600078e02ff */
[----:B------:R0:W-:Y:S01]  /*ae90*/  STL [R1+0xa8], R11 ;  /* 0x0000a80b01007387 */ /* 0x0001e20000100800 */
[----:B------:R-:W-:-:S03]  /*aea0*/  IMAD R24, R24, c[0x0][0x190], RZ ;  /* 0x0000640018187a24 */ /* 0x000fc600078e02ff */
[----:B0-----:R-:W3:Y:S01]  /*aeb0*/  LDL.LU R11, [R1+0x1d0c] ;  /* 0x001d0c00010b7983 */ /* 0x001ee20000300800 */
        /* <DEDUP_REMOVED lines=9> */
[----:B0-----:R-:W3:Y:S04]  /*af50*/  LDL.LU R24, [R1+0x1d04] ;  /* 0x001d040001187983 */ /* 0x001ee80000300800 */
[----:B------:R0:W-:Y:S01]  /*af60*/  STL [R1+0x94], R27 ;  /* 0x0000941b01007387 */ /* 0x0001e20000100800 */
[----:B------:R-:W-:-:S03]  /*af70*/  IMAD R12, R12, c[0x0][0x190], RZ ;  /* 0x000064000c0c7a24 */ /* 0x000fc600078e02ff */
[----:B0-----:R-:W3:Y:S04]  /*af80*/  LDL.LU R27, [R1+0x1d00] ;  /* 0x001d0000011b7983 */ /* 0x001ee80000300800 */
        /* <DEDUP_REMOVED lines=12> */
[----:B------:R-:W-:-:S02]  /*b050*/  IMAD R10, R10, c[0x0][0x190], RZ ;  /* 0x000064000a0a7a24 */ /* 0x000fc400078e02ff */
[----:B------:R-:W-:-:S03]  /*b060*/  IMAD R9, R9, c[0x0][0x190], RZ ;  /* 0x0000640009097a24 */ /* 0x000fc600078e02ff */
[----:B------:R0:W-:Y:S04]  /*b070*/  STL [R1+0x74], R10 ;  /* 0x0000740a01007387 */ /* 0x0001e80000100800 */
[----:B------:R1:W-:Y:S01]  /*b080*/  STL [R1+0x70], R9 ;  /* 0x0000700901007387 */ /* 0x0003e20000100800 */
[----:B0-----:R-:W-:Y:S02]  /*b090*/  IMAD R10, R8, c[0x0][0x190], RZ ;  /* 0x00006400080a7a24 */ /* 0x001fe400078e02ff */
[----:B------:R-:W-:Y:S02]  /*b0a0*/  IMAD R8, R6, c[0x0][0x190], RZ ;  /* 0x0000640006087a24 */ /* 0x000fe400078e02ff */
[----:B-1----:R-:W-:Y:S01]  /*b0b0*/  IMAD R9, R7, c[0x0][0x190], RZ ;  /* 0x0000640007097a24 */ /* 0x002fe200078e02ff */
[----:B------:R0:W-:Y:S01]  /*b0c0*/  STL [R1+0x6c], R10 ;  /* 0x00006c0a01007387 */ /* 0x0001e20000100800 */
[----:B------:R-:W-:-:S02]  /*b0d0*/  IMAD R7, R25, c[0x0][0x190], RZ ;  /* 0x0000640019077a24 */ /* 0x000fc400078e02ff */
[----:B------:R-:W-:Y:S01]  /*b0e0*/  IMAD R6, R26, c[0x0][0x190], RZ ;  /* 0x000064001a067a24 */ /* 0x000fe200078e02ff */
[----:B------:R1:W-:Y:S04]  /*b0f0*/  STL [R1+0x68], R9 ;  /* 0x0000680901007387 */ /* 0x0003e80000100800 */
[----:B------:R1:W-:Y:S04]  /*b100*/  STL [R1+0x64], R8 ;  /* 0x0000640801007387 */ /* 0x0003e80000100800 */
[----:B0-----:R-:W4:Y:S04]  /*b110*/  LDL.LU R10, [R1+0x28] ;  /* 0x00002800010a7983 */ /* 0x001f280000300800 */
[----:B------:R0:W-:Y:S01]  /*b120*/  STL [R1+0x60], R7 ;  /* 0x0000600701007387 */ /* 0x0001e20000100800 */
[----:B------:R-:W-:-:S03]  /*b130*/  IMAD R23, R23, c[0x0][0x190], RZ ;  /* 0x0000640017177a24 */ /* 0x000fc600078e02ff */
[----:B-1----:R-:W4:Y:S04]  /*b140*/  LDL.LU R9, [R1+0xe4] ;  /* 0x0000e40001097983 */ /* 0x002f280000300800 */
[----:B------:R1:W-:Y:S04]  /*b150*/  STL [R1+0x5c], R6 ;  /* 0x00005c0601007387 */ /* 0x0003e80000100800 */
[----:B------:R-:W4:Y:S01]  /*b160*/  LDL.LU R8, [R1+0xdc] ;  /* 0x0000dc0001087983 */ /* 0x000f220000300800 */
[----:B------:R-:W-:-:S03]  /*b170*/  IMAD R22, R22, c[0x0][0x190], RZ ;  /* 0x0000640016167a24 */ /* 0x000fc600078e02ff */
[----:B0-----:R-:W4:Y:S04]  /*b180*/  LDL.LU R7, [R1+0x24] ;  /* 0x0000240001077983 */ /* 0x001f280000300800 */
[----:B-1----:R-:W4:Y:S04]  /*b190*/  LDL.LU R6, [R1+0x20] ;  /* 0x0000200001067983 */ /* 0x002f280000300800 */
[----:B------:R-:W4:Y:S01]  /*b1a0*/  LDL.LU R26, [R1+0x1c] ;  /* 0x00001c00011a7983 */ /* 0x000f220000300800 */
[----:B------:R-:W-:-:S03]  /*b1b0*/  IMAD R4, R4, c[0x0][0x190], RZ ;  /* 0x0000640004047a24 */ /* 0x000fc600078e02ff */
[----:B------:R-:W4:Y:S04]  /*b1c0*/  LDL.LU R25, [R1+0x18] ;  /* 0x0000180001197983 */ /* 0x000f280000300800 */
[----:B------:R0:W-:Y:S04]  /*b1d0*/  STL [R1+0x54], R23 ;  /* 0x0000541701007387 */ /* 0x0001e80000100800 */
[----:B0-----:R-:W4:Y:S04]  /*b1e0*/  LDL.LU R23, [R1+0x14] ;  /* 0x0000140001177983 */ /* 0x001f280000300800 */
[----:B------:R0:W-:Y:S04]  /*b1f0*/  STL [R1+0x4c], R22 ;  /* 0x00004c1601007387 */ /* 0x0001e80000100800 */
[----:B0-----:R-:W4:Y:S04]  /*b200*/  LDL.LU R22, [R1+0x10] ;  /* 0x0000100001167983 */ /* 0x001f280000300800 */
[----:B------:R0:W-:Y:S04]  /*b210*/  STL [R1+0x48], R4 ;  /* 0x0000480401007387 */ /* 0x0001e80000100800 */
[----:B0-----:R-:W4:Y:S01]  /*b220*/  LDL.LU R4, [R1+0xc] ;  /* 0x00000c0001047983 */ /* 0x001f220000300800 */
[----:B--2---:R-:W-:-:S05]  /*b230*/  IMAD R5, R5, c[0x0][0x190], RZ ;  /* 0x0000640005057a24 */ /* 0x004fca00078e02ff */
[----:B------:R0:W-:Y:S01]  /*b240*/  STL [R1+0x40], R5 ;  /* 0x0000400501007387 */ /* 0x0001e20000100800 */
[----:B---3--:R-:W-:Y:S02]  /*b250*/  IMAD R27, R27, c[0x0][0x190], RZ ;  /* 0x000064001b1b7a24 */ /* 0x008fe400078e02ff */
[----:B----4-:R-:W-:Y:S02]  /*b260*/  IMAD R29, R29, c[0x0][0x190], RZ ;  /* 0x000064001d1d7a24 */ /* 0x010fe400078e02ff */
[----:B------:R-:W-:Y:S02]  /*b270*/  IMAD R16, R16, c[0x0][0x190], RZ ;  /* 0x0000640010107a24 */ /* 0x000fe400078e02ff */
[----:B------:R-:W-:Y:S02]  /*b280*/  IMAD R3, R3, c[0x0][0x190], RZ ;  /* 0x0000640003037a24 */ /* 0x000fe400078e02ff */
[----:B0-----:R-:W-:Y:S02]  /*b290*/  IMAD R5, R12, c[0x0][0x190], RZ ;  /* 0x000064000c057a24 */ /* 0x001fe400078e02ff */
[----:B------:R-:W2:Y:S01]  /*b2a0*/  LDL.LU R12, [R1+0x1ce4] ;  /* 0x001ce400010c7983 */ /* 0x000ea20000300800 */
[----:B------:R-:W-:-:S02]  /*b2b0*/  IMAD R2, R2, c[0x0][0x190], RZ ;  /* 0x0000640002027a24 */ /* 0x000fc400078e02ff */
[----:B------:R-:W-:Y:S01]  /*b2c0*/  IMAD R28, R28, c[0x0][0x190], RZ ;  /* 0x000064001c1c7a24 */ /* 0x000fe200078e02ff */
[----:B------:R0:W-:Y:S04]  /*b2d0*/  STL [R1+0x3c], R5 ;  /* 0x00003c0501007387 */ /* 0x0001e80000100800 */
[----:B0-----:R-:W3:Y:S04]  /*b2e0*/  LDL.LU R5, [R1+0x8] ;  /* 0x0000080001057983 */ /* 0x001ee80000300800 */
[----:B------:R-:W-:Y:S04]  /*b2f0*/  STL [R1+0x1ca0], R2 ;  /* 0x001ca00201007387 */ /* 0x000fe80000100800 */
[----:B------:R-:W-:Y:S04]  /*b300*/  STL [R1+0x1ca4], R28 ;  /* 0x001ca41c01007387 */ /* 0x000fe80000100800 */
[----:B------:R-:W-:Y:S04]  /*b310*/  STL [R1+0x1ca8], R3 ;  /* 0x001ca80301007387 */ /* 0x000fe80000100800 */
[----:B------:R0:W-:Y:S04]  /*b320*/  STL [R1+0x1cac], R16 ;  /* 0x001cac1001007387 */ /* 0x0001e80000100800 */
[----:B0-----:R-:W4:Y:S04]  /*b330*/  LDL.LU R16, [R1] ;  /* 0x0000000001107983 */ /* 0x001f280000300800 */
[----:B------:R-:W-:Y:S04]  /*b340*/  STL [R1+0x1cb0], R29 ;  /* 0x001cb01d01007387 */ /* 0x000fe80000100800 */
[----:B------:R0:W-:Y:S04]  /*b350*/  STL [R1+0x1cb4], R27 ;  /* 0x001cb41b01007387 */ /* 0x0001e80000100800 */
[----:B0-----:R-:W3:Y:S01]  /*b360*/  LDL.LU R27, [R1+0x4] ;  /* 0x00000400011b7983 */ /* 0x001ee20000300800 */
[----:B------:R-:W-:-:S02]  /*b370*/  LEA R28, P2, R9, c[0x0][0x160], 0x1 ;  /* 0x00005800091c7a11 */ /* 0x000fc400078408ff */
[----:B------:R-:W-:Y:S02]  /*b380*/  LEA R2, P3, R8, c[0x0][0x160], 0x1 ;  /* 0x0000580008027a11 */ /* 0x000fe400078608ff */
[-C--:B--2---:R-:W-:Y:S02]  /*b390*/  LEA R3, P1, R10, R12.reuse, 0x1 ;  /* 0x0000000c0a037211 */ /* 0x084fe400078208ff */
[----:B------:R-:W-:-:S03]  /*b3a0*/  LEA R29, P4, R7, R12, 0x1 ;  /* 0x0000000c071d7211 */ /* 0x000fc600078808ff */
[----:B------:R0:W-:Y:S04]  /*b3b0*/  STL [R1+0x1c60], R3 ;  /* 0x001c600301007387 */ /* 0x0001e80000100800 */
[----:B------:R1:W-:Y:S01]  /*b3c0*/  STL [R1+0x1c50], R29 ;  /* 0x001c501d01007387 */ /* 0x0003e20000100800 */
[-C--:B0-----:R-:W-:Y:S02]  /*b3d0*/  LEA R3, P5, R6, R12.reuse, 0x1 ;  /* 0x0000000c06037211 */ /* 0x081fe400078a08ff */
[----:B-1----:R-:W-:-:S03]  /*b3e0*/  LEA R29, P6, R26, R12, 0x1 ;  /* 0x0000000c1a1d7211 */ /* 0x002fc600078c08ff */
[----:B------:R0:W-:Y:S04]  /*b3f0*/  STL [R1+0x1c54], R3 ;  /* 0x001c540301007387 */ /* 0x0001e80000100800 */
[----:B------:R1:W-:Y:S01]  /*b400*/  STL [R1+0x1c58], R29 ;  /* 0x001c581d01007387 */ /* 0x0003e20000100800 */
[----:B0-----:R-:W-:Y:S02]  /*b410*/  LEA R3, P0, R25, R12, 0x1 ;  /* 0x0000000c19037211 */ /* 0x001fe400078008ff */
[----:B-1----:R-:W-:Y:S02]  /*b420*/  LEA.HI.X.SX32 R29, R10, R0, 0x1, P1 ;  /* 0x000000000a1d7211 */ /* 0x002fe400008f0eff */
[----:B------:R-:W2:Y:S04]  /*b430*/  LDL.LU R10, [R1+0x1ce0] ;  /* 0x001ce000010a7983 */ /* 0x000ea80000300800 */
[----:B------:R0:W-:Y:S04]  /*b440*/  STL [R1+0x1c5c], R3 ;  /* 0x001c5c0301007387 */ /* 0x0001e80000100800 */
[----:B------:R1:W-:Y:S01]  /*b450*/  STL [R1+0x1c4c], R29 ;  /* 0x001c4c1d01007387 */ /* 0x0003e20000100800 */
[----:B0-----:R-:W-:-:S02]  /*b460*/  LEA R3, P1, R23, R12, 0x1 ;  /* 0x0000000c17037211 */ /* 0x001fc400078208ff */
[----:B-1----:R-:W-:Y:S02]  /*b470*/  LEA.HI.X.SX32 R29, R9, c[0x0][0x164], 0x1, P2 ;  /* 0x00005900091d7a11 */ /* 0x002fe400010f0eff */
[----:B------:R-:W2:Y:S04]  /*b480*/  LDL.LU R9, [R1+0x1cdc] ;  /* 0x001cdc0001097983 */ /* 0x000ea80000300800 */
[----:B------:R0:W-:Y:S02]  /*b490*/  STL [R1+0x1c48], R3 ;  /* 0x001c480301007387 */ /* 0x0001e40000100800 */
[----:B0-----:R-:W-:-:S05]  /*b4a0*/  LEA R3, P2, R22, R12, 0x1 ;  /* 0x0000000c16037211 */ /* 0x001fca00078408ff */
[----:B------:R0:W-:Y:S01]  /*b4b0*/  STL [R1+0x1c44], R3 ;  /* 0x001c440301007387 */ /* 0x0001e20000100800 */
[----:B------:R-:W-:Y:S02]  /*b4c0*/  LEA.HI.X.SX32 R7, R7, R0, 0x1, P4 ;  /* 0x0000000007077211 */ /* 0x000fe400020f0eff */
[----:B0-----:R-:W-:Y:S02]  /*b4d0*/  LEA.HI.X.SX32 R3, R8, c[0x0][0x164], 0x1, P3 ;  /* 0x0000590008037a11 */ /* 0x001fe400018f0eff */
[----:B------:R-:W-:-:S05]  /*b4e0*/  LEA R8, P3, R4, R12, 0x1 ;  /* 0x0000000c04087211 */ /* 0x000fca00078608ff */
[----:B------:R0:W-:Y:S01]  /*b4f0*/  STL [R1+0x1c40], R8 ;  /* 0x001c400801007387 */ /* 0x0001e20000100800 */
[----:B------:R-:W-:-:S03]  /*b500*/  LEA.HI.X.SX32 R6, R6, R0, 0x1, P5 ;  /* 0x0000000006067211 */ /* 0x000fc600028f0eff */
[----:B0-----:R-:W2:Y:S04]  /*b510*/  LDL.LU R8, [R1+0x1cd8] ;  /* 0x001cd80001087983 */ /* 0x001ea80000300800 */
[----:B------:R-:W-:Y:S04]  /*b520*/  STL.64 [R1+0x1060], R28 ;  /* 0x0010601c01007387 */ /* 0x000fe80000100a00 */
[----:B------:R3:W-:Y:S02]  /*b530*/  STL [R1+0x1c38], R7 ;  /* 0x001c380701007387 */ /* 0x0007e40000100800 */
[----:B---3--:R-:W-:-:S05]  /*b540*/  LEA R7, P4, R5, R12, 0x1 ;  /* 0x0000000c05077211 */ /* 0x008fca00078808ff */
[----:B------:R0:W-:Y:S01]  /*b550*/  STL [R1+0x1c3c], R7 ;  /* 0x001c3c0701007387 */ /* 0x0001e20000100800 */
[----:B------:R-:W-:-:S03]  /*b560*/  LEA.HI.X.SX32 R26, R26, R0, 0x1, P6 ;  /* 0x000000001a1a7211 */ /* 0x000fc600030f0eff */
[----:B0-----:R-:W3:Y:S04]  /*b570*/  LDL.LU R7, [R1+0x1cd4] ;  /* 0x001cd40001077983 */ /* 0x001ee80000300800 */
[----:B------:R-:W-:Y:S04]  /*b580*/  STL.64 [R1+0x1058], R2 ;  /* 0x0010580201007387 */ /* 0x000fe80000100a00 */
[----:B------:R0:W-:Y:S02]  /*b590*/  STL [R1+0x1c30], R6 ;  /* 0x001c300601007387 */ /* 0x0001e40000100800 */
[----:B0-----:R-:W-:-:S05]  /*b5a0*/  LEA R6, P5, R27, R12, 0x1 ;  /* 0x0000000c1b067211 */ /* 0x001fca00078a08ff */
[----:B------:R0:W-:Y:S04]  /*b5b0*/  STL [R1+0x1c34], R6 ;  /* 0x001c340601007387 */ /* 0x0001e80000100800 */
[----:B0-----:R-:W2:Y:S04]  /*b5c0*/  LDL.LU R6, [R1+0x1cd0] ;  /* 0x001cd00001067983 */ /* 0x001ea80000300800 */
[----:B------:R4:W-:Y:S02]  /*b5d0*/  STL [R1+0x1c28], R26 ;  /* 0x001c281a01007387 */ /* 0x0009e40000100800 */
[----:B----4-:R-:W-:-:S05]  /*b5e0*/  LEA R26, P6, R16, R12, 0x1 ;  /* 0x0000000c101a7211 */ /* 0x010fca00078c08ff */
[----:B------:R0:W-:Y:S04]  /*b5f0*/  STL [R1+0x1c2c], R26 ;  /* 0x001c2c1a01007387 */ /* 0x0001e80000100800 */
[----:B0-----:R-:W4:Y:S01]  /*b600*/  LDL.LU R26, [R1+0x1ccc] ;  /* 0x001ccc00011a7983 */ /* 0x001f220000300800 */
[----:B------:R-:W-:-:S05]  /*b610*/  LEA.HI.X.SX32 R25, R25, R0, 0x1, P0 ;  /* 0x0000000019197211 */ /* 0x000fca00000f0eff */
        /* <DEDUP_REMOVED lines=24> */
[-C--:B------:R-:W-:Y:S02]  /*b7a0*/  LEA.HI.X.SX32 R27, R27, R0.reuse, 0x1, P5 ;  /* 0x000000001b1b7211 */ /* 0x080fe400028f0eff */
[----:B------:R-:W-:-:S03]  /*b7b0*/  LEA.HI.X.SX32 R16, R16, R0, 0x1, P6 ;  /* 0x0000000010107211 */ /* 0x000fc600030f0eff */
[----:B------:R4:W-:Y:S01]  /*b7c0*/  STL [R1+0x1bf8], R27 ;  /* 0x001bf81b01007387 */ /* 0x0009e20000100800 */
[-C--:B------:R-:W-:Y:S02]  /*b7d0*/  LEA.HI.X.SX32 R25, R25, R0.reuse, 0x1, P1 ;  /* 0x0000000019197211 */ /* 0x080fe400008f0eff */
[----:B------:R-:W-:Y:S02]  /*b7e0*/  LEA.HI.X.SX32 R23, R23, R0, 0x1, P2 ;  /* 0x0000000017177211 */ /* 0x000fe400010f0eff */
[----:B----4-:R-:W-:-:S05]  /*b7f0*/  LEA R27, P5, R5, R12, 0x1 ;  /* 0x0000000c051b7211 */ /* 0x010fca00078a08ff */
[----:B------:R2:W-:Y:S04]  /*b800*/  STL [R1+0x1bfc], R27 ;  /* 0x001bfc1b01007387 */ /* 0x0005e80000100800 */
[----:B------:R0:W-:Y:S01]  /*b810*/  STL [R1+0x1bf0], R16 ;  /* 0x001bf01001007387 */ /* 0x0001e20000100800 */
[----:B--2---:R-:W-:Y:S02]  /*b820*/  LEA R27, P6, R6, R12, 0x1 ;  /* 0x0000000c061b7211 */ /* 0x004fe400078c08ff */
[----:B0-----:R-:W-:Y:S01]  /*b830*/  LEA.HI.X.SX32 R16, R26, R0, 0x1, P0 ;  /* 0x000000001a107211 */ /* 0x001fe200000f0eff */
[----:B------:R-:W-:Y:S02]  /*b840*/  IMAD.MOV.U32 R26, RZ, RZ, R28 ;  /* 0x000000ffff1a7224 */ /* 0x000fe400078e001c */
[----:B------:R-:W-:Y:S01]  /*b850*/  STL [R1+0x1bf4], R27 ;  /* 0x001bf41b01007387 */ /* 0x000fe20000100800 */
[----:B---3--:R-:W-:-:S03]  /*b860*/  LEA R28, P0, R7, R12, 0x1 ;  /* 0x0000000c071c7211 */ /* 0x008fc600078008ff */
[----:B------:R0:W-:Y:S04]  /*b870*/  STL [R1+0x1be8], R16 ;  /* 0x001be81001007387 */ /* 0x0001e80000100800 */
[----:B------:R-:W-:Y:S01]  /*b880*/  STL [R1+0x1bec], R28 ;  /* 0x001bec1c01007387 */ /* 0x000fe20000100800 */
[----:B0-----:R-:W-:-:S03]  /*b890*/  LEA R16, P1, R8, R12, 0x1 ;  /* 0x0000000c08107211 */ /* 0x001fc600078208ff */
[----:B------:R0:W-:Y:S04]  /*b8a0*/  STL [R1+0x1be0], R25 ;  /* 0x001be01901007387 */ /* 0x0001e80000100800 */
[----:B------:R1:W-:Y:S01]  /*b8b0*/  STL [R1+0x1be4], R16 ;  /* 0x001be41001007387 */ /* 0x0003e20000100800 */
[----:B0-----:R-:W-:-:S03]  /*b8c0*/  LEA R25, P2, R9, R12, 0x1 ;  /* 0x0000000c09197211 */ /* 0x001fc600078408ff */
[----:B------:R0:W-:Y:S01]  /*b8d0*/  STL [R1+0x1bd8], R23 ;  /* 0x001bd81701007387 */ /* 0x0001e20000100800 */
[----:B-1----:R-:W-:Y:S01]  /*b8e0*/  LEA.HI.X.SX32 R16, R22, R0, 0x1, P3 ;  /* 0x0000000016107211 */ /* 0x002fe200018f0eff */
[----:B------:R-:W-:Y:S01]  /*b8f0*/  IMAD.MOV.U32 R22, RZ, RZ, R2 ;  /* 0x000000ffff167224 */ /* 0x000fe200078e0002 */
[----:B------:R-:W-:Y:S01]  /*b900*/  LEA R2, P3, R10, R12, 0x1 ;  /* 0x0000000c0a027211 */ /* 0x000fe200078608ff */
[----:B------:R-:W-:Y:S01]  /*b910*/  STL [R1+0x1bdc], R25 ;  /* 0x001bdc1901007387 */ /* 0x000fe20000100800 */
[----:B------:R-:W-:-:S03]  /*b920*/  IMAD.MOV.U32 R27, RZ, RZ, R29 ;  /* 0x000000ffff1b7224 */ /* 0x000fc600078e001d */
[----:B------:R-:W-:Y:S01]  /*b930*/  STL [R1+0x1bd0], R16 ;  /* 0x001bd01001007387 */ /* 0x000fe20000100800 */
[----:B0-----:R-:W-:Y:S01]  /*b940*/  IMAD.MOV.U32 R23, RZ, RZ, R3 ;  /* 0x000000ffff177224 */ /* 0x001fe200078e0003 */
[-C--:B------:R-:W-:Y:S02]  /*b950*/  LEA.HI.X.SX32 R3, R4, R0.reuse, 0x1, P4 ;  /* 0x0000000004037211 */ /* 0x080fe400020f0eff */
[----:B------:R-:W2:Y:S04]  /*b960*/  LDL.LU R29, [R1+0x44] ;  /* 0x00004400011d7983 */ /* 0x000ea80000300800 */
[----:B------:R0:W-:Y:S01]  /*b970*/  STL [R1+0x1bd4], R2 ;  /* 0x001bd40201007387 */ /* 0x0001e20000100800 */
[----:B------:R-:W-:-:S03]  /*b980*/  LEA.HI.X.SX32 R4, R5, R0, 0x1, P5 ;  /* 0x0000000005047211 */ /* 0x000fc600028f0eff */
[----:B------:R1:W-:Y:S01]  /*b990*/  STL [R1+0x1bc8], R3 ;  /* 0x001bc80301007387 */ /* 0x0003e20000100800 */
[-C--:B0-----:R-:W-:Y:S02]  /*b9a0*/  LEA R2, P4, R11, R12.reuse, 0x1 ;  /* 0x0000000c0b027211 */ /* 0x081fe400078808ff */
[----:B-1----:R-:W-:-:S03]  /*b9b0*/  LEA R3, P5, R13, R12, 0x1 ;  /* 0x0000000c0d037211 */ /* 0x002fc600078a08ff */
[----:B------:R0:W-:Y:S04]  /*b9c0*/  STL [R1+0x1bcc], R2 ;  /* 0x001bcc0201007387 */ /* 0x0001e80000100800 */
[----:B------:R1:W-:Y:S04]  /*b9d0*/  STL [R1+0x1bc0], R4 ;  /* 0x001bc00401007387 */ /* 0x0003e80000100800 */
[----:B------:R-:W3:Y:S01]  /*b9e0*/  LDL.LU R16, [R1+0x58] ;  /* 0x0000580001107983 */ /* 0x000ee20000300800 */
[----:B0-----:R-:W-:-:S03]  /*b9f0*/  LEA.HI.X.SX32 R2, R6, R0, 0x1, P6 ;  /* 0x0000000006027211 */ /* 0x001fc600030f0eff */
[----:B------:R0:W-:Y:S01]  /*ba00*/  STL [R1+0x1bc4], R3 ;  /* 0x001bc40301007387 */ /* 0x0001e20000100800 */
[----:B-1----:R-:W-:-:S03]  /*ba10*/  LEA R4, P6, R14, R12, 0x1 ;  /* 0x0000000c0e047211 */ /* 0x002fc600078c08ff */
[----:B------:R1:W-:Y:S04]  /*ba20*/  STL [R1+0x1bb8], R2 ;  /* 0x001bb80201007387 */ /* 0x0003e80000100800 */
[----:B0-----:R-:W4:Y:S01]  /*ba30*/  LDL.LU R3, [R1+0x84] ;  /* 0x0000840001037983 */ /* 0x001f220000300800 */
[----:B-1----:R-:W-:-:S03]  /*ba40*/  LEA.HI.X.SX32 R2, R7, R0, 0x1, P0 ;  /* 0x0000000007027211 */ /* 0x002fc600000f0eff */
[----:B------:R0:W-:Y:S04]  /*ba50*/  STL [R1+0x1bbc], R4 ;  /* 0x001bbc0401007387 */ /* 0x0001e80000100800 */
[----:B------:R1:W-:Y:S04]  /*ba60*/  STL [R1+0x1bb0], R2 ;  /* 0x001bb00201007387 */ /* 0x0003e80000100800 */
[----:B------:R-:W2:Y:S01]  /*ba70*/  LDL.LU R28, [R1+0x9c] ;  /* 0x00009c00011c7983 */ /* 0x000ea20000300800 */
[----:B0-----:R-:W-:Y:S02]  /*ba80*/  LEA R4, P0, R15, R12, 0x1 ;  /* 0x0000000c0f047211 */ /* 0x001fe400078008ff */
[----:B-1----:R-:W-:-:S03]  /*ba90*/  LEA.HI.X.SX32 R2, R8, R0, 0x1, P1 ;  /* 0x0000000008027211 */ /* 0x002fc600008f0eff */
[----:B------:R-:W-:Y:S01]  /*baa0*/  STL [R1+0x1bb4], R4 ;  /* 0x001bb40401007387 */ /* 0x000fe20000100800 */
[----:B------:R-:W-:-:S03]  /*bab0*/  LEA R6, P1, R17, R12, 0x1 ;  /* 0x0000000c11067211 */ /* 0x000fc600078208ff */
[----:B------:R0:W-:Y:S04]  /*bac0*/  STL [R1+0x1ba8], R2 ;  /* 0x001ba80201007387 */ /* 0x0001e80000100800 */
[----:B------:R1:W-:Y:S01]  /*bad0*/  STL [R1+0x1bac], R6 ;  /* 0x001bac0601007387 */ /* 0x0003e20000100800 */
[----:B0-----:R-:W-:Y:S02]  /*bae0*/  LEA.HI.X.SX32 R2, R9, R0, 0x1, P2 ;  /* 0x0000000009027211 */ /* 0x001fe400010f0eff */
[----:B------:R-:W-:Y:S02]  /*baf0*/  LEA R7, P2, R18, R12, 0x1 ;  /* 0x0000000c12077211 */ /* 0x000fe400078408ff */
[-C--:B-1----:R-:W-:Y:S01]  /*bb00*/  LEA.HI.X.SX32 R6, R10, R0.reuse, 0x1, P3 ;  /* 0x000000000a067211 */ /* 0x082fe200018f0eff */
[----:B------:R0:W-:Y:S04]  /*bb10*/  STL [R1+0x1ba0], R2 ;  /* 0x001ba00201007387 */ /* 0x0001e80000100800 */
[----:B0-----:R-:W2:Y:S04]  /*bb20*/  LDL.LU R2, [R1+0xa4] ;  /* 0x0000a40001027983 */ /* 0x001ea80000300800 */
[----:B------:R-:W-:Y:S04]  /*bb30*/  STL [R1+0x1ba4], R7 ;  /* 0x001ba40701007387 */ /* 0x000fe80000100800 */
[----:B------:R-:W2:Y:S04]  /*bb40*/  LDL.LU R10, [R1+0x50] ;  /* 0x00005000010a7983 */ /* 0x000ea80000300800 */
[----:B------:R0:W-:Y:S02]  /*bb50*/  STL [R1+0x1b98], R6 ;  /* 0x001b980601007387 */ /* 0x0001e40000100800 */
[----:B0-----:R-:W-:-:S02]  /*bb60*/  LEA.HI.X.SX32 R6, R11, R0, 0x1, P4 ;  /* 0x000000000b067211 */ /* 0x001fc400020f0eff */
[----:B------:R-:W2:Y:S01]  /*bb70*/  LDL.LU R11, [R1+0x30] ;  /* 0x00003000010b7983 */ /* 0x000ea20000300800 */
[-C--:B------:R-:W-:Y:S01]  /*bb80*/  LEA R7, P3, R19, R12.reuse, 0x1 ;  /* 0x0000000c13077211 */ /* 0x080fe200078608ff */
[----:B------:R-:W-:Y:S02]  /*bb90*/  IMAD R20, R20, c[0x0][0x190], RZ ;  /* 0x0000640014147a24 */ /* 0x000fe400078e02ff */
[----:B------:R-:W-:Y:S02]  /*bba0*/  IMAD R21, R21, c[0x0][0x190], RZ ;  /* 0x0000640015157a24 */ /* 0x000fe400078e02ff */
[----:B------:R0:W-:Y:S04]  /*bbb0*/  STL [R1+0x1b9c], R7 ;  /* 0x001b9c0701007387 */ /* 0x0001e80000100800 */
[----:B------:R-:W3:Y:S04]  /*bbc0*/  LDL.LU R9, [R1+0xb4] ;  /* 0x0000b40001097983 */ /* 0x000ee80000300800 */
[----:B------:R1:W-:Y:S01]  /*bbd0*/  STL [R1+0x1b90], R6 ;  /* 0x001b900601007387 */ /* 0x0003e20000100800 */
[----:B0-----:R-:W-:-:S03]  /*bbe0*/  LEA R7, P4, R20, R12, 0x1 ;  /* 0x0000000c14077211 */ /* 0x001fc600078808ff */
[----:B------:R-:W3:Y:S01]  /*bbf0*/  LDL.LU R8, [R1+0xbc] ;  /* 0x0000bc0001087983 */ /* 0x000ee20000300800 */
[----:B-1----:R-:W-:-:S03]  /*bc00*/  LEA.HI.X.SX32 R6, R13, R0, 0x1, P5 ;  /* 0x000000000d067211 */ /* 0x002fc600028f0eff */
[----:B------:R0:W-:Y:S01]  /*bc10*/  STL [R1+0x1b94], R7 ;  /* 0x001b940701007387 */ /* 0x0001e20000100800 */
[----:B------:R-:W-:-:S03]  /*bc20*/  LEA R13, P5, R21, R12, 0x1 ;  /* 0x0000000c150d7211 */ /* 0x000fc600078a08ff */
[----:B------:R1:W-:Y:S04]  /*bc30*/  STL [R1+0x1b88], R6 ;  /* 0x001b880601007387 */ /* 0x0003e80000100800 */
[----:B0-----:R-:W3:Y:S01]  /*bc40*/  LDL.LU R7, [R1+0xc4] ;  /* 0x0000c40001077983 */ /* 0x001ee20000300800 */
[----:B-1----:R-:W-:-:S03]  /*bc50*/  LEA.HI.X.SX32 R6, R14, R0, 0x1, P6 ;  /* 0x000000000e067211 */ /* 0x002fc600030f0eff */
[----:B------:R0:W-:Y:S04]  /*bc60*/  STL [R1+0x1b8c], R13 ;  /* 0x001b8c0d01007387 */ /* 0x0001e80000100800 */
[----:B------:R1:W-:Y:S01]  /*bc70*/  STL [R1+0x1b80], R6 ;  /* 0x001b800601007387 */ /* 0x0003e20000100800 */
[----:B0-----:R-:W-:-:S03]  /*bc80*/  LEA.HI.X.SX32 R13, R15, R0, 0x1, P0 ;  /* 0x000000000f0d7211 */ /* 0x001fc600000f0eff */
[----:B-1----:R-:W3:Y:S01]  /*bc90*/  LDL.LU R6, [R1+0xd0] ;  /* 0x0000d00001067983 */ /* 0x002ee20000300800 */
[----:B--2---:R-:W-:-:S05]  /*bca0*/  LEA R14, P6, R11, R12, 0x1 ;  /* 0x0000000c0b0e7211 */ /* 0x004fca00078c08ff */
[----:B------:R-:W-:Y:S04]  /*bcb0*/  STL [R1+0x1b84], R14 ;  /* 0x001b840e01007387 */ /* 0x000fe80000100800 */
[----:B------:R0:W-:Y:S02]  /*bcc0*/  STL [R1+0x1b78], R13 ;  /* 0x001b780d01007387 */ /* 0x0001e40000100800 */
[----:B0-----:R-:W-:Y:S02]  /*bcd0*/  LEA.HI.X.SX32 R13, R17, R0, 0x1, P1 ;  /* 0x00000000110d7211 */ /* 0x001fe400008f0eff */
[----:B------:R-:W2:Y:S01]  /*bce0*/  LDL.LU R17, [R1+0xac] ;  /* 0x0000ac0001117983 */ /* 0x000ea20000300800 */
[----:B------:R-:W-:-:S05]  /*bcf0*/  LEA R14, P0, R29, R12, 0x1 ;  /* 0x0000000c1d0e7211 */ /* 0x000fca00078008ff */
[----:B------:R0:W-:Y:S04]  /*bd00*/  STL [R1+0x1b7c], R14 ;  /* 0x001b7c0e01007387 */ /* 0x0001e80000100800 */
[----:B------:R-:W2:Y:S04]  /*bd10*/  LDL.LU R25, [R1+0xd8] ;  /* 0x0000d80001197983 */ /* 0x000ea80000300800 */
[----:B------:R1:W-:Y:S01]  /*bd20*/  STL [R1+0x1b70], R13 ;  /* 0x001b700d01007387 */ /* 0x0003e20000100800 */
[----:B0-----:R-:W-:-:S03]  /*bd30*/  LEA.HI.X.SX32 R14, R18, R0, 0x1, P2 ;  /* 0x00000000120e7211 */ /* 0x001fc600010f0eff */
[----:B------:R-:W2:Y:S01]  /*bd40*/  LDL.LU R15, [R1+0xf8] ;  /* 0x0000f800010f7983 */ /* 0x000ea20000300800 */
[----:B-1----:R-:W-:Y:S01]  /*bd50*/  LEA R13, P1, R10, R12, 0x1 ;  /* 0x0000000c0a0d7211 */ /* 0x002fe200078208ff */
[----:B------:R-:W-:-:S04]  /*bd60*/  IMAD.MOV.U32 R4, RZ, RZ, R22 ;  /* 0x000000ffff047224 */ /* 0x000fc800078e0016 */
[----:B------:R3:W-:Y:S01]  /*bd70*/  STL [R1+0x1b74], R13 ;  /* 0x001b740d01007387 */ /* 0x0007e20000100800 */
[----:B------:R-:W-:-:S03]  /*bd80*/  IMAD.MOV.U32 R22, RZ, RZ, R26 ;  /* 0x000000ffff167224 */ /* 0x000fc600078e001a */
[----:B------:R0:W-:Y:S04]  /*bd90*/  STL [R1+0x1b68], R14 ;  /* 0x001b680e01007387 */ /* 0x0001e80000100800 */
[----:B------:R-:W2:Y:S01]  /*bda0*/  LDL.LU R26, [R1+0x100] ;  /* 0x00010000011a7983 */ /* 0x000ea20000300800 */
[----:B---3--:R-:W-:Y:S02]  /*bdb0*/  LEA R13, P2, R16, R12, 0x1 ;  /* 0x0000000c100d7211 */ /* 0x008fe400078408ff */
[----:B0-----:R-:W-:-:S03]  /*bdc0*/  LEA.HI.X.SX32 R14, R19, R0, 0x1, P3 ;  /* 0x00000000130e7211 */ /* 0x001fc600018f0eff */
[----:B------:R4:W-:Y:S04]  /*bdd0*/  STL [R1+0x1b6c], R13 ;  /* 0x001b6c0d01007387 */ /* 0x0009e80000100800 */
[----:B------:R0:W-:Y:S01]  /*bde0*/  STL [R1+0x1b60], R14 ;  /* 0x001b600e01007387 */ /* 0x0001e20000100800 */
[----:B------:R-:W-:Y:S01]  /*bdf0*/  IMAD.MOV.U32 R5, RZ, RZ, R23 ;  /* 0x000000ffff057224 */ /* 0x000fe200078e0017 */
[----:B----4-:R-:W-:Y:S02]  /*be00*/  LEA R13, P3, R3, R12, 0x1 ;  /* 0x0000000c030d7211 */ /* 0x010fe400078608ff */
[----:B0-----:R-:W-:-:S03]  /*be10*/  LEA.HI.X.SX32 R14, R20, R0, 0x1, P4 ;  /* 0x00000000140e7211 */ /* 0x001fc600020f0eff */
[----:B------:R0:W-:Y:S01]  /*be20*/  STL [R1+0x1b64], R13 ;  /* 0x001b640d01007387 */ /* 0x0001e20000100800 */
[----:B------:R-:W-:-:S03]  /*be30*/  IMAD.MOV.U32 R23, RZ, RZ, R27 ;  /* 0x000000ffff177224 */ /* 0x000fc600078e001b */
[----:B------:R1:W-:Y:S04]  /*be40*/  STL [R1+0x1b58], R14 ;  /* 0x001b580e01007387 */ /* 0x0003e80000100800 */
[----:B------:R-:W3:Y:S01]  /*be50*/  LDL.LU R27, [R1+0x12c] ;  /* 0x00012c00011b7983 */ /* 0x000ee20000300800 */
[----:B0-----:R-:W-:Y:S02]  /*be60*/  LEA R13, P4, R28, R12, 0x1 ;  /* 0x0000000c1c0d7211 */ /* 0x001fe400078808ff */
[----:B-1----:R-:W-:-:S03]  /*be70*/  LEA.HI.X.SX32 R14, R21, R0, 0x1, P5 ;  /* 0x00000000150e7211 */ /* 0x002fc600028f0eff */
[----:B------:R0:W-:Y:S04]  /*be80*/  STL [R1+0x1b5c], R13 ;  /* 0x001b5c0d01007387 */ /* 0x0001e80000100800 */
[----:B------:R1:W-:Y:S01]  /*be90*/  STL [R1+0x1884], R14 ;  /* 0x0018840e01007387 */ /* 0x0003e20000100800 */
[----:B------:R-:W-:Y:S02]  /*bea0*/  LEA.HI.X.SX32 R18, R11, R0, 0x1, P6 ;  /* 0x000000000b127211 */ /* 0x000fe400030f0eff */
[----:B0-----:R-:W-:Y:S01]  /*beb0*/  LEA R13, P5, R2, R12, 0x1 ;  /* 0x0000000c020d7211 */ /* 0x001fe200078a08ff */
[----:B-1----:R-:W4:Y:S04]  /*bec0*/  LDL.LU R14, [R1+0x134] ;  /* 0x00013400010e7983 */ /* 0x002f280000300800 */
[----:B------:R0:W-:Y:S04]  /*bed0*/  STL [R1+0x18a4], R13 ;  /* 0x0018a40d01007387 */ /* 0x0001e80000100800 */
[----:B0-----:R-:W3:Y:S04]  /*bee0*/  LDL.LU R13, [R1+0x1a4] ;  /* 0x0001a400010d7983 */ /* 0x001ee80000300800 */
[----:B------:R0:W-:Y:S01]  /*bef0*/  STL [R1+0x1888], R18 ;  /* 0x0018881201007387 */ /* 0x0001e20000100800 */
[----:B------:R-:W-:-:S02]  /*bf00*/  LEA.HI.X.SX32 R10, R10, R0, 0x1, P1 ;  /* 0x000000000a0a7211 */ /* 0x000fc400008f0eff */
[-C--:B0-----:R-:W-:Y:S02]  /*bf10*/  LEA.HI.X.SX32 R18, R29, R0.reuse, 0x1, P0 ;  /* 0x000000001d127211 */ /* 0x081fe400000f0eff */
[-C--:B------:R-:W-:Y:S02]  /*bf20*/  LEA.HI.X.SX32 R3, R3, R0.reuse, 0x1, P3 ;  /* 0x0000000003037211 */ /* 0x080fe400018f0eff */
[----:B------:R-:W-:Y:S02]  /*bf30*/  LEA.HI.X.SX32 R19, R28, R0, 0x1, P4 ;  /* 0x000000001c137211 */ /* 0x000fe400020f0eff */
[----:B--2---:R-:W-:-:S05]  /*bf40*/  LEA R11, P6, R17, R12, 0x1 ;  /* 0x0000000c110b7211 */ /* 0x004fca00078c08ff */
[----:B------:R0:W-:Y:S04]  /*bf50*/  STL [R1+0x18ac], R11 ;  /* 0x0018ac0b01007387 */ /* 0x0001e80000100800 */
[----:B------:R-:W2:Y:S01]  /*bf60*/  LDL.LU R29, [R1+0x1a0] ;  /* 0x0001a000011d7983 */ /* 0x000ea20000300800 */
[----:B0-----:R-:W-:-:S03]  /*bf70*/  LEA R11, P0, R9, R12, 0x1 ;  /* 0x0000000c090b7211 */ /* 0x001fc600078008ff */
[----:B------:R-:W-:Y:S04]  /*bf80*/  STL [R1+0x188c], R18 ;  /* 0x00188c1201007387 */ /* 0x000fe80000100800 */
[----:B------:R0:W-:Y:S04]  /*bf90*/  STL [R1+0x18b4], R11 ;  /* 0x0018b40b01007387 */ /* 0x0001e80000100800 */
[----:B0-----:R-:W2:Y:S01]  /*bfa0*/  LDL.LU R11, [R1+0x19c] ;  /* 0x00019c00010b7983 */ /* 0x001ea20000300800 */
[----:B------:R-:W-:-:S03]  /*bfb0*/  LEA R18, P1, R8, R12, 0x1 ;  /* 0x0000000c08127211 */ /* 0x000fc600078208ff */
[----:B------:R0:W-:Y:S02]  /*bfc0*/  STL [R1+0x1890], R10 ;  /* 0x0018900a01007387 */ /* 0x0001e40000100800 */
[----:B0-----:R-:W-:Y:S02]  /*bfd0*/  LEA.HI.X.SX32 R10, R16, R0, 0x1, P2 ;  /* 0x00000000100a7211 */ /* 0x001fe400010f0eff */
[----:B------:R-:W2:Y:S04]  /*bfe0*/  LDL.LU R16, [R1+0x198] ;  /* 0x0001980001107983 */ /* 0x000ea80000300800 */
[----:B------:R0:W-:Y:S04]  /*bff0*/  STL [R1+0x18bc], R18 ;  /* 0x0018bc1201007387 */ /* 0x0001e80000100800 */
[----:B------:R1:W-:Y:S01]  /*c000*/  STL [R1+0x1894], R10 ;  /* 0x0018940a01007387 */ /* 0x0003e20000100800 */
[----:B0-----:R-:W-:-:S03]  /*c010*/  LEA R18, P2, R7, R12, 0x1 ;  /* 0x0000000c07127211 */ /* 0x001fc600078408ff */
[----:B-1----:R-:W2:Y:S04]  /*c020*/  LDL.LU R10, [R1+0x194] ;  /* 0x00019400010a7983 */ /* 0x002ea80000300800 */
[----:B------:R0:W-:Y:S04]  /*c030*/  STL [R1+0x18c4], R18 ;  /* 0x0018c41201007387 */ /* 0x0001e80000100800 */
[----:B------:R1:W-:Y:S01]  /*c040*/  STL [R1+0x1898], R3 ;  /* 0x0018980301007387 */ /* 0x0003e20000100800 */
[----:B0-----:R-:W-:-:S03]  /*c050*/  LEA R18, P3, R6, R12, 0x1 ;  /* 0x0000000c06127211 */ /* 0x001fc600078608ff */
[----:B-1----:R-:W2:Y:S04]  /*c060*/  LDL.LU R3, [R1+0x190] ;  /* 0x0001900001037983 */ /* 0x002ea80000300800 */
[----:B------:R0:W-:Y:S04]  /*c070*/  STL [R1+0x18cc], R18 ;  /* 0x0018cc1201007387 */ /* 0x0001e80000100800 */
[----:B------:R-:W-:Y:S04]  /*c080*/  STL [R1+0x189c], R19 ;  /* 0x00189c1301007387 */ /* 0x000fe80000100800 */
[----:B------:R-:W2:Y:S01]  /*c090*/  LDL.LU R28, [R1+0x18c] ;  /* 0x00018c00011c7983 */ /* 0x000ea20000300800 */
[----:B------:R-:W-:-:S02]  /*c0a0*/  LEA.HI.X.SX32 R2, R2, R0, 0x1, P5 ;  /* 0x0000000002027211 */ /* 0x000fc400028f0eff */
[----:B0-----:R-:W-:-:S05]  /*c0b0*/  LEA R18, P4, R25, R12, 0x1 ;  /* 0x0000000c19127211 */ /* 0x001fca00078808ff */
[----:B------:R0:W-:Y:S04]  /*c0c0*/  STL [R1+0x18d4], R18 ;  /* 0x0018d41201007387 */ /* 0x0001e80000100800 */
[----:B------:R1:W-:Y:S01]  /*c0d0*/  STL [R1+0x18a0], R2 ;  /* 0x0018a00201007387 */ /* 0x0003e20000100800 */
[----:B------:R-:W-:Y:S02]  /*c0e0*/  LEA.HI.X.SX32 R17, R17, R0, 0x1, P6 ;  /* 0x0000000011117211 */ /* 0x000fe400030f0eff */
[-C--:B0-----:R-:W-:Y:S01]  /*c0f0*/  LEA R18, P5, R15, R12.reuse, 0x1 ;  /* 0x0000000c0f127211 */ /* 0x081fe200078a08ff */
[----:B-1----:R-:W2:Y:S04]  /*c100*/  LDL.LU R2, [R1+0x188] ;  /* 0x0001880001027983 */ /* 0x002ea80000300800 */
[----:B------:R0:W-:Y:S04]  /*c110*/  STL [R1+0x18dc], R18 ;  /* 0x0018dc1201007387 */ /* 0x0001e80000100800 */
[----:B------:R1:W-:Y:S01]  /*c120*/  STL [R1+0x18a8], R17 ;  /* 0x0018a81101007387 */ /* 0x0003e20000100800 */
[----:B0-----:R-:W-:-:S02]  /*c130*/  LEA R18, P6, R26, R12, 0x1 ;  /* 0x0000000c1a127211 */ /* 0x001fc400078c08ff */
[----:B-1----:R-:W-:-:S03]  /*c140*/  LEA.HI.X.SX32 R17, R9, R0, 0x1, P0 ;  /* 0x0000000009117211 */ /* 0x002fc600000f0eff */
[----:B------:R3:W-:Y:S04]  /*c150*/  STL [R1+0x18e4], R18 ;  /* 0x0018e41201007387 */ /* 0x0007e80000100800 */
[----:B------:R-:W2:Y:S04]  /*c160*/  LDL.LU R9, [R1+0x184] ;  /* 0x0001840001097983 */ /* 0x000ea80000300800 */
[----:B------:R0:W-:Y:S01]  /*c170*/  STL [R1+0x18b0], R17 ;  /* 0x0018b01101007387 */ /* 0x0001e20000100800 */
[----:B---3--:R-:W-:-:S05]  /*c180*/  LEA R18, P0, R27, R12, 0x1 ;  /* 0x0000000c1b127211 */ /* 0x008fca00078008ff */
[----:B------:R4:W-:Y:S01]  /*c190*/  STL [R1+0x18ec], R18 ;  /* 0x0018ec1201007387 */ /* 0x0009e20000100800 */
[----:B0-----:R-:W-:-:S03]  /*c1a0*/  LEA.HI.X.SX32 R17, R8, R0, 0x1, P1 ;  /* 0x0000000008117211 */ /* 0x001fc600008f0eff */
[----:B------:R-:W3:Y:S01]  /*c1b0*/  LDL.LU R8, [R1+0x180] ;  /* 0x0001800001087983 */ /* 0x000ee20000300800 */
[----:B----4-:R-:W-:-:S03]  /*c1c0*/  LEA R18, P1, R14, R12, 0x1 ;  /* 0x0000000c0e127211 */ /* 0x010fc600078208ff */
[----:B------:R0:W-:Y:S04]  /*c1d0*/  STL [R1+0x18b8], R17 ;  /* 0x0018b81101007387 */ /* 0x0001e80000100800 */
[----:B------:R1:W-:Y:S01]  /*c1e0*/  STL [R1+0x18f4], R18 ;  /* 0x0018f41201007387 */ /* 0x0003e20000100800 */
[----:B0-----:R-:W-:-:S03]  /*c1f0*/  LEA.HI.X.SX32 R17, R7, R0, 0x1, P2 ;  /* 0x0000000007117211 */ /* 0x001fc600010f0eff */
[----:B------:R-:W4:Y:S01]  /*c200*/  LDL.LU R7, [R1+0x17c] ;  /* 0x00017c0001077983 */ /* 0x000f220000300800 */
[----:B-1----:R-:W-:-:S03]  /*c210*/  LEA R18, P2, R13, R12, 0x1 ;  /* 0x0000000c0d127211 */ /* 0x002fc600078408ff */
[----:B------:R0:W-:Y:S04]  /*c220*/  STL [R1+0x18c0], R17 ;  /* 0x0018c01101007387 */ /* 0x0001e80000100800 */
[----:B------:R-:W-:Y:S01]  /*c230*/  STL [R1+0x18fc], R18 ;  /* 0x0018fc1201007387 */ /* 0x000fe20000100800 */
[----:B0-----:R-:W-:-:S03]  /*c240*/  LEA.HI.X.SX32 R17, R6, R0, 0x1, P3 ;  /* 0x0000000006117211 */ /* 0x001fc600018f0eff */
[----:B------:R-:W4:Y:S04]  /*c250*/  LDL.LU R6, [R1+0x178] ;  /* 0x0001780001067983 */ /* 0x000f280000300800 */
[----:B------:R0:W-:Y:S01]  /*c260*/  STL [R1+0x18c8], R17 ;  /* 0x0018c81101007387 */ /* 0x0001e20000100800 */
[-C--:B------:R-:W-:Y:S02]  /*c270*/  LEA.HI.X.SX32 R15, R15, R0.reuse, 0x1, P5 ;  /* 0x000000000f0f7211 */ /* 0x080fe400028f0eff */
[-C--:B0-----:R-:W-:Y:S02]  /*c280*/  LEA.HI.X.SX32 R17, R25, R0.reuse, 0x1, P4 ;  /* 0x0000000019117211 */ /* 0x081fe400020f0eff */
[----:B------:R-:W4:Y:S01]  /*c290*/  LDL.LU R25, [R1+0x174] ;  /* 0x0001740001197983 */ /* 0x000f220000300800 */
[----:B------:R-:W-:-:S02]  /*c2a0*/  LEA.HI.X.SX32 R14, R14, R0, 0x1, P1 ;  /* 0x000000000e0e7211 */ /* 0x000fc400008f0eff */
[----:B--2---:R-:W-:-:S05]  /*c2b0*/  LEA R18, P3, R29, R12, 0x1 ;  /* 0x0000000c1d127211 */ /* 0x004fca00078608ff */
[----:B------:R-:W-:Y:S04]  /*c2c0*/  STL [R1+0x1904], R18 ;  /* 0x0019041201007387 */ /* 0x000fe80000100800 */
[----:B------:R0:W-:Y:S04]  /*c2d0*/  STL [R1+0x18d0], R17 ;  /* 0x0018d01101007387 */ /* 0x0001e80000100800 */
[----:B0-----:R-:W2:Y:S01]  /*c2e0*/  LDL.LU R17, [R1+0x170] ;  /* 0x0001700001117983 */ /* 0x001ea20000300800 */
[----:B------:R-:W-:-:S05]  /*c2f0*/  LEA R18, P4, R11, R12, 0x1 ;  /* 0x0000000c0b127211 */ /* 0x000fca00078808ff */
        /* <DEDUP_REMOVED lines=8> */
[----:B-1----:R-:W-:Y:S02]  /*c380*/  LEA.HI.X.SX32 R15, R27, R0, 0x1, P0 ;  /* 0x000000001b0f7211 */ /* 0x002fe400000f0eff */
[----:B------:R-:W2:Y:S04]  /*c390*/  LDL.LU R27, [R1+0x168] ;  /* 0x00016800011b7983 */ /* 0x000ea80000300800 */
[----:B------:R0:W-:Y:S04]  /*c3a0*/  STL [R1+0x191c], R18 ;  /* 0x00191c1201007387 */ /* 0x0001e80000100800 */
[----:B------:R1:W-:Y:S01]  /*c3b0*/  STL [R1+0x18e8], R15 ;  /* 0x0018e80f01007387 */ /* 0x0003e20000100800 */
[----:B0-----:R-:W-:-:S03]  /*c3c0*/  LEA R18, P0, R3, R12, 0x1 ;  /* 0x0000000c03127211 */ /* 0x001fc600078008ff */
[----:B-1----:R-:W2:Y:S04]  /*c3d0*/  LDL.LU R15, [R1+0x164] ;  /* 0x00016400010f7983 */ /* 0x002ea80000300800 */
[----:B------:R0:W-:Y:S04]  /*c3e0*/  STL [R1+0x1924], R18 ;  /* 0x0019241201007387 */ /* 0x0001e80000100800 */
[----:B------:R1:W-:Y:S01]  /*c3f0*/  STL [R1+0x18f0], R14 ;  /* 0x0018f00e01007387 */ /* 0x0003e20000100800 */
[----:B0-----:R-:W-:Y:S02]  /*c400*/  LEA R18, P1, R28, R12, 0x1 ;  /* 0x0000000c1c127211 */ /* 0x001fe400078208ff */
[----:B-1----:R-:W-:-:S03]  /*c410*/  LEA.HI.X.SX32 R14, R13, R0, 0x1, P2 ;  /* 0x000000000d0e7211 */ /* 0x002fc600010f0eff */
[----:B------:R-:W-:Y:S04]  /*c420*/  STL [R1+0x192c], R18 ;  /* 0x00192c1201007387 */ /* 0x000fe80000100800 */
[----:B------:R0:W-:Y:S04]  /*c430*/  STL [R1+0x18f8], R14 ;  /* 0x0018f80e01007387 */ /* 0x0001e80000100800 */
[----:B0-----:R-:W2:Y:S01]  /*c440*/  LDL.LU R14, [R1+0x160] ;  /* 0x00016000010e7983 */ /* 0x001ea20000300800 */
[----:B------:R-:W-:Y:S02]  /*c450*/  LEA R13, P2, R2, R12, 0x1 ;  /* 0x0000000c020d7211 */ /* 0x000fe400078408ff */
[----:B------:R-:W-:-:S03]  /*c460*/  LEA.HI.X.SX32 R18, R29, R0, 0x1, P3 ;  /* 0x000000001d127211 */ /* 0x000fc600018f0eff */
[----:B------:R0:W-:Y:S04]  /*c470*/  STL [R1+0x1934], R13 ;  /* 0x0019340d01007387 */ /* 0x0001e80000100800 */
[----:B------:R1:W-:Y:S04]  /*c480*/  STL [R1+0x1900], R18 ;  /* 0x0019001201007387 */ /* 0x0003e80000100800 */
[----:B------:R-:W2:Y:S01]  /*c490*/  LDL.LU R29, [R1+0x15c] ;  /* 0x00015c00011d7983 */ /* 0x000ea20000300800 */
[----:B0-----:R-:W-:Y:S02]  /*c4a0*/  LEA R13, P3, R9, R12, 0x1 ;  /* 0x0000000c090d7211 */ /* 0x001fe400078608ff */
[----:B-1----:R-:W-:-:S03]  /*c4b0*/  LEA.HI.X.SX32 R18, R11, R0, 0x1, P4 ;  /* 0x000000000b127211 */ /* 0x002fc600020f0eff */
[----:B------:R0:W-:Y:S04]  /*c4c0*/  STL [R1+0x193c], R13 ;  /* 0x00193c0d01007387 */ /* 0x0001e80000100800 */
[----:B------:R-:W-:Y:S01]  /*c4d0*/  STL [R1+0x1908], R18 ;  /* 0x0019081201007387 */ /* 0x000fe20000100800 */
[----:B0-----:R-:W-:Y:S02]  /*c4e0*/  LEA.HI.X.SX32 R13, R16, R0, 0x1, P5 ;  /* 0x00000000100d7211 */ /* 0x001fe400028f0eff */
[----:B---3--:R-:W-:Y:S01]  /*c4f0*/  LEA R11, P4, R8, R12, 0x1 ;  /* 0x0000000c080b7211 */ /* 0x008fe200078808ff */
[----:B------:R-:W3:Y:S01]  /*c500*/  LDL.LU R16, [R1+0x158] ;  /* 0x0001580001107983 */ /* 0x000ee20000300800 */
[----:B------:R-:W-:-:S03]  /*c510*/  LEA.HI.X.SX32 R10, R10, R0, 0x1, P6 ;  /* 0x000000000a0a7211 */ /* 0x000fc600030f0eff */
[----:B------:R4:W-:Y:S04]  /*c520*/  STL [R1+0x1944], R11 ;  /* 0x0019440b01007387 */ /* 0x0009e80000100800 */
[----:B------:R0:W-:Y:S01]  /*c530*/  STL [R1+0x1910], R13 ;  /* 0x0019100d01007387 */ /* 0x0001e20000100800 */
[----:B----4-:R-:W-:-:S03]  /*c540*/  LEA R11, P5, R7, R12, 0x1 ;  /* 0x0000000c070b7211 */ /* 0x010fc600078a08ff */
[----:B0-----:R-:W4:Y:S04]  /*c550*/  LDL.LU R13, [R1+0x154] ;  /* 0x00015400010d7983 */ /* 0x001f280000300800 */
[----:B------:R0:W-:Y:S04]  /*c560*/  STL [R1+0x194c], R11 ;  /* 0x00194c0b01007387 */ /* 0x0001e80000100800 */
[----:B------:R1:W-:Y:S01]  /*c570*/  STL [R1+0x1918], R10 ;  /* 0x0019180a01007387 */ /* 0x0003e20000100800 */
[----:B------:R-:W-:-:S03]  /*c580*/  LEA R18, P6, R6, R12, 0x1 ;  /* 0x0000000c06127211 */ /* 0x000fc600078c08ff */
[----:B0-----:R-:W4:Y:S01]  /*c590*/  LDL.LU R11, [R1+0x150] ;  /* 0x00015000010b7983 */ /* 0x001f220000300800 */
[----:B-1----:R-:W-:-:S03]  /*c5a0*/  LEA.HI.X.SX32 R10, R3, R0, 0x1, P0 ;  /* 0x00000000030a7211 */ /* 0x002fc600000f0eff */
[----:B------:R0:W-:Y:S04]  /*c5b0*/  STL [R1+0x1954], R18 ;  /* 0x0019541201007387 */ /* 0x0001e80000100800 */
[----:B------:R-:W4:Y:S04]  /*c5c0*/  LDL.LU R3, [R1+0x14c] ;  /* 0x00014c0001037983 */ /* 0x000f280000300800 */
[----:B------:R1:W-:Y:S01]  /*c5d0*/  STL [R1+0x1920], R10 ;  /* 0x0019200a01007387 */ /* 0x0003e20000100800 */
[----:B0-----:R-:W-:Y:S02]  /*c5e0*/  LEA R18, P0, R25, R12, 0x1 ;  /* 0x0000000c19127211 */ /* 0x001fe400078008ff */
[----:B-1----:R-:W-:-:S02]  /*c5f0*/  LEA.HI.X.SX32 R10, R28, R0, 0x1, P1 ;  /* 0x000000001c0a7211 */ /* 0x002fc400008f0eff */
[----:B------:R-:W4:Y:S04]  /*c600*/  LDL.LU R28, [R1+0x148] ;  /* 0x00014800011c7983 */ /* 0x000f280000300800 */
[----:B------:R-:W-:Y:S04]  /*c610*/  STL [R1+0x195c], R18 ;  /* 0x00195c1201007387 */ /* 0x000fe80000100800 */
[----:B------:R0:W-:Y:S01]  /*c620*/  STL [R1+0x1928], R10 ;  /* 0x0019280a01007387 */ /* 0x0001e20000100800 */
[-C--:B------:R-:W-:Y:S02]  /*c630*/  LEA.HI.X.SX32 R9, R9, R0.reuse, 0x1, P3 ;  /* 0x0000000009097211 */ /* 0x080fe400018f0eff */
[----:B0-----:R-:W-:-:S02]  /*c640*/  LEA.HI.X.SX32 R10, R2, R0, 0x1, P2 ;  /* 0x00000000020a7211 */ /* 0x001fc400010f0eff */
[----:B------:R-:W4:Y:S01]  /*c650*/  LDL.LU R2, [R1+0x144] ;  /* 0x0001440001027983 */ /* 0x000f220000300800 */
[----:B------:R-:W-:Y:S02]  /*c660*/  LEA.HI.X.SX32 R7, R7, R0, 0x1, P5 ;  /* 0x0000000007077211 */ /* 0x000fe400028f0eff */
[----:B--2---:R-:W-:-:S05]  /*c670*/  LEA R18, P1, R17, R12, 0x1 ;  /* 0x0000000c11127211 */ /* 0x004fca00078208ff */
[----:B------:R-:W-:Y:S04]  /*c680*/  STL [R1+0x1964], R18 ;  /* 0x0019641201007387 */ /* 0x000fe80000100800 */
[----:B------:R0:W-:Y:S04]  /*c690*/  STL [R1+0x1930], R10 ;  /* 0x0019300a01007387 */ /* 0x0001e80000100800 */
[----:B0-----:R-:W2:Y:S01]  /*c6a0*/  LDL.LU R10, [R1+0x140] ;  /* 0x00014000010a7983 */ /* 0x001ea20000300800 */
[----:B------:R-:W-:-:S05]  /*c6b0*/  LEA R18, P2, R26, R12, 0x1 ;  /* 0x0000000c1a127211 */ /* 0x000fca00078408ff */
[----:B------:R0:W-:Y:S04]  /*c6c0*/  STL [R1+0x196c], R18 ;  /* 0x00196c1201007387 */ /* 0x0001e80000100800 */
[----:B------:R1:W-:Y:S01]  /*c6d0*/  STL [R1+0x1938], R9 ;  /* 0x0019380901007387 */ /* 0x0003e20000100800 */
[----:B0-----:R-:W-:-:S03]  /*c6e0*/  LEA.HI.X.SX32 R18, R8, R0, 0x1, P4 ;  /* 0x0000000008127211 */ /* 0x001fc600020f0eff */
[----:B-1----:R-:W2:Y:S01]  /*c6f0*/  LDL.LU R9, [R1+0x13c] ;  /* 0x00013c0001097983 */ /* 0x002ea20000300800 */
[----:B------:R-:W-:-:S05]  /*c700*/  LEA R19, P3, R27, R12, 0x1 ;  /* 0x0000000c1b137211 */ /* 0x000fca00078608ff */
[----:B------:R-:W-:Y:S04]  /*c710*/  STL [R1+0x1974], R19 ;  /* 0x0019741301007387 */ /* 0x000fe80000100800 */
[----:B------:R-:W-:Y:S01]  /*c720*/  STL [R1+0x1940], R18 ;  /* 0x0019401201007387 */ /* 0x000fe20000100800 */
[----:B------:R-:W-:-:S05]  /*c730*/  LEA R8, P4, R15, R12, 0x1 ;  /* 0x0000000c0f087211 */ /* 0x000fca00078808ff */
[----:B------:R0:W-:Y:S04]  /*c740*/  STL [R1+0x197c], R8 ;  /* 0x00197c0801007387 */ /* 0x0001e80000100800 */
[----:B0-----:R-:W2:Y:S04]  /*c750*/  LDL.LU R8, [R1+0x138] ;  /* 0x0001380001087983 */ /* 0x001ea80000300800 */
[----:B------:R0:W-:Y:S02]  /*c760*/  STL [R1+0x1948], R7 ;  /* 0x0019480701007387 */ /* 0x0001e40000100800 */
[----:B0-----:R-:W-:-:S02]  /*c770*/  LEA.HI.X.SX32 R7, R6, R0, 0x1, P6 ;  /* 0x0000000006077211 */ /* 0x001fc400030f0eff */
[----:B------:R-:W-:-:S05]  /*c780*/  LEA R18, P5, R14, R12, 0x1 ;  /* 0x0000000c0e127211 */ /* 0x000fca00078a08ff */
[----:B------:R-:W-:Y:S04]  /*c790*/  STL [R1+0x1984], R18 ;  /* 0x0019841201007387 */ /* 0x000fe80000100800 */
[----:B------:R0:W-:Y:S04]  /*c7a0*/  STL [R1+0x1950], R7 ;  /* 0x0019500701007387 */ /* 0x0001e80000100800 */
[----:B0-----:R-:W2:Y:S01]  /*c7b0*/  LDL.LU R7, [R1+0x130] ;  /* 0x0001300001077983 */ /* 0x001ea20000300800 */
[----:B------:R-:W-:Y:S02]  /*c7c0*/  LEA R6, P6, R29, R12, 0x1 ;  /* 0x0000000c1d067211 */ /* 0x000fe400078c08ff */
[----:B------:R-:W-:-:S03]  /*c7d0*/  LEA.HI.X.SX32 R19, R25, R0, 0x1, P0 ;  /* 0x0000000019137211 */ /* 0x000fc600000f0eff */
[----:B------:R0:W-:Y:S04]  /*c7e0*/  STL [R1+0x198c], R6 ;  /* 0x00198c0601007387 */ /* 0x0001e80000100800 */
[----:B0-----:R-:W2:Y:S01]  /*c7f0*/  LDL.LU R6, [R1+0x128] ;  /* 0x0001280001067983 */ /* 0x001ea20000300800 */
[----:B---3--:R-:W-:-:S03]  /*c800*/  LEA R18, P0, R16, R12, 0x1 ;  /* 0x0000000c10127211 */ /* 0x008fc600078008ff */
[----:B------:R0:W-:Y:S04]  /*c810*/  STL [R1+0x1958], R19 ;  /* 0x0019581301007387 */ /* 0x0001e80000100800 */
[----:B------:R-:W3:Y:S04]  /*c820*/  LDL.LU R25, [R1+0x124] ;  /* 0x0001240001197983 */ /* 0x000ee80000300800 */
[----:B------:R4:W-:Y:S01]  /*c830*/  STL [R1+0x1994], R18 ;  /* 0x0019941201007387 */ /* 0x0009e20000100800 */
[-C--:B0-----:R-:W-:Y:S02]  /*c840*/  LEA.HI.X.SX32 R19, R17, R0.reuse, 0x1, P1 ;  /* 0x0000000011137211 */ /* 0x081fe400008f0eff */
[----:B------:R-:W-:-:S03]  /*c850*/  LEA.HI.X.SX32 R17, R26, R0, 0x1, P2 ;  /* 0x000000001a117211 */ /* 0x000fc600010f0eff */
[----:B------:R-:W-:Y:S01]  /*c860*/  STL [R1+0x1960], R19 ;  /* 0x0019601301007387 */ /* 0x000fe20000100800 */
[----:B----4-:R-:W-:-:S03]  /*c870*/  LEA R18, P1, R13, R12, 0x1 ;  /* 0x0000000c0d127211 */ /* 0x010fc600078208ff */
[----:B------:R-:W4:Y:S04]  /*c880*/  LDL.LU R26, [R1+0x120] ;  /* 0x00012000011a7983 */ /* 0x000f280000300800 */
[----:B------:R0:W-:Y:S04]  /*c890*/  STL [R1+0x199c], R18 ;  /* 0x00199c1201007387 */ /* 0x0001e80000100800 */
[----:B------:R1:W-:Y:S01]  /*c8a0*/  STL [R1+0x1968], R17 ;  /* 0x0019681101007387 */ /* 0x0003e20000100800 */
[----:B0-----:R-:W-:Y:S02]  /*c8b0*/  LEA R18, P2, R11, R12, 0x1 ;  /* 0x0000000c0b127211 */ /* 0x001fe400078408ff */
[----:B-1----:R-:W-:-:S02]  /*c8c0*/  LEA.HI.X.SX32 R17, R27, R0, 0x1, P3 ;  /* 0x000000001b117211 */ /* 0x002fc400018f0eff */
[----:B------:R-:W4:Y:S01]  /*c8d0*/  LDL.LU R27, [R1+0x11c] ;  /* 0x00011c00011b7983 */ /* 0x000f220000300800 */
[----:B------:R-:W-:-:S03]  /*c8e0*/  LEA R19, P3, R3, R12, 0x1 ;  /* 0x0000000c03137211 */ /* 0x000fc600078608ff */
[----:B------:R0:W-:Y:S04]  /*c8f0*/  STL [R1+0x19a4], R18 ;  /* 0x0019a41201007387 */ /* 0x0001e80000100800 */
[----:B------:R1:W-:Y:S01]  /*c900*/  STL [R1+0x1970], R17 ;  /* 0x0019701101007387 */ /* 0x0003e20000100800 */
[----:B------:R-:W-:-:S03]  /*c910*/  LEA.HI.X.SX32 R14, R14, R0, 0x1, P5 ;  /* 0x000000000e0e7211 */ /* 0x000fc600028f0eff */
[----:B0-----:R-:W4:Y:S01]  /*c920*/  LDL.LU R18, [R1+0x118] ;  /* 0x0001180001127983 */ /* 0x001f220000300800 */
[----:B-1----:R-:W-:Y:S02]  /*c930*/  LEA.HI.X.SX32 R17, R15, R0, 0x1, P4 ;  /* 0x000000000f117211 */ /* 0x002fe400020f0eff */
[-C--:B------:R-:W-:Y:S01]  /*c940*/  LEA R15, P4, R28, R12.reuse, 0x1 ;  /* 0x0000000c1c0f7211 */ /* 0x080fe200078808ff */
[----:B------:R-:W-:Y:S04]  /*c950*/  STL [R1+0x19ac], R19 ;  /* 0x0019ac1301007387 */ /* 0x000fe80000100800 */
[----:B------:R0:W-:Y:S04]  /*c960*/  STL [R1+0x1978], R17 ;  /* 0x0019781101007387 */ /* 0x0001e80000100800 */
[----:B0-----:R-:W4:Y:S04]  /*c970*/  LDL.LU R17, [R1+0x114] ;  /* 0x0001140001117983 */ /* 0x001f280000300800 */
[----:B------:R0:W-:Y:S04]  /*c980*/  STL [R1+0x19b4], R15 ;  /* 0x0019b40f01007387 */ /* 0x0001e80000100800 */
[----:B------:R1:W-:Y:S01]  /*c990*/  STL [R1+0x1980], R14 ;  /* 0x0019800e01007387 */ /* 0x0003e20000100800 */
[----:B0-----:R-:W-:-:S02]  /*c9a0*/  LEA R15, P5, R2, R12, 0x1 ;  /* 0x0000000c020f7211 */ /* 0x001fc400078a08ff */
[-C--:B-1----:R-:W-:Y:S02]  /*c9b0*/  LEA.HI.X.SX32 R14, R29, R0.reuse, 0x1, P6 ;  /* 0x000000001d0e7211 */ /* 0x082fe400030f0eff */
[----:B------:R-:W4:Y:S04]  /*c9c0*/  LDL.LU R29, [R1+0x110] ;  /* 0x00011000011d7983 */ /* 0x000f280000300800 */
[----:B------:R-:W-:Y:S04]  /*c9d0*/  STL [R1+0x19bc], R15 ;  /* 0x0019bc0f01007387 */ /* 0x000fe80000100800 */
[----:B------:R0:W-:Y:S02]  /*c9e0*/  STL [R1+0x1988], R14 ;  /* 0x0019880e01007387 */ /* 0x0001e40000100800 */
[----:B0-----:R-:W-:-:S02]  /*c9f0*/  LEA.HI.X.SX32 R14, R16, R0, 0x1, P0 ;  /* 0x00000000100e7211 */ /* 0x001fc400000f0eff */
[----:B------:R-:W4:Y:S01]  /*ca00*/  LDL.LU R16, [R1+0x10c] ;  /* 0x00010c0001107983 */ /* 0x000f220000300800 */
[----:B------:R-:W-:Y:S02]  /*ca10*/  LEA.HI.X.SX32 R11, R11, R0, 0x1, P2 ;  /* 0x000000000b0b7211 */ /* 0x000fe400010f0eff */
[----:B--2---:R-:W-:-:S05]  /*ca20*/  LEA R15, P6, R10, R12, 0x1 ;  /* 0x0000000c0a0f7211 */ /* 0x004fca00078c08ff */
[----:B------:R-:W-:Y:S04]  /*ca30*/  STL [R1+0x19c4], R15 ;  /* 0x0019c40f01007387 */ /* 0x000fe80000100800 */
[----:B------:R0:W-:Y:S02]  /*ca40*/  STL [R1+0x1990], R14 ;  /* 0x0019900e01007387 */ /* 0x0001e40000100800 */
[----:B0-----:R-:W-:Y:S02]  /*ca50*/  LEA.HI.X.SX32 R14, R13, R0, 0x1, P1 ;  /* 0x000000000d0e7211 */ /* 0x001fe400008f0eff */
[----:B------:R-:W-:-:S05]  /*ca60*/  LEA R15, P0, R9, R12, 0x1 ;  /* 0x0000000c090f7211 */ /* 0x000fca00078008ff */
[----:B------:R0:W-:Y:S04]  /*ca70*/  STL [R1+0x19cc], R15 ;  /* 0x0019cc0f01007387 */ /* 0x0001e80000100800 */
[----:B------:R-:W-:Y:S01]  /*ca80*/  STL [R1+0x1998], R14 ;  /* 0x0019980e01007387 */ /* 0x000fe20000100800 */
[----:B------:R-:W-:-:S05]  /*ca90*/  LEA R13, P1, R8, R12, 0x1 ;  /* 0x0000000c080d7211 */ /* 0x000fca00078208ff */
[----:B------:R-:W-:Y:S04]  /*caa0*/  STL [R1+0x19d4], R13 ;  /* 0x0019d40d01007387 */ /* 0x000fe80000100800 */
[----:B0-----:R-:W2:Y:S04]  /*cab0*/  LDL.LU R15, [R1+0x108] ;  /* 0x00010800010f7983 */ /* 0x001ea80000300800 */
[----:B------:R0:W-:Y:S02]  /*cac0*/  STL [R1+0x19a0], R11 ;  /* 0x0019a00b01007387 */ /* 0x0001e40000100800 */
[----:B0-----:R-:W-:-:S02]  /*cad0*/  LEA.HI.X.SX32 R11, R3, R0, 0x1, P3 ;  /* 0x00000000030b7211 */ /* 0x001fc400018f0eff */
[----:B------:R-:W-:-:S05]  /*cae0*/  LEA R14, P2, R7, R12, 0x1 ;  /* 0x0000000c070e7211 */ /* 0x000fca00078408ff */
[----:B------:R-:W-:Y:S04]  /*caf0*/  STL [R1+0x19dc], R14 ;  /* 0x0019dc0e01007387 */ /* 0x000fe80000100800 */
[----:B------:R-:W2:Y:S01]  /*cb00*/  LDL.LU R3, [R1+0x104] ;  /* 0x0001040001037983 */ /* 0x000ea20000300800 */
[----:B------:R-:W-:-:S03]  /*cb10*/  LEA R13, P3, R6, R12, 0x1 ;  /* 0x0000000c060d7211 */ /* 0x000fc600078608ff */
[----:B------:R0:W-:Y:S04]  /*cb20*/  STL [R1+0x19a8], R11 ;  /* 0x0019a80b01007387 */ /* 0x0001e80000100800 */
[----:B------:R3:W-:Y:S01]  /*cb30*/  STL [R1+0x19e4], R13 ;  /* 0x0019e40d01007387 */ /* 0x0007e20000100800 */
[----:B0-----:R-:W-:-:S03]  /*cb40*/  LEA.HI.X.SX32 R11, R28, R0, 0x1, P4 ;  /* 0x000000001c0b7211 */ /* 0x001fc600020f0eff */
[----:B------:R-:W2:Y:S01]  /*cb50*/  LDL.LU R28, [R1+0xfc] ;  /* 0x0000fc00011c7983 */ /* 0x000ea20000300800 */
[----:B---3--:R-:W-:-:S03]  /*cb60*/  LEA R13, P4, R25, R12, 0x1 ;  /* 0x0000000c190d7211 */ /* 0x008fc600078808ff */
[----:B------:R0:W-:Y:S04]  /*cb70*/  STL [R1+0x19b0], R11 ;  /* 0x0019b00b01007387 */ /* 0x0001e80000100800 */
[----:B------:R1:W-:Y:S04]  /*cb80*/  STL [R1+0x19ec], R13 ;  /* 0x0019ec0d01007387 */ /* 0x0003e80000100800 */
[----:B------:R-:W3:Y:S01]  /*cb90*/  LDL.LU R14, [R1+0xf4] ;  /* 0x0000f400010e7983 */ /* 0x000ee20000300800 */
[----:B0-----:R-:W-:-:S03]  /*cba0*/  LEA.HI.X.SX32 R11, R2, R0, 0x1, P5 ;  /* 0x00000000020b7211 */ /* 0x001fc600028f0eff */
[----:B------:R-:W3:Y:S01]  /*cbb0*/  LDL.LU R2, [R1+0xf0] ;  /* 0x0000f00001027983 */ /* 0x000ee20000300800 */
[----:B----4-:R-:W-:-:S03]  /*cbc0*/  LEA R19, P5, R26, R12, 0x1 ;  /* 0x0000000c1a137211 */ /* 0x010fc600078a08ff */
[----:B------:R0:W-:Y:S04]  /*cbd0*/  STL [R1+0x19b8], R11 ;  /* 0x0019b80b01007387 */ /* 0x0001e80000100800 */
[----:B-1----:R-:W4:Y:S01]  /*cbe0*/  LDL.LU R13, [R1+0xec] ;  /* 0x0000ec00010d7983 */ /* 0x002f220000300800 */
[----:B0-----:R-:W-:-:S03]  /*cbf0*/  LEA.HI.X.SX32 R11, R10, R0, 0x1, P6 ;  /* 0x000000000a0b7211 */ /* 0x001fc600030f0eff */
[----:B------:R0:W-:Y:S01]  /*cc00*/  STL [R1+0x19f4], R19 ;  /* 0x0019f41301007387 */ /* 0x0001e20000100800 */
[----:B------:R-:W-:-:S03]  /*cc10*/  LEA R10, P6, R27, R12, 0x1 ;  /* 0x0000000c1b0a7211 */ /* 0x000fc600078c08ff */
[----:B------:R1:W-:Y:S01]  /*cc20*/  STL [R1+0x19c0], R11 ;  /* 0x0019c00b01007387 */ /* 0x0003e20000100800 */
[----:B0-----:R-:W-:-:S03]  /*cc30*/  LEA.HI.X.SX32 R19, R9, R0, 0x1, P0 ;  /* 0x0000000009137211 */ /* 0x001fc600000f0eff */
[----:B-1----:R-:W4:Y:S01]  /*cc40*/  LDL.LU R11, [R1+0xe8] ;  /* 0x0000e800010b7983 */ /* 0x002f220000300800 */
[----:B------:R-:W-:-:S03]  /*cc50*/  LEA R9, P0, R18, R12, 0x1 ;  /* 0x0000000c12097211 */ /* 0x000fc600078008ff */
[----:B------:R0:W-:Y:S01]  /*cc60*/  STL [R1+0x19fc], R10 ;  /* 0x0019fc0a01007387 */ /* 0x0001e20000100800 */
[----:B------:R-:W-:-:S03]  /*cc70*/  LEA.HI.X.SX32 R7, R7, R0, 0x1, P2 ;  /* 0x0000000007077211 */ /* 0x000fc600010f0eff */
[----:B0-----:R-:W4:Y:S04]  /*cc80*/  LDL.LU R10, [R1+0xe0] ;  /* 0x0000e000010a7983 */ /* 0x001f280000300800 */
[----:B------:R0:W-:Y:S04]  /*cc90*/  STL [R1+0x19c8], R19 ;  /* 0x0019c81301007387 */ /* 0x0001e80000100800 */
[----:B------:R1:W-:Y:S01]  /*cca0*/  STL [R1+0x1a04], R9 ;  /* 0x001a040901007387 */ /* 0x0003e20000100800 */
[----:B0-----:R-:W-:Y:S02]  /*ccb0*/  LEA.HI.X.SX32 R19, R8, R0, 0x1, P1 ;  /* 0x0000000008137211 */ /* 0x001fe400008f0eff */
[-C--:B------:R-:W-:Y:S01]  /*ccc0*/  LEA R8, P1, R17, R12.reuse, 0x1 ;  /* 0x0000000c11087211 */ /* 0x080fe200078208ff */
[----:B-1----:R-:W4:Y:S04]  /*ccd0*/  LDL.LU R9, [R1+0xd4] ;  /* 0x0000d40001097983 */ /* 0x002f280000300800 */
[----:B------:R0:W-:Y:S04]  /*cce0*/  STL [R1+0x19d0], R19 ;  /* 0x0019d01301007387 */ /* 0x0001e80000100800 */
[----:B------:R1:W-:Y:S01]  /*ccf0*/  STL [R1+0x1a0c], R8 ;  /* 0x001a0c0801007387 */ /* 0x0003e20000100800 */
[----:B0-----:R-:W-:-:S03]  /*cd00*/  LEA R19, P2, R29, R12, 0x1 ;  /* 0x0000000c1d137211 */ /* 0x001fc600078408ff */
[----:B-1----:R-:W4:Y:S04]  /*cd10*/  LDL.LU R8, [R1+0xcc] ;  /* 0x0000cc0001087983 */ /* 0x002f280000300800 */
[----:B------:R0:W-:Y:S04]  /*cd20*/  STL [R1+0x19d8], R7 ;  /* 0x0019d80701007387 */ /* 0x0001e80000100800 */
[----:B------:R-:W-:Y:S01]  /*cd30*/  STL [R1+0x1a14], R19 ;  /* 0x001a141301007387 */ /* 0x000fe20000100800 */
[----:B0-----:R-:W-:Y:S02]  /*cd40*/  LEA.HI.X.SX32 R7, R6, R0, 0x1, P3 ;  /* 0x0000000006077211 */ /* 0x001fe400018f0eff */
[----:B------:R-:W-:-:S03]  /*cd50*/  LEA R6, P3, R16, R12, 0x1 ;  /* 0x0000000c10067211 */ /* 0x000fc600078608ff */
[----:B------:R0:W-:Y:S04]  /*cd60*/  STL [R1+0x19e0], R7 ;  /* 0x0019e00701007387 */ /* 0x0001e80000100800 */
[----:B0-----:R-:W4:Y:S04]  /*cd70*/  LDL.LU R7, [R1+0xc8] ;  /* 0x0000c80001077983 */ /* 0x001f280000300800 */
[----:B------:R0:W-:Y:S02]  /*cd80*/  STL [R1+0x1a1c], R6 ;  /* 0x001a1c0601007387 */ /* 0x0001e40000100800 */
[----:B0-----:R-:W-:-:S05]  /*cd90*/  LEA.HI.X.SX32 R6, R25, R0, 0x1, P4 ;  /* 0x0000000019067211 */ /* 0x001fca00020f0eff */
[----:B------:R0:W-:Y:S01]  /*cda0*/  STL [R1+0x19e8], R6 ;  /* 0x0019e80601007387 */ /* 0x0001e20000100800 */
[----:B------:R-:W-:-:S03]  /*cdb0*/  LEA.HI.X.SX32 R19, R26, R0, 0x1, P5 ;  /* 0x000000001a137211 */ /* 0x000fc600028f0eff */
[----:B0-----:R-:W4:Y:S01]  /*cdc0*/  LDL.LU R6, [R1+0xc0] ;  /* 0x0000c00001067983 */ /* 0x001f220000300800 */
[----:B--2---:R-:W-:-:S05]  /*cdd0*/  LEA R20, P4, R15, R12, 0x1 ;  /* 0x0000000c0f147211 */ /* 0x004fca00078808ff */
[----:B------:R0:W-:Y:S04]  /*cde0*/  STL [R1+0x1a24], R20 ;  /* 0x001a241401007387 */ /* 0x0001e80000100800 */
[----:B------:R-:W2:Y:S04]  /*cdf0*/  LDL.LU R25, [R1+0xb8] ;  /* 0x0000b80001197983 */ /* 0x000ea80000300800 */
[----:B------:R1:W-:Y:S04]  /*ce00*/  STL [R1+0x19f0], R19 ;  /* 0x0019f01301007387 */ /* 0x0003e80000100800 */
[----:B------:R-:W2:Y:S01]  /*ce10*/  LDL.LU R26, [R1+0xb0] ;  /* 0x0000b000011a7983 */ /* 0x000ea20000300800 */
[----:B0-----:R-:W-:-:S02]  /*ce20*/  LEA.HI.X.SX32 R20, R27, R0, 0x1, P6 ;  /* 0x000000001b147211 */ /* 0x001fc400030f0eff */
[----:B-1----:R-:W-:-:S05]  /*ce30*/  LEA R19, P5, R3, R12, 0x1 ;  /* 0x0000000c03137211 */ /* 0x002fca00078a08ff */
[----:B------:R0:W-:Y:S04]  /*ce40*/  STL [R1+0x1a2c], R19 ;  /* 0x001a2c1301007387 */ /* 0x0001e80000100800 */
[----:B------:R-:W2:Y:S01]  /*ce50*/  LDL.LU R27, [R1+0xa8] ;  /* 0x0000a800011b7983 */ /* 0x000ea20000300800 */
[----:B------:R-:W-:-:S03]  /*ce60*/  LEA.HI.X.SX32 R18, R18, R0, 0x1, P0 ;  /* 0x0000000012127211 */ /* 0x000fc600000f0eff */
[----:B------:R3:W-:Y:S01]  /*ce70*/  STL [R1+0x19f8], R20 ;  /* 0x0019f81401007387 */ /* 0x0007e20000100800 */
[----:B0-----:R-:W-:-:S05]  /*ce80*/  LEA R19, P6, R28, R12, 0x1 ;  /* 0x0000000c1c137211 */ /* 0x001fca00078c08ff */
[----:B------:R0:W-:Y:S04]  /*ce90*/  STL [R1+0x1a34], R19 ;  /* 0x001a341301007387 */ /* 0x0001e80000100800 */
[----:B------:R1:W-:Y:S01]  /*cea0*/  STL [R1+0x1a00], R18 ;  /* 0x001a001201007387 */ /* 0x0003e20000100800 */
[----:B---3--:R-:W-:Y:S02]  /*ceb0*/  LEA R20, P0, R14, R12, 0x1 ;  /* 0x0000000c0e147211 */ /* 0x008fe400078008ff */
[----:B0-----:R-:W-:-:S03]  /*cec0*/  LEA.HI.X.SX32 R19, R17, R0, 0x1, P1 ;  /* 0x0000000011137211 */ /* 0x001fc600008f0eff */
[----:B------:R-:W-:Y:S01]  /*ced0*/  STL [R1+0x1a3c], R20 ;  /* 0x001a3c1401007387 */ /* 0x000fe20000100800 */
[----:B-1----:R-:W-:Y:S02]  /*cee0*/  LEA R18, P1, R2, R12, 0x1 ;  /* 0x0000000c02127211 */ /* 0x002fe400078208ff */
[----:B------:R-:W-:Y:S01]  /*cef0*/  LEA.HI.X.SX32 R17, R29, R0, 0x1, P2 ;  /* 0x000000001d117211 */ /* 0x000fe200010f0eff */
[----:B------:R4:W-:Y:S04]  /*cf00*/  STL [R1+0x1a08], R19 ;  /* 0x001a081301007387 */ /* 0x0009e80000100800 */
[----:B------:R-:W3:Y:S04]  /*cf10*/  LDL.LU R29, [R1+0xa0] ;  /* 0x0000a000011d7983 */ /* 0x000ee80000300800 */
[----:B------:R0:W-:Y:S01]  /*cf20*/  STL [R1+0x1a44], R18 ;  /* 0x001a441201007387 */ /* 0x0001e20000100800 */
[----:B----4-:R-:W-:-:S03]  /*cf30*/  LEA R19, P2, R13, R12, 0x1 ;  /* 0x0000000c0d137211 */ /* 0x010fc600078408ff */
[----:B------:R1:W-:Y:S01]  /*cf40*/  STL [R1+0x1a10], R17 ;  /* 0x001a101101007387 */ /* 0x0003e20000100800 */
[----:B0-----:R-:W-:-:S03]  /*cf50*/  LEA.HI.X.SX32 R18, R16, R0, 0x1, P3 ;  /* 0x0000000010127211 */ /* 0x001fc600018f0eff */
[----:B------:R-:W-:Y:S04]  /*cf60*/  STL [R1+0x1a4c], R19 ;  /* 0x001a4c1301007387 */ /* 0x000fe80000100800 */
[----:B------:R-:W4:Y:S01]  /*cf70*/  LDL.LU R16, [R1+0x98] ;  /* 0x0000980001107983 */ /* 0x000f220000300800 */
[----:B-1----:R-:W-:-:S03]  /*cf80*/  LEA R17, P3, R11, R12, 0x1 ;  /* 0x0000000c0b117211 */ /* 0x002fc600078608ff */
[----:B------:R0:W-:Y:S04]  /*cf90*/  STL [R1+0x1a18], R18 ;  /* 0x001a181201007387 */ /* 0x0001e80000100800 */
[----:B------:R1:W-:Y:S01]  /*cfa0*/  STL [R1+0x1a54], R17 ;  /* 0x001a541101007387 */ /* 0x0003e20000100800 */
[----:B0-----:R-:W-:Y:S02]  /*cfb0*/  LEA.HI.X.SX32 R18, R15, R0, 0x1, P4 ;  /* 0x000000000f127211 */ /* 0x001fe400020f0eff */
[----:B------:R-:W-:Y:S02]  /*cfc0*/  LEA R15, P4, R10, R12, 0x1 ;  /* 0x0000000c0a0f7211 */ /* 0x000fe400078808ff */
[----:B-1----:R-:W-:Y:S01]  /*cfd0*/  LEA.HI.X.SX32 R17, R3, R0, 0x1, P5 ;  /* 0x0000000003117211 */ /* 0x002fe200028f0eff */
[----:B------:R-:W-:Y:S04]  /*cfe0*/  STL [R1+0x1a20], R18 ;  /* 0x001a201201007387 */ /* 0x000fe80000100800 */
[----:B------:R-:W4:Y:S04]  /*cff0*/  LDL.LU R3, [R1+0x94] ;  /* 0x0000940001037983 */ /* 0x000f280000300800 */
[----:B------:R0:W-:Y:S04]  /*d000*/  STL [R1+0x1a5c], R15 ;  /* 0x001a5c0f01007387 */ /* 0x0001e80000100800 */
[----:B------:R1:W-:Y:S01]  /*d010*/  STL [R1+0x1a28], R17 ;  /* 0x001a281101007387 */ /* 0x0003e20000100800 */
[----:B0-----:R-:W-:-:S02]  /*d020*/  LEA R15, P5, R9, R12, 0x1 ;  /* 0x0000000c090f7211 */ /* 0x001fc400078a08ff */
[-C--:B-1----:R-:W-:Y:S02]  /*d030*/  LEA.HI.X.SX32 R17, R28, R0.reuse, 0x1, P6 ;  /* 0x000000001c117211 */ /* 0x082fe400030f0eff */
[----:B------:R-:W4:Y:S01]  /*d040*/  LDL.LU R28, [R1+0x90] ;  /* 0x00009000011c7983 */ /* 0x000f220000300800 */
[----:B------:R-:W-:-:S03]  /*d050*/  LEA.HI.X.SX32 R14, R14, R0, 0x1, P0 ;  /* 0x000000000e0e7211 */ /* 0x000fc600000f0eff */
[----:B------:R0:W-:Y:S04]  /*d060*/  STL [R1+0x1a64], R15 ;  /* 0x001a640f01007387 */ /* 0x0001e80000100800 */
[----:B------:R-:W-:Y:S01]  /*d070*/  STL [R1+0x1a30], R17 ;  /* 0x001a301101007387 */ /* 0x000fe20000100800 */
[----:B0-----:R-:W-:-:S05]  /*d080*/  LEA R15, P6, R8, R12, 0x1 ;  /* 0x0000000c080f7211 */ /* 0x001fca00078c08ff */
[----:B------:R-:W-:Y:S04]  /*d090*/  STL [R1+0x1a6c], R15 ;  /* 0x001a6c0f01007387 */ /* 0x000fe80000100800 */
[----:B------:R0:W-:Y:S02]  /*d0a0*/  STL [R1+0x1a38], R14 ;  /* 0x001a380e01007387 */ /* 0x0001e40000100800 */
[----:B0-----:R-:W-:Y:S02]  /*d0b0*/  LEA.HI.X.SX32 R14, R2, R0, 0x1, P1 ;  /* 0x00000000020e7211 */ /* 0x001fe400008f0eff */
[----:B------:R-:W-:-:S05]  /*d0c0*/  LEA R15, P0, R7, R12, 0x1 ;  /* 0x0000000c070f7211 */ /* 0x000fca00078008ff */
[----:B------:R-:W-:Y:S04]  /*d0d0*/  STL [R1+0x1a74], R15 ;  /* 0x001a740f01007387 */ /* 0x000fe80000100800 */
[----:B------:R-:W4:Y:S04]  /*d0e0*/  LDL.LU R2, [R1+0x8c] ;  /* 0x00008c0001027983 */ /* 0x000f280000300800 */
[----:B------:R0:W-:Y:S02]  /*d0f0*/  STL [R1+0x1a40], R14 ;  /* 0x001a400e01007387 */ /* 0x0001e40000100800 */
[----:B0-----:R-:W-:-:S02]  /*d100*/  LEA.HI.X.SX32 R14, R13, R0, 0x1, P2 ;  /* 0x000000000d0e7211 */ /* 0x001fc400010f0eff */
[----:B------:R-:W-:-:S05]  /*d110*/  LEA R15, P1, R6, R12, 0x1 ;  /* 0x0000000c060f7211 */ /* 0x000fca00078208ff */
[----:B------:R-:W-:Y:S04]  /*d120*/  STL [R1+0x1a7c], R15 ;  /* 0x001a7c0f01007387 */ /* 0x000fe80000100800 */
[----:B------:R-:W4:Y:S04]  /*d130*/  LDL.LU R21, [R1+0x88] ;  /* 0x0000880001157983 */ /* 0x000f280000300800 */
[----:B------:R0:W-:Y:S02]  /*d140*/  STL [R1+0x1a48], R14 ;  /* 0x001a480e01007387 */ /* 0x0001e40000100800 */
[----:B0-----:R-:W-:-:S02]  /*d150*/  LEA.HI.X.SX32 R14, R11, R0, 0x1, P3 ;  /* 0x000000000b0e7211 */ /* 0x001fc400018f0eff */
[-C--:B------:R-:W-:Y:S02]  /*d160*/  LEA.HI.X.SX32 R11, R10, R0.reuse, 0x1, P4 ;  /* 0x000000000a0b7211 */ /* 0x080fe400020f0eff */
[----:B------:R-:W-:Y:S02]  /*d170*/  LEA.HI.X.SX32 R9, R9, R0, 0x1, P5 ;  /* 0x0000000009097211 */ /* 0x000fe400028f0eff */
[----:B--2---:R-:W-:-:S05]  /*d180*/  LEA R13, P2, R25, R12, 0x1 ;  /* 0x0000000c190d7211 */ /* 0x004fca00078408ff */
[----:B------:R0:W-:Y:S04]  /*d190*/  STL [R1+0x1a84], R13 ;  /* 0x001a840d01007387 */ /* 0x0001e80000100800 */
[----:B------:R1:W-:Y:S04]  /*d1a0*/  STL [R1+0x1a50], R14 ;  /* 0x001a500e01007387 */ /* 0x0003e80000100800 */
[----:B------:R-:W2:Y:S01]  /*d1b0*/  LDL.LU R20, [R1+0x80] ;  /* 0x0000800001147983 */ /* 0x000ea20000300800 */
[----:B0-----:R-:W-:-:S05]  /*d1c0*/  LEA R13, P3, R26, R12, 0x1 ;  /* 0x0000000c1a0d7211 */ /* 0x001fca00078608ff */
[----:B------:R-:W-:Y:S04]  /*d1d0*/  STL [R1+0x1a8c], R13 ;  /* 0x001a8c0d01007387 */ /* 0x000fe80000100800 */
[----:B------:R-:W-:Y:S04]  /*d1e0*/  STL [R1+0x1a58], R11 ;  /* 0x001a580b01007387 */ /* 0x000fe80000100800 */
[----:B------:R-:W2:Y:S01]  /*d1f0*/  LDL.LU R19, [R1+0x7c] ;  /* 0x00007c0001137983 */ /* 0x000ea20000300800 */
[----:B------:R-:W-:-:S05]  /*d200*/  LEA R10, P4, R27, R12, 0x1 ;  /* 0x0000000c1b0a7211 */ /* 0x000fca00078808ff */
[----:B------:R-:W-:Y:S04]  /*d210*/  STL [R1+0x1a94], R10 ;  /* 0x001a940a01007387 */ /* 0x000fe80000100800 */
[----:B------:R-:W2:Y:S04]  /*d220*/  LDL.LU R18, [R1+0x78] ;  /* 0x0000780001127983 */ /* 0x000ea80000300800 */
[----:B------:R-:W2:Y:S04]  /*d230*/  LDL.LU R17, [R1+0x74] ;  /* 0x0000740001117983 */ /* 0x000ea80000300800 */
[----:B------:R0:W-:Y:S04]  /*d240*/  STL [R1+0x1a60], R9 ;  /* 0x001a600901007387 */ /* 0x0001e80000100800 */
[----:B------:R-:W2:Y:S04]  /*d250*/  LDL.LU R15, [R1+0x70] ;  /* 0x00007000010f7983 */ /* 0x000ea80000300800 */
[----:B-1----:R-:W2:Y:S01]  /*d260*/  LDL.LU R14, [R1+0x6c] ;  /* 0x00006c00010e7983 */ /* 0x002ea20000300800 */
[----:B0-----:R-:W-:-:S02]  /*d270*/  LEA.HI.X.SX32 R9, R8, R0, 0x1, P6 ;  /* 0x0000000008097211 */ /* 0x001fc400030f0eff */
[----:B------:R-:W-:Y:S02]  /*d280*/  LEA.HI.X.SX32 R7, R7, R0, 0x1, P0 ;  /* 0x0000000007077211 */ /* 0x000fe400000f0eff */
[----:B---3--:R-:W-:-:S05]  /*d290*/  LEA R10, P5, R29, R12, 0x1 ;  /* 0x0000000c1d0a7211 */ /* 0x008fca00078a08ff */
[----:B------:R-:W-:Y:S04]  /*d2a0*/  STL [R1+0x1a9c], R10 ;  /* 0x001a9c0a01007387 */ /* 0x000fe80000100800 */
[----:B------:R-:W3:Y:S04]  /*d2b0*/  LDL.LU R13, [R1+0x68] ;  /* 0x00006800010d7983 */ /* 0x000ee80000300800 */
[----:B------:R0:W-:Y:S01]  /*d2c0*/  STL [R1+0x1a68], R9 ;  /* 0x001a680901007387 */ /* 0x0001e20000100800 */
[----:B----4-:R-:W-:-:S03]  /*d2d0*/  LEA R8, P6, R16, R12, 0x1 ;  /* 0x0000000c10087211 */ /* 0x010fc600078c08ff */
[----:B0-----:R-:W4:Y:S01]  /*d2e0*/  LDL.LU R9, [R1+0x64] ;  /* 0x0000640001097983 */ /* 0x001f220000300800 */
[----:B------:R-:W-:-:S03]  /*d2f0*/  LEA.HI.X.SX32 R11, R6, R0, 0x1, P1 ;  /* 0x00000000060b7211 */ /* 0x000fc600008f0eff */
[----:B------:R0:W-:Y:S04]  /*d300*/  STL [R1+0x1aa4], R8 ;  /* 0x001aa40801007387 */ /* 0x0001e80000100800 */
[----:B0-----:R-:W3:Y:S01]  /*d310*/  LDL.LU R8, [R1+0x60] ;  /* 0x0000600001087983 */ /* 0x001ee20000300800 */
[----:B------:R-:W-:-:S03]  /*d320*/  LEA R10, P0, R3, R12, 0x1 ;  /* 0x0000000c030a7211 */ /* 0x000fc600078008ff */
[----:B------:R0:W-:Y:S04]  /*d330*/  STL [R1+0x1a70], R7 ;  /* 0x001a700701007387 */ /* 0x0001e80000100800 */
[----:B0-----:R-:W3:Y:S04]  /*d340*/  LDL.LU R7, [R1+0x5c] ;  /* 0x00005c0001077983 */ /* 0x001ee80000300800 */
[----:B------:R0:W-:Y:S01]  /*d350*/  STL [R1+0x1aac], R10 ;  /* 0x001aac0a01007387 */ /* 0x0001e20000100800 */
[----:B------:R-:W-:-:S03]  /*d360*/  LEA R6, P1, R28, R12, 0x1 ;  /* 0x0000000c1c067211 */ /* 0x000fc600078208ff */
[----:B------:R1:W-:Y:S01]  /*d370*/  STL [R1+0x1a78], R11 ;  /* 0x001a780b01007387 */ /* 0x0003e20000100800 */
[----:B0-----:R-:W-:Y:S01]  /*d380*/  IMAD.MOV.U32 R10, RZ, RZ, R4 ;  /* 0x000000ffff0a7224 */ /* 0x001fe200078e0004 */
[-C--:B------:R-:W-:Y:S02]  /*d390*/  LEA.HI.X.SX32 R4, R25, R0.reuse, 0x1, P2 ;  /* 0x0000000019047211 */ /* 0x080fe400010f0eff */
[----:B------:R0:W-:Y:S01]  /*d3a0*/  STL [R1+0x1ab4], R6 ;  /* 0x001ab40601007387 */ /* 0x0001e20000100800 */
[-C--:B------:R-:W-:Y:S01]  /*d3b0*/  LEA.HI.X.SX32 R25, R26, R0.reuse, 0x1, P3 ;  /* 0x000000001a197211 */ /* 0x080fe200018f0eff */
[----:B-1----:R-:W-:Y:S02]  /*d3c0*/  IMAD.MOV.U32 R11, RZ, RZ, R5 ;  /* 0x000000ffff0b7224 */ /* 0x002fe400078e0005 */
[----:B0-----:R-:W3:Y:S04]  /*d3d0*/  LDL.LU R6, [R1+0x54] ;  /* 0x0000540001067983 */ /* 0x001ee80000300800 */
[----:B------:R0:W-:Y:S01]  /*d3e0*/  STL [R1+0x1a80], R4 ;  /* 0x001a800401007387 */ /* 0x0001e20000100800 */
[----:B------:R-:W-:-:S03]  /*d3f0*/  LEA.HI.X.SX32 R27, R27, R0, 0x1, P4 ;  /* 0x000000001b1b7211 */ /* 0x000fc600020f0eff */
[----:B------:R-:W3:Y:S01]  /*d400*/  LDL.LU R5, [R1+0x4c] ;  /* 0x00004c0001057983 */ /* 0x000ee20000300800 */
[----:B------:R-:W-:Y:S02]  /*d410*/  LEA.HI.X.SX32 R29, R29, R0, 0x1, P5 ;  /* 0x000000001d1d7211 */ /* 0x000fe400028f0eff */
[----:B0-----:R-:W-:-:S05]  /*d420*/  LEA R4, P2, R2, R12, 0x1 ;  /* 0x0000000c02047211 */ /* 0x001fca00078408ff */
[----:B------:R0:W-:Y:S04]  /*d430*/  STL [R1+0x1abc], R4 ;  /* 0x001abc0401007387 */ /* 0x0001e80000100800 */
[----:B0-----:R-:W4:Y:S04]  /*d440*/  LDL.LU R4, [R1+0x48] ;  /* 0x0000480001047983 */ /* 0x001f280000300800 */
[----:B------:R0:W-:Y:S01]  /*d450*/  STL [R1+0x1a88], R25 ;  /* 0x001a881901007387 */ /* 0x0001e20000100800 */
[----:B------:R-:W-:-:S03]  /*d460*/  LEA R26, P3, R21, R12, 0x1 ;  /* 0x0000000c151a7211 */ /* 0x000fc600078608ff */
[----:B0-----:R-:W4:Y:S04]  /*d470*/  LDL.LU R25, [R1+0x40] ;  /* 0x0000400001197983 */ /* 0x001f280000300800 */
[----:B------:R0:W-:Y:S04]  /*d480*/  STL [R1+0x1ac4], R26 ;  /* 0x001ac41a01007387 */ /* 0x0001e80000100800 */
[----:B0-----:R-:W4:Y:S04]  /*d490*/  LDL.LU R26, [R1+0x3c] ;  /* 0x00003c00011a7983 */ /* 0x001f280000300800 */
[----:B------:R2:W-:Y:S01]  /*d4a0*/  STL [R1+0x1a90], R27 ;  /* 0x001a901b01007387 */ /* 0x0005e20000100800 */
[----:B------:R-:W-:-:S02]  /*d4b0*/  LEA.HI.X.SX32 R16, R16, R0, 0x1, P6 ;  /* 0x0000000010107211 */ /* 0x000fc400030f0eff */
[-C--:B------:R-:W-:Y:S02]  /*d4c0*/  LEA.HI.X.SX32 R3, R3, R0.reuse, 0x1, P0 ;  /* 0x0000000003037211 */ /* 0x080fe400000f0eff */
[-C--:B------:R-:W-:Y:S02]  /*d4d0*/  LEA.HI.X.SX32 R28, R28, R0.reuse, 0x1, P1 ;  /* 0x000000001c1c7211 */ /* 0x080fe400008f0eff */
[----:B------:R-:W-:Y:S02]  /*d4e0*/  LEA.HI.X.SX32 R2, R2, R0, 0x1, P2 ;  /* 0x0000000002027211 */ /* 0x000fe400010f0eff */
[----:B--2---:R-:W-:-:S05]  /*d4f0*/  LEA R27, P4, R20, R12, 0x1 ;  /* 0x0000000c141b7211 */ /* 0x004fca00078808ff */
[----:B------:R0:W-:Y:S04]  /*d500*/  STL [R1+0x1acc], R27 ;  /* 0x001acc1b01007387 */ /* 0x0001e80000100800 */
[----:B0-----:R-:W2:Y:S04]  /*d510*/  LDL.LU R27, [R1+0x1cb4] ;  /* 0x001cb400011b7983 */ /* 0x001ea80000300800 */
[----:B------:R0:W-:Y:S02]  /*d520*/  STL [R1+0x1a98], R29 ;  /* 0x001a981d01007387 */ /* 0x0001e40000100800 */
[----:B0-----:R-:W-:-:S05]  /*d530*/  LEA R29, P5, R19, R12, 0x1 ;  /* 0x0000000c131d7211 */ /* 0x001fca00078a08ff */
        /* <DEDUP_REMOVED lines=17> */
[----:B0-----:R-:W2:Y:S01]  /*d650*/  LDL.LU R2, [R1+0x1ca0] ;  /* 0x001ca00001027983 */ /* 0x001ea20000300800 */
[-C--:B------:R-:W-:Y:S02]  /*d660*/  LEA.HI.X.SX32 R21, R21, R0.reuse, 0x1, P3 ;  /* 0x0000000015157211 */ /* 0x080fe400018f0eff */
[----:B------:R-:W-:-:S03]  /*d670*/  LEA.HI.X.SX32 R20, R20, R0, 0x1, P4 ;  /* 0x0000000014147211 */ /* 0x000fc600020f0eff */
[----:B------:R3:W-:Y:S01]  /*d680*/  STL [R1+0x1ac0], R21 ;  /* 0x001ac01501007387 */ /* 0x0007e20000100800 */
[----:B------:R-:W-:Y:S02]  /*d690*/  LEA.HI.X.SX32 R19, R19, R0, 0x1, P5 ;  /* 0x0000000013137211 */ /* 0x000fe400028f0eff */
[----:B---3--:R-:W-:-:S05]  /*d6a0*/  LEA R21, P3, R13, R12, 0x1 ;  /* 0x0000000c0d157211 */ /* 0x008fca00078608ff */
[----:B------:R4:W-:Y:S01]  /*d6b0*/  STL [R1+0x1afc], R21 ;  /* 0x001afc1501007387 */ /* 0x0009e20000100800 */
[----:B------:R-:W-:-:S03]  /*d6c0*/  LEA.HI.X.SX32 R18, R18, R0, 0x1, P6 ;  /* 0x0000000012127211 */ /* 0x000fc600030f0eff */
[----:B------:R0:W-:Y:S01]  /*d6d0*/  STL [R1+0x1ac8], R20 ;  /* 0x001ac81401007387 */ /* 0x0001e20000100800 */
[-C--:B----4-:R-:W-:Y:S02]  /*d6e0*/  LEA R21, P4, R9, R12.reuse, 0x1 ;  /* 0x0000000c09157211 */ /* 0x090fe400078808ff */
[----:B0-----:R-:W-:-:S03]  /*d6f0*/  LEA R20, P5, R8, R12, 0x1 ;  /* 0x0000000c08147211 */ /* 0x001fc600078a08ff */
[----:B------:R-:W-:Y:S04]  /*d700*/  STL [R1+0x1b04], R21 ;  /* 0x001b041501007387 */ /* 0x000fe80000100800 */
[----:B------:R0:W-:Y:S04]  /*d710*/  STL [R1+0x1ad0], R19 ;  /* 0x001ad01301007387 */ /* 0x0001e80000100800 */
[----:B------:R-:W-:Y:S01]  /*d720*/  STL [R1+0x1b0c], R20 ;  /* 0x001b0c1401007387 */ /* 0x000fe20000100800 */
[----:B------:R-:W-:-:S03]  /*d730*/  LEA.HI.X.SX32 R15, R15, R0, 0x1, P1 ;  /* 0x000000000f0f7211 */ /* 0x000fc600008f0eff */
[----:B------:R1:W-:Y:S01]  /*d740*/  STL [R1+0x1ad8], R18 ;  /* 0x001ad81201007387 */ /* 0x0003e20000100800 */
[----:B0-----:R-:W-:Y:S02]  /*d750*/  LEA R19, P6, R7, R12, 0x1 ;  /* 0x0000000c07137211 */ /* 0x001fe400078c08ff */
[----:B-1----:R-:W-:Y:S02]  /*d760*/  LEA.HI.X.SX32 R18, R17, R0, 0x1, P0 ;  /* 0x0000000011127211 */ /* 0x002fe400000f0eff */
[-C--:B------:R-:W-:Y:S01]  /*d770*/  LEA R17, P0, R6, R12.reuse, 0x1 ;  /* 0x0000000c06117211 */ /* 0x080fe200078008ff */
[----:B------:R-:W-:Y:S04]  /*d780*/  STL [R1+0x1b14], R19 ;  /* 0x001b141301007387 */ /* 0x000fe80000100800 */
[----:B------:R0:W-:Y:S04]  /*d790*/  STL [R1+0x1ae0], R18 ;  /* 0x001ae01201007387 */ /* 0x0001e80000100800 */
[----:B------:R1:W-:Y:S04]  /*d7a0*/  STL [R1+0x1b1c], R17 ;  /* 0x001b1c1101007387 */ /* 0x0003e80000100800 */
[----:B------:R3:W-:Y:S01]  /*d7b0*/  STL [R1+0x1ae8], R15 ;  /* 0x001ae80f01007387 */ /* 0x0007e20000100800 */
[----:B0-----:R-:W-:-:S02]  /*d7c0*/  LEA R18, P1, R5, R12, 0x1 ;  /* 0x0000000c05127211 */ /* 0x001fc400078208ff */
[-C--:B-1----:R-:W-:Y:S02]  /*d7d0*/  LEA.HI.X.SX32 R17, R14, R0.reuse, 0x1, P2 ;  /* 0x000000000e117211 */ /* 0x082fe400010f0eff */
[----:B------:R-:W-:Y:S02]  /*d7e0*/  LEA.HI.X.SX32 R14, R13, R0, 0x1, P3 ;  /* 0x000000000d0e7211 */ /* 0x000fe400018f0eff */
[-C--:B---3--:R-:W-:Y:S01]  /*d7f0*/  LEA R15, P2, R4, R12.reuse, 0x1 ;  /* 0x0000000c040f7211 */ /* 0x088fe200078408ff */
[----:B------:R-:W-:Y:S01]  /*d800*/  STL [R1+0x1b24], R18 ;  /* 0x001b241201007387 */ /* 0x000fe20000100800 */
[----:B------:R-:W-:Y:S02]  /*d810*/  LEA R13, P3, R25, R12, 0x1 ;  /* 0x0000000c190d7211 */ /* 0x000fe400078608ff */
[----:B------:R-:W-:Y:S01]  /*d820*/  LEA.HI.X.SX32 R9, R9, R0, 0x1, P4 ;  /* 0x0000000009097211 */ /* 0x000fe200020f0eff */
[----:B------:R-:W-:Y:S04]  /*d830*/  STL [R1+0x1af0], R17 ;  /* 0x001af01101007387 */ /* 0x000fe80000100800 */
[----:B------:R-:W-:Y:S04]  /*d840*/  STL [R1+0x1b2c], R15 ;  /* 0x001b2c0f01007387 */ /* 0x000fe80000100800 */
[----:B------:R0:W-:Y:S04]  /*d850*/  STL [R1+0x1af8], R14 ;  /* 0x001af80e01007387 */ /* 0x0001e80000100800 */
[----:B------:R1:W-:Y:S04]  /*d860*/  STL [R1+0x1b34], R13 ;  /* 0x001b340d01007387 */ /* 0x0003e80000100800 */
[----:B------:R3:W-:Y:S01]  /*d870*/  STL [R1+0x1b00], R9 ;  /* 0x001b000901007387 */ /* 0x0007e20000100800 */
[----:B0-----:R-:W-:-:S02]  /*d880*/  LEA R14, P4, R26, R12, 0x1 ;  /* 0x0000000c1a0e7211 */ /* 0x001fc400078808ff */
[-C--:B-1----:R-:W-:Y:S02]  /*d890*/  LEA.HI.X.SX32 R13, R8, R0.reuse, 0x1, P5 ;  /* 0x00000000080d7211 */ /* 0x082fe400028f0eff */
[-C--:B------:R-:W-:Y:S01]  /*d8a0*/  LEA.HI.X.SX32 R8, R7, R0.reuse, 0x1, P6 ;  /* 0x0000000007087211 */ /* 0x080fe200030f0eff */
[----:B------:R-:W-:Y:S01]  /*d8b0*/  STL [R1+0x1b3c], R14 ;  /* 0x001b3c0e01007387 */ /* 0x000fe20000100800 */
[----:B------:R-:W-:-:S03]  /*d8c0*/  LEA.HI.X.SX32 R6, R6, R0, 0x1, P0 ;  /* 0x0000000006067211 */ /* 0x000fc600000f0eff */
[----:B------:R-:W-:Y:S01]  /*d8d0*/  STL [R1+0x1b08], R13 ;  /* 0x001b080d01007387 */ /* 0x000fe20000100800 */
[----:B------:R-:W-:Y:S01]  /*d8e0*/  IMAD R24, R24, c[0x0][0x190], RZ ;  /* 0x0000640018187a24 */ /* 0x000fe200078e02ff */
[-C--:B--2---:R-:W-:Y:S02]  /*d8f0*/  LEA R7, P6, R28, R12.reuse, 0x1 ;  /* 0x0000000c1c077211 */ /* 0x084fe400078c08ff */
[----:B---3--:R-:W-:-:S05]  /*d900*/  LEA R9, P5, R2, R12, 0x1 ;  /* 0x0000000c02097211 */ /* 0x008fca00078a08ff */
[----:B------:R-:W-:Y:S04]  /*d910*/  STL [R1+0x1b40], R9 ;  /* 0x001b400901007387 */ /* 0x000fe80000100800 */
[----:B------:R0:W-:Y:S04]  /*d920*/  STL [R1+0x1b10], R8 ;  /* 0x001b100801007387 */ /* 0x0001e80000100800 */
[----:B------:R1:W-:Y:S04]  /*d930*/  STL [R1+0x1b44], R7 ;  /* 0x001b440701007387 */ /* 0x0003e80000100800 */
[----:B------:R2:W-:Y:S01]  /*d940*/  STL [R1+0x1b18], R6 ;  /* 0x001b180601007387 */ /* 0x0005e20000100800 */
[----:B0-----:R-:W-:-:S02]  /*d950*/  LEA R8, P0, R3, R12, 0x1 ;  /* 0x0000000c03087211 */ /* 0x001fc400078008ff */
[-C--:B-1----:R-:W-:Y:S02]  /*d960*/  LEA.HI.X.SX32 R7, R5, R0.reuse, 0x1, P1 ;  /* 0x0000000005077211 */ /* 0x082fe400008f0eff */
[----:B------:R-:W-:Y:S02]  /*d970*/  LEA.HI.X.SX32 R5, R4, R0, 0x1, P2 ;  /* 0x0000000004057211 */ /* 0x000fe400010f0eff */
[-C--:B--2---:R-:W-:Y:S01]  /*d980*/  LEA R6, P1, R16, R12.reuse, 0x1 ;  /* 0x0000000c10067211 */ /* 0x084fe200078208ff */
[----:B------:R-:W-:Y:S01]  /*d990*/  STL [R1+0x1b48], R8 ;  /* 0x001b480801007387 */ /* 0x000fe20000100800 */
[----:B------:R-:W-:-:S03]  /*d9a0*/  LEA R4, P2, R29, R12, 0x1 ;  /* 0x0000000c1d047211 */ /* 0x000fc600078408ff */
[----:B------:R-:W-:Y:S04]  /*d9b0*/  STL [R1+0x1b20], R7 ;  /* 0x001b200701007387 */ /* 0x000fe80000100800 */
[----:B------:R0:W-:Y:S04]  /*d9c0*/  STL [R1+0x1b4c], R6 ;  /* 0x001b4c0601007387 */ /* 0x0001e80000100800 */
[----:B------:R1:W-:Y:S01]  /*d9d0*/  STL [R1+0x1b28], R5 ;  /* 0x001b280501007387 */ /* 0x0003e20000100800 */
[----:B0-----:R-:W-:-:S03]  /*d9e0*/  LEA.HI.X.SX32 R6, R25, R0, 0x1, P3 ;  /* 0x0000000019067211 */ /* 0x001fc600018f0eff */
[----:B------:R0:W-:Y:S01]  /*d9f0*/  STL [R1+0x1b50], R4 ;  /* 0x001b500401007387 */ /* 0x0001e20000100800 */
[----:B-1----:R-:W-:-:S03]  /*da00*/  LEA R5, P3, R27, R12, 0x1 ;  /* 0x0000000c1b057211 */ /* 0x002fc600078608ff */
[----:B------:R-:W-:Y:S04]  /*da10*/  STL [R1+0x1b30], R6 ;  /* 0x001b300601007387 */ /* 0x000fe80000100800 */
[----:B------:R1:W-:Y:S01]  /*da20*/  STL [R1+0x1b54], R5 ;  /* 0x001b540501007387 */ /* 0x0003e20000100800 */
[----:B0-----:R-:W-:-:S05]  /*da30*/  LEA.HI.X.SX32 R4, R26, R0, 0x1, P4 ;  /* 0x000000001a047211 */ /* 0x001fca00020f0eff */
[----:B------:R0:W-:Y:S01]  /*da40*/  STL [R1+0x1b38], R4 ;  /* 0x001b380401007387 */ /* 0x0001e20000100800 */
[----:B-1----:R-:W-:Y:S01]  /*da50*/  LEA R5, P4, R24, R12, 0x1 ;  /* 0x0000000c18057211 */ /* 0x002fe200078808ff */
[----:B------:R-:W-:Y:S01]  /*da60*/  IMAD.MOV.U32 R26, RZ, RZ, c[0x0][0x188] ;  /* 0x00006200ff1a7624 */ /* 0x000fe200078e00ff */
[-C--:B0-----:R-:W-:Y:S02]  /*da70*/  LEA.HI.X.SX32 R4, R2, R0.reuse, 0x1, P5 ;  /* 0x0000000002047211 */ /* 0x081fe400028f0eff */
[----:B------:R0:W5:Y:S04]  /*da80*/  LDL.LU R2, [R1+0x1c9c] ;  /* 0x001c9c0001027983 */ /* 0x0001680000300800 */
[----:B------:R1:W-:Y:S01]  /*da90*/  STL [R1+0x1880], R5 ;  /* 0x0018800501007387 */ /* 0x0003e20000100800 */
[----:B------:R-:W-:Y:S01]  /*daa0*/  IMAD R25, R26, 0x7f, RZ ;  /* 0x0000007f1a197824 */ /* 0x000fe200078e02ff */
[----:B------:R-:W-:-:S02]  /*dab0*/  LEA.HI.X.SX32 R7, R16, R0, 0x1, P1 ;  /* 0x0000000010077211 */ /* 0x000fc400008f0eff */
[-C--:B------:R-:W-:Y:S02]  /*dac0*/  LEA.HI.X.SX32 R6, R29, R0.reuse, 0x1, P2 ;  /* 0x000000001d067211 */ /* 0x080fe400010f0eff */
[-C--:B-1----:R-:W-:Y:S02]  /*dad0*/  LEA.HI.X.SX32 R5, R28, R0.reuse, 0x1, P6 ;  /* 0x000000001c057211 */ /* 0x082fe400030f0eff */
[----:B------:R-:W2:Y:S04]  /*dae0*/  LDL.LU R28, [R1+0x1c98] ;  /* 0x001c9800011c7983 */ /* 0x000ea80000300800 */
[----:B------:R1:W-:Y:S01]  /*daf0*/  STL [R1+0x1868], R4 ;  /* 0x0018680401007387 */ /* 0x0003e20000100800 */
[----:B------:R-:W-:-:S03]  /*db00*/  LEA.HI.X.SX32 R8, R27, R0, 0x1, P3 ;  /* 0x000000001b087211 */ /* 0x000fc600018f0eff */
[----:B------:R-:W-:Y:S01]  /*db10*/  STL [R1+0x186c], R5 ;  /* 0x00186c0501007387 */ /* 0x000fe20000100800 */
[----:B-1----:R-:W-:-:S03]  /*db20*/  LEA.HI.X.SX32 R4, R3, R0, 0x1, P0 ;  /* 0x0000000003047211 */ /* 0x002fc600000f0eff */
[----:B------:R-:W3:Y:S01]  /*db30*/  LDL.LU R3, [R1+0x1c94] ;  /* 0x001c940001037983 */ /* 0x000ee20000300800 */
[----:B------:R-:W-:-:S03]  /*db40*/  LEA.HI.X.SX32 R0, R24, R0, 0x1, P4 ;  /* 0x0000000018007211 */ /* 0x000fc600020f0eff */
[----:B------:R1:W-:Y:S01]  /*db50*/  STL [R1+0x1870], R4 ;  /* 0x0018700401007387 */ /* 0x0003e20000100800 */
[----:B------:R-:W-:-:S03]  /*db60*/  IMAD R26, R26, 0x7e, RZ ;  /* 0x0000007e1a1a7824 */ /* 0x000fc600078e02ff */
[----:B------:R-:W-:Y:S04]  /*db70*/  STL [R1+0x1874], R7 ;  /* 0x0018740701007387 */ /* 0x000fe80000100800 */
[----:B------:R4:W-:Y:S01]  /*db80*/  STL [R1+0x1878], R6 ;  /* 0x0018780601007387 */ /* 0x0009e20000100800 */
[----:B-1----:R-:W-:-:S03]  /*db90*/  IMAD.WIDE R4, R25, 0x2, R10 ;  /* 0x0000000219047825 */ /* 0x002fc600078e020a */
[----:B------:R1:W-:Y:S04]  /*dba0*/  STL [R1+0x187c], R8 ;  /* 0x00187c0801007387 */ /* 0x0003e80000100800 */
[----:B------:R-:W-:Y:S01]  /*dbb0*/  STL [R1+0x1074], R0 ;  /* 0x0010740001007387 */ /* 0x000fe20000100800 */
[----:B----4-:R-:W-:-:S03]  /*dbc0*/  IMAD.WIDE R6, R25, 0x2, R22 ;  /* 0x0000000219067825 */ /* 0x010fc600078e0216 */
[----:B------:R-:W-:Y:S01]  /*dbd0*/  STL [R1+0x107c], R4 ;  /* 0x00107c0401007387 */ /* 0x000fe20000100800 */
[----:B------:R-:W-:-:S03]  /*dbe0*/  IMAD.MOV.U32 R25, RZ, RZ, c[0x0][0x188] ;  /* 0x00006200ff197624 */ /* 0x000fc600078e00ff */
[----:B------:R4:W-:Y:S01]  /*dbf0*/  STL [R1+0x1078], R5 ;  /* 0x0010780501007387 */ /* 0x0009e20000100800 */
[----:B-1----:R-:W-:-:S03]  /*dc00*/  IMAD.WIDE R8, R26, 0x2, R22 ;  /* 0x000000021a087825 */ /* 0x002fc600078e0216 */
[----:B------:R1:W-:Y:S01]  /*dc10*/  STL [R1+0x1864], R6 ;  /* 0x0018640601007387 */ /* 0x0003e20000100800 */
[----:B----4-:R-:W-:-:S03]  /*dc20*/  IMAD.WIDE R4, R26, 0x2, R10 ;  /* 0x000000021a047825 */ /* 0x010fc600078e020a */
[----:B------:R-:W-:Y:S01]  /*dc30*/  STL [R1+0x1854], R7 ;  /* 0x0018540701007387 */ /* 0x000fe20000100800 */
[----:B-1----:R-:W-:-:S03]  /*dc40*/  IMAD R6, R25, 0x7d, RZ ;  /* 0x0000007d19067824 */ /* 0x002fc600078e02ff */
[----:B------:R-:W-:Y:S04]  /*dc50*/  STL [R1+0x1860], R4 ;  /* 0x0018600401007387 */ /* 0x000fe80000100800 */
[----:B------:R1:W-:Y:S01]  /*dc60*/  STL [R1+0x1858], R5 ;  /* 0x0018580501007387 */ /* 0x0003e20000100800 */
[----:B------:R-:W-:-:S03]  /*dc70*/  IMAD R0, R25, 0x7c, RZ ;  /* 0x0000007c19007824 */ /* 0x000fc600078e02ff */
[----:B------:R-:W-:Y:S01]  /*dc80*/  STL [R1+0x185c], R8 ;  /* 0x00185c0801007387 */ /* 0x000fe20000100800 */
[----:B-1----:R-:W-:-:S03]  /*dc90*/  IMAD.WIDE R4, R6, 0x2, R10 ;  /* 0x0000000206047825 */ /* 0x002fc600078e020a */
[----:B------:R1:W-:Y:S01]  /*dca0*/  STL [R1+0x1834], R9 ;  /* 0x0018340901007387 */ /* 0x0003e20000100800 */
[----:B------:R-:W-:-:S03]  /*dcb0*/  IMAD.WIDE R6, R6, 0x2, R22 ;  /* 0x0000000206067825 */ /* 0x000fc600078e0216 */
[----:B------:R-:W-:Y:S04]  /*dcc0*/  STL [R1+0x1850], R4 ;  /* 0x0018500401007387 */ /* 0x000fe80000100800 */
[----:B------:R4:W-:Y:S04]  /*dcd0*/  STL [R1+0x1848], R5 ;  /* 0x0018480501007387 */ /* 0x0009e80000100800 */
[----:B------:R0:W-:Y:S01]  /*dce0*/  STL [R1+0x184c], R6 ;  /* 0x00184c0601007387 */ /* 0x0001e20000100800 */
[----:B-1----:R-:W-:-:S04]  /*dcf0*/  IMAD.WIDE R8, R0, 0x2, R22 ;  /* 0x0000000200087825 */ /* 0x002fc800078e0216 */
[----:B----4-:R-:W-:Y:S01]  /*dd00*/  IMAD.WIDE R4, R0, 0x2, R10 ;  /* 0x0000000200047825 */ /* 0x010fe200078e020a */
[----:B------:R-:W-:Y:S03]  /*dd10*/  STL [R1+0x1840], R7 ;  /* 0x0018400701007387 */ /* 0x000fe60000100800 */
[C---:B0-----:R-:W-:Y:S01]  /*dd20*/  IMAD R6, R25.reuse, 0x7b, RZ ;  /* 0x0000007b19067824 */ /* 0x041fe200078e02ff */
[----:B------:R-:W-:Y:S04]  /*dd30*/  STL [R1+0x1844], R4 ;  /* 0x0018440401007387 */ /* 0x000fe80000100800 */
[----:B------:R0:W-:Y:S01]  /*dd40*/  STL [R1+0x1838], R5 ;  /* 0x0018380501007387 */ /* 0x0001e20000100800 */
[----:B------:R-:W-:-:S03]  /*dd50*/  IMAD R0, R25, 0x7a, RZ ;  /* 0x0000007a19007824 */ /* 0x000fc600078e02ff */
[----:B------:R-:W-:Y:S01]  /*dd60*/  STL [R1+0x183c], R8 ;  /* 0x00183c0801007387 */ /* 0x000fe20000100800 */
[----:B0-----:R-:W-:-:S03]  /*dd70*/  IMAD.WIDE R4, R6, 0x2, R10 ;  /* 0x0000000206047825 */ /* 0x001fc600078e020a */
[----:B------:R0:W-:Y:S01]  /*dd80*/  STL [R1+0x1814], R9 ;  /* 0x0018140901007387 */ /* 0x0001e20000100800 */
[----:B------:R-:W-:-:S03]  /*dd90*/  IMAD.WIDE R6, R6, 0x2, R22 ;  /* 0x0000000206067825 */ /* 0x000fc600078e0216 */
[----:B------:R-:W-:Y:S04]  /*dda0*/  STL [R1+0x1830], R4 ;  /* 0x0018300401007387 */ /* 0x000fe80000100800 */
[----:B------:R1:W-:Y:S04]  /*ddb0*/  STL [R1+0x1828], R5 ;  /* 0x0018280501007387 */ /* 0x0003e80000100800 */
[----:B------:R4:W-:Y:S01]  /*ddc0*/  STL [R1+0x182c], R6 ;  /* 0x00182c0601007387 */ /* 0x0009e20000100800 */
[----:B0-----:R-:W-:-:S04]  /*ddd0*/  IMAD.WIDE R8, R0, 0x2, R22 ;  /* 0x0000000200087825 */ /* 0x001fc800078e0216 */
[----:B-1----:R-:W-:Y:S01]  /*dde0*/  IMAD.WIDE R4, R0, 0x2, R10 ;  /* 0x0000000200047825 */ /* 0x002fe200078e020a */
[----:B------:R-:W-:Y:S03]  /*ddf0*/  STL [R1+0x1820], R7 ;  /* 0x0018200701007387 */ /* 0x000fe60000100800 */
[C---:B----4-:R-:W-:Y:S01]  /*de00*/  IMAD R6, R25.reuse, 0x79, RZ ;  /* 0x0000007919067824 */ /* 0x050fe200078e02ff */
        /* <DEDUP_REMOVED lines=199> */
[----:B------:R1:W-:Y:S01]  /*ea80*/  STL [R1+0x165c], R8 ;  /* 0x00165c0801007387 */ /* 0x0003e20000100800 */
[----:B0-----:R-:W-:-:S03]  /*ea90*/  IMAD.WIDE R4, R6, 0x2, R10 ;  /* 0x0000000206047825 */ /* 0x001fc600078e020a */
[----:B------:R-:W-:Y:S01]  /*eaa0*/  STL [R1+0x1080], R9 ;  /* 0x0010800901007387 */ /* 0x000fe20000100800 */
[----:B------:R-:W-:-:S03]  /*eab0*/  IMAD.WIDE R6, R6, 0x2, R22 ;  /* 0x0000000206067825 */ /* 0x000fc600078e0216 */
[----:B------:R-:W-:Y:S04]  /*eac0*/  STL [R1+0x1650], R4 ;  /* 0x0016500401007387 */ /* 0x000fe80000100800 */
[----:B------:R0:W-:Y:S01]  /*ead0*/  STL [R1+0x1648], R5 ;  /* 0x0016480501007387 */ /* 0x0001e20000100800 */
[----:B-1----:R-:W-:-:S03]  /*eae0*/  IMAD R8, R25, 0x5b, RZ ;  /* 0x0000005b19087824 */ /* 0x002fc600078e02ff */
[----:B------:R-:W-:Y:S01]  /*eaf0*/  STL [R1+0x164c], R6 ;  /* 0x00164c0601007387 */ /* 0x000fe20000100800 */
[----:B0-----:R-:W-:-:S03]  /*eb00*/  IMAD.WIDE R4, R0, 0x2, R10 ;  /* 0x0000000200047825 */ /* 0x001fc600078e020a */
[----:B------:R0:W-:Y:S04]  /*eb10*/  STL [R1+0x1640], R7 ;  /* 0x0016400701007387 */ /* 0x0001e80000100800 */
[----:B------:R-:W-:Y:S04]  /*eb20*/  STL [R1+0x1644], R4 ;  /* 0x0016440401007387 */ /* 0x000fe80000100800 */
[----:B------:R1:W-:Y:S01]  /*eb30*/  STL [R1+0x1638], R5 ;  /* 0x0016380501007387 */ /* 0x0003e20000100800 */
[----:B0-----:R-:W-:-:S04]  /*eb40*/  IMAD.WIDE R6, R0, 0x2, R22 ;  /* 0x0000000200067825 */ /* 0x001fc800078e0216 */
[----:B------:R-:W-:Y:S01]  /*eb50*/  IMAD R0, R25, 0x5a, RZ ;  /* 0x0000005a19007824 */ /* 0x000fe200078e02ff */
[----:B------:R-:W-:Y:S01]  /*eb60*/  STL [R1+0x163c], R6 ;  /* 0x00163c0601007387 */ /* 0x000fe20000100800 */
[----:B-1----:R-:W-:-:S03]  /*eb70*/  IMAD.WIDE R4, R8, 0x2, R10 ;  /* 0x0000000208047825 */ /* 0x002fc600078e020a */
        /* <DEDUP_REMOVED lines=179> */
[----:B------:R-:W-:-:S03]  /*f6b0*/  IMAD.SHL.U32 R0, R25, 0x40, RZ ;  /* 0x0000004019007824 */ /* 0x000fc600078e00ff */
        /* <DEDUP_REMOVED lines=439> */
[----:B------:R1:W-:Y:S01]  /*11230*/  STL [R1+0x1604], R5 ;  /* 0x0016040501007387 */ /* 0x0003e20000100800 */
[----:B0-----:R-:W-:-:S03]  /*11240*/  IMAD.WIDE R6, R0, 0x2, R22 ;  /* 0x0000000200067825 */ /* 0x001fc600078e0216 */
[----:B------:R-:W-:Y:S01]  /*11250*/  STL [R1+0x1610], R8 ;  /* 0x0016100801007387 */ /* 0x000fe20000100800 */
[----:B-1----:R-:W-:-:S03]  /*11260*/  IMAD.WIDE R4, R0, 0x2, R10 ;  /* 0x0000000200047825 */ /* 0x002fc600078e020a */
[----:B------:R0:W-:Y:S04]  /*11270*/  STL [R1+0x160c], R9 ;  /* 0x00160c0901007387 */ /* 0x0001e80000100800 */
[----:B------:R-:W-:Y:S04]  /*11280*/  STL [R1+0x1618], R4 ;  /* 0x0016180401007387 */ /* 0x000fe80000100800 */
[----:B------:R1:W-:Y:S01]  /*11290*/  STL [R1+0x1614], R5 ;  /* 0x0016140501007387 */ /* 0x0003e20000100800 */
[----:B0-----:R-:W-:-:S03]  /*112a0*/  IMAD.WIDE R8, R25, 0x2, R10 ;  /* 0x0000000219087825 */ /* 0x001fc600078e020a */
[----:B------:R-:W-:Y:S04]  /*112b0*/  STL [R1+0x1620], R6 ;  /* 0x0016200601007387 */ /* 0x000fe80000100800 */
[----:B------:R-:W-:Y:S01]  /*112c0*/  STL [R1+0x161c], R7 ;  /* 0x00161c0701007387 */ /* 0x000fe20000100800 */
[----:B-1----:R-:W-:-:S03]  /*112d0*/  IMAD.WIDE R4, R25, 0x2, R22 ;  /* 0x0000000219047825 */ /* 0x002fc600078e0216 */
[----:B------:R-:W-:Y:S04]  /*112e0*/  STL [R1+0x1628], R8 ;  /* 0x0016280801007387 */ /* 0x000fe80000100800 */
[----:B------:R-:W-:Y:S04]  /*112f0*/  STL [R1+0x1624], R9 ;  /* 0x0016240901007387 */ /* 0x000fe80000100800 */
[----:B------:R0:W-:Y:S04]  /*11300*/  STL [R1+0x1630], R4 ;  /* 0x0016300401007387 */ /* 0x0001e80000100800 */
[----:B------:R1:W-:Y:S04]  /*11310*/  STL [R1+0x162c], R5 ;  /* 0x00162c0501007387 */ /* 0x0003e80000100800 */
[----:B------:R-:W-:Y:S04]  /*11320*/  STL [R1+0x1070], RZ ;  /* 0x001070ff01007387 */ /* 0x000fe80000100800 */
        /* <DEDUP_REMOVED lines=390> */
[----:B------:R-:W4:Y:S04]  /*12b90*/  S2R R26, SR_TID.X ;  /* 0x00000000001a7919 */ /* 0x000f280000002100 */
        /* <DEDUP_REMOVED lines=20> */
[----:B------:R-:W-:Y:S01]  /*12ce0*/  STL [R1+0x908], RZ ;  /* 0x000908ff01007387 */ /* 0x000fe20000100800 */
[----:B----4-:R-:W-:-:S03]  /*12cf0*/  LOP3.LUT R26, R26, 0xff, RZ, 0xc0, !PT ;  /* 0x000000ff1a1a7812 */ /* 0x010fc600078ec0ff */
[----:B------:R-:W-:Y:S04]  /*12d00*/  STL [R1+0x90c], RZ ;  /* 0x00090cff01007387 */ /* 0x000fe80000100800 */
[----:B------:R-:W-:Y:S04]  /*12d10*/  STL [R1+0x9b0], RZ ;  /* 0x0009b0ff01007387 */ /* 0x000fe80000100800 */
[----:B------:R-:W-:Y:S04]  /*12d20*/  STL [R1+0x9b4], RZ ;  /* 0x0009b4ff01007387 */ /* 0x000fe80000100800 */
[----:B------:R-:W-:Y:S04]  /*12d30*/  STL [R1+0x9b8], RZ ;  /* 0x0009b8ff01007387 */ /* 0x000fe80000100800 */
[----:B------:R-:W-:Y:S01]  /*12d40*/  STL [R1+0x9bc], RZ ;  /* 0x0009bcff01007387 */ /* 0x000fe20000100800 */
[----:B------:R-:W-:-:S03]  /*12d50*/  IMAD.SHL.U32 R29, R26, 0x2, RZ ;  /* 0x000000021a1d7824 */ /* 0x000fc600078e00ff */
[----:B------:R-:W-:Y:S04]  /*12d60*/  STL [R1+0x9a0], RZ ;  /* 0x0009a0ff01007387 */ /* 0x000fe80000100800 */
[----:B------:R-:W-:Y:S04]  /*12d70*/  STL [R1+0x9a4], RZ ;  /* 0x0009a4ff01007387 */ /* 0x000fe80000100800 */
[----:B------:R-:W-:Y:S04]  /*12d80*/  STL [R1+0x9a8], RZ ;  /* 0x0009a8ff01007387 */ /* 0x000fe80000100800 */
[----:B------:R-:W-:Y:S04]  /*12d90*/  STL [R1+0x9ac], RZ ;  /* 0x0009acff01007387 */ /* 0x000fe80000100800 */
[----:B------:R-:W1:Y:S04]  /*12da0*/  LDL.LU R26, [R1+0x204] ;  /* 0x00020400011a7983 */ /* 0x000e680000300800 */
        /* <DEDUP_REMOVED lines=27> */
[----:B0-----:R-:W-:-:S05]  /*12f60*/  IMAD.SHL.U32 R4, R25, 0x80, RZ ;  /* 0x0000008019047824 */ /* 0x001fca00078e00ff */
[----:B------:R-:W-:Y:S02]  /*12f70*/  SHF.R.S32.HI R0, RZ, 0x1f, R4 ;  /* 0x0000001fff007819 */ /* 0x000fe40000011404 */
[C---:B------:R-:W-:Y:S02]  /*12f80*/  LOP3.LUT R6, R29.reuse, 0x30, RZ, 0x3c, !PT ;  /* 0x000000301d067812 */ /* 0x040fe400078e3cff */
[----:B------:R-:W-:Y:S02]  /*12f90*/  SHF.L.U64.HI R0, R4, 0x1, R0 ;  /* 0x0000000104007819 */ /* 0x000fe40000010200 */
[C---:B------:R-:W-:Y:S02]  /*12fa0*/  LOP3.LUT R4, R29.reuse, 0x20, RZ, 0x3c, !PT ;  /* 0x000000201d047812 */ /* 0x040fe400078e3cff */
[C---:B------:R-:W-:Y:S02]  /*12fb0*/  LOP3.LUT R4, R29.reuse, 0x50, RZ, 0x3c, !PT ;  /* 0x000000501d047812 */ /* 0x040fe400078e3cff */
[----:B------:R-:W-:-:S02]  /*12fc0*/  LOP3.LUT R6, R29, 0x60, RZ, 0x3c, !PT ;  /* 0x000000601d067812 */ /* 0x000fc400078e3cff */
[C---:B---3--:R-:W-:Y:S02]  /*12fd0*/  LOP3.LUT R4, R3.reuse, 0x20, RZ, 0x3c, !PT ;  /* 0x0000002003047812 */ /* 0x048fe400078e3cff */
[----:B------:R-:W-:Y:S02]  /*12fe0*/  LOP3.LUT R6, R3, 0x40, RZ, 0x3c, !PT ;  /* 0x0000004003067812 */ /* 0x000fe400078e3cff */
[----:B--2---:R-:W-:Y:S01]  /*12ff0*/  LOP3.LUT R4, R28, 0x40, RZ, 0x3c, !PT ;  /* 0x000000401c047812 */ /* 0x004fe200078e3cff */
[----:B------:R-:W-:Y:S02]  /*13000*/  ULDC UR4, c[0x0][0x18c] ;  /* 0x0000630000047ab9 */ /* 0x000fe40000000800 */
[----:B------:R-:W-:-:S04]  /*13010*/  USHF.L.U32 UR4, UR4, 0x7, URZ ;  /* 0x0000000704047899 */ /* 0x000fc8000800063f */
[----:B------:R-:W-:Y:S02]  /*13020*/  USHF.R.S32.HI UR5, URZ, 0x1f, UR4 ;  /* 0x0000001f3f057899 */ /* 0x000fe40008011404 */
[----:B------:R-:W-:Y:S02]  /*13030*/  USHF.L.U32 UR8, UR4, 0x1, URZ ;  /* 0x0000000104087899 */ /* 0x000fe4000800063f */
[----:B------:R-:W-:Y:S01]  /*13040*/  USHF.L.U64.HI UR5, UR4, 0x1, UR5 ;  /* 0x0000000104057899 */ /* 0x000fe20008010205 */
[----:B-1----:R-:W-:-:S05]  /*13050*/  SHF.R.S32.HI R5, RZ, 0x7, R26 ;  /* 0x00000007ff057819 */ /* 0x002fca000001141a */
        /* <DEDUP_REMOVED lines=67> */
[----:B------:R1:W-:Y:S01]  /*13490*/  STL [R1+0x1c64], R4 ;  /* 0x001c640401007387 */ /* 0x0003e20000100800 */
[----:B0-----:R-:W-:-:S02]  /*134a0*/  LOP3.LUT R5, R29, 0x10, RZ, 0x3c, !PT ;  /* 0x000000101d057812 */ /* 0x001fc400078e3cff */
[C---:B------:R-:W-:Y:S02]  /*134b0*/  LOP3.LUT R5, R29.reuse, 0x40, RZ, 0x3c, !PT ;  /* 0x000000401d057812 */ /* 0x040fe400078e3cff */
[----:B------:R-:W-:Y:S02]  /*134c0*/  LOP3.LUT R5, R29, 0x70, RZ, 0x3c, !PT ;  /* 0x000000701d057812 */ /* 0x000fe400078e3cff */
[----:B------:R-:W-:Y:S02]  /*134d0*/  LOP3.LUT R5, R3, 0x60, RZ, 0x3c, !PT ;  /* 0x0000006003057812 */ /* 0x000fe400078e3cff */
.L_x_2:
[----:B-1----:R-:W2:Y:S04]  /*134e0*/  LDL.64 R6, [R1+0x1060] ;  /* 0x0010600001067983 */ /* 0x002ea80000100a00 */
[----:B--2---:R0:W-:Y:S04]  /*134f0*/  STL [R1+0x6b34], R7 ;  /* 0x006b340701007387 */ /* 0x0041e80000100800 */
[----:B0-----:R-:W2:Y:S01]  /*13500*/  LDL R7, [R1+0x1070] ;  /* 0x0010700001077983 */ /* 0x001ea20000100800 */
[----:B------:R-:W-:-:S03]  /*13510*/  IMAD.MOV.U32 R4, RZ, RZ, c[0x0][0x180] ;  /* 0x00006000ff047624 */ /* 0x000fc600078e00ff */
[----:B------:R-:W-:Y:S04]  /*13520*/  STL [R1+0x6830], R29 ;  /* 0x0068301d01007387 */ /* 0x000fe80000100800 */
        /* <DEDUP_REMOVED lines=73> */
[----:B------:R-:W-:Y:S01]  /*139c0*/  STL [R1+0x6a0c], R29 ;  /* 0x006a0c1d01007387 */ /* 0x000fe20000100800 */
[----:B--2---:R-:W-:-:S03]  /*139d0*/  IMAD R4, R7, -0x80, R4 ;  /* 0xffffff8007047824 */ /* 0x004fc600078e0204 */
        /* <DEDUP_REMOVED lines=118> */
[----:B------:R0:W-:Y:S04]  /*14140*/  STL [R1+0x6b30], R27 ;  /* 0x006b301b01007387 */ /* 0x0001e80000100800 */
        /* <DEDUP_REMOVED lines=9> */
[----:B-----5:R-:W-:Y:S04]  /*141e0*/  STL [R1+0x6804], R17 ;  /* 0x0068041101007387 */ /* 0x020fe80000100800 */
        /* <DEDUP_REMOVED lines=116> */
[----:B------:R-:W2:Y:S01]  /*14930*/  LDL.LU R7, [R1+0x6b34] ;  /* 0x006b340001077983 */ /* 0x000ea20000300800 */
[----:B------:R-:W-:-:S02]  /*14940*/  ISETP.GT.AND P0, PT, R4, RZ, PT ;  /* 0x000000ff0400720c */ /* 0x000fc40003f04270 */
[----:B0-----:R-:W-:Y:S02]  /*14950*/  PRMT R27, RZ, 0x7610, R27 ;  /* 0x00007610ff1b7816 */ /* 0x001fe4000000001b */
[----:B------:R-:W-:Y:S02]  /*14960*/  PRMT R29, RZ, 0x7610, R29 ;  /* 0x00007610ff1d7816 */ /* 0x000fe4000000001d */
[----:B------:R-:W-:-:S07]  /*14970*/  ISETP.GT.AND P1, PT, R4, 0x1, PT ;  /* 0x000000010400780c */ /* 0x000fce0003f24270 */
[----:B--2---:R-:W2:Y:S04]  /*14980*/  @P0 LDG.E.U16 R27, [R6.64] ;  /* 0x00000006061b0981 */ /* 0x004ea8000c1e1500 */
[----:B--2---:R0:W-:Y:S04]  /*14990*/  STL [R1+0x328], R27 ;  /* 0x0003281b01007387 */ /* 0x0041e80000100800 */
[----:B0-----:R-:W2:Y:S04]  /*149a0*/  LDL.LU R27, [R1+0x6b30] ;  /* 0x006b3000011b7983 */ /* 0x001ea80000300800 */
[----:B------:R-:W3:Y:S01]  /*149b0*/  LDL.64 R6, [R1+0x1058] ;  /* 0x0010580001067983 */ /* 0x000ee20000100a00 */
[----:B------:R-:W-:-:S02]  /*149c0*/  ISETP.GT.AND P2, PT, R4, 0x2, PT ;  /* 0x000000020400780c */ /* 0x000fc40003f44270 */
[----:B--2---:R-:W-:Y:S01]  /*149d0*/  PRMT R27, RZ, 0x7610, R27 ;  /* 0x00007610ff1b7816 */ /* 0x004fe2000000001b */
[----:B---3--:R-:W2:Y:S04]  /*149e0*/  @P0 LDG.E.U16 R29, [R6.64] ;  /* 0x00000006061d0981 */ /* 0x008ea8000c1e1500 */
[----:B--2---:R0:W-:Y:S04]  /*149f0*/  STL [R1+0x324], R29 ;  /* 0x0003241d01007387 */ /* 0x0041e80000100800 */
[----:B0-----:R-:W2:Y:S04]  /*14a00*/  LDL.LU R29, [R1+0x6b2c] ;  /* 0x006b2c00011d7983 */ /* 0x001ea80000300800 */
[----:B------:R-:W3:Y:S04]  /*14a10*/  LDL R6, [R1+0x162c] ;  /* 0x00162c0001067983 */ /* 0x000ee80000100800 */
[----:B------:R-:W3:Y:S01]  /*14a20*/  LDL R7, [R1+0x1630] ;  /* 0x0016300001077983 */ /* 0x000ee20000100800 */
[----:B--2---:R-:W-:-:S02]  /*14a30*/  PRMT R29, RZ, 0x7610, R29 ;  /* 0x00007610ff1d7816 */ /* 0x004fc4000000001d */
[----:B---3--:R-:W-:-:S04]  /*14a40*/  @P1 LOP3.LUT R7, R7, R6, RZ, 0x3c, !PT ;  /* 0x0000000607071212 */ /* 0x008fc800078e3cff */
[----:B------:R-:W-:-:S04]  /*14a50*/  @P1 LOP3.LUT R6, R7, R6, RZ, 0x3c, !PT ;  /* 0x0000000607061212 */ /* 0x000fc800078e3cff */
[----:B------:R-:W-:-:S05]  /*14a60*/  @P1 LOP3.LUT R7, R7, R6, RZ, 0x3c, !PT ;  /* 0x0000000607071212 */ /* 0x000fca00078e3cff */
[----:B------:R-:W2:Y:S04]  /*14a70*/  @P1 LDG.E.U16 R27, [R6.64] ;  /* 0x00000006061b1981 */ /* 0x000ea8000c1e1500 */
[----:B--2---:R0:W-:Y:S04]  /*14a80*/  STL [R1+0x320], R27 ;  /* 0x0003201b01007387 */ /* 0x0041e80000100800 */
[----:B0-----:R-:W2:Y:S04]  /*14a90*/  LDL.LU R27, [R1+0x6b28] ;  /* 0x006b2800011b7983 */ /* 0x001ea80000300800 */
[----:B------:R-:W3:Y:S04]  /*14aa0*/  LDL R6, [R1+0x1624] ;  /* 0x0016240001067983 */ /* 0x000ee80000100800 */
[----:B------:R-:W3:Y:S01]  /*14ab0*/  LDL R7, [R1+0x1628] ;  /* 0x0016280001077983 */ /* 0x000ee20000100800 */
[----:B------:R-:W-:-:S02]  /*14ac0*/  ISETP.GT.AND P0, PT, R4, 0x3, PT ;  /* 0x000000030400780c */ /* 0x000fc40003f04270 */
[----:B--2---:R-:W-:Y:S02]  /*14ad0*/  PRMT R27, RZ, 0x7610, R27 ;  /* 0x00007610ff1b7816 */ /* 0x004fe4000000001b */
        /* <DEDUP_REMOVED lines=530> */
[----:B------:R-:W-:-:S02]  /*16c00*/  PRMT R28, RZ, 0x7610, R28 ;  /* 0x00007610ff1c7816 */ /* 0x000fc4000000001c */
[----:B------:R-:W-:Y:S02]  /*16c10*/  ISETP.GT.AND P1, PT, R4, 0x1f, PT ;  /* 0x0000001f0400780c */ /* 0x000fe40003f24270 */
[----:B---3--:R-:W-:-:S04]  /*16c20*/  @P2 LOP3.LUT R7, R7, R6, RZ, 0x3c, !PT ;  /* 0x0000000607072212 */ /* 0x008fc800078e3cff */
[----:B------:R-:W-:-:S04]  /*16c30*/  @P2 LOP3.LUT R6, R7, R6, RZ, 0x3c, !PT ;  /* 0x0000000607062212 */ /* 0x000fc800078e3cff */
[----:B------:R-:W-:-:S05]  /*16c40*/  @P2 LOP3.LUT R7, R7, R6, RZ, 0x3c, !PT ;  /* 0x0000000607072212 */ /* 0x000fca00078e3cff */
[----:B------:R-:W3:Y:S04]  /*16c50*/  @P2 LDG.E.U16 R29, [R6.64] ;  /* 0x00000006061d2981 */ /* 0x000ee8000c1e1500 */
[----:B---3--:R0:W-:Y:S04]  /*16c60*/  STL [R1+0x21c], R29 ;  /* 0x00021c1d01007387 */ /* 0x0081e80000100800 */
[----:B0-----:R-:W3:Y:S04]  /*16c70*/  LDL.LU R29, [R1+0x6a44] ;  /* 0x006a4400011d7983 */ /* 0x001ee80000300800 */
[----:B------:R-:W4:Y:S04]  /*16c80*/  LDL R6, [R1+0x145c] ;  /* 0x00145c0001067983 */ /* 0x000f280000100800 */
[----:B------:R-:W4:Y:S01]  /*16c90*/  LDL R7, [R1+0x1460] ;  /* 0x0014600001077983 */ /* 0x000f220000100800 */
[----:B--2---:R-:W-:-:S02]  /*16ca0*/  PRMT R27, RZ, 0x7610, R27 ;  /* 0x00007610ff1b7816 */ /* 0x004fc4000000001b */
[----:B------:R-:W-:Y:S02]  /*16cb0*/  ISETP.GT.AND P2, PT, R4, 0x20, PT ;  /* 0x000000200400780c */ /* 0x000fe40003f44270 */
[----:B----4-:R-:W-:-:S04]  /*16cc0*/  @P0 LOP3.LUT R7, R7, R6, RZ, 0x3c, !PT ;  /* 0x0000000607070212 */ /* 0x010fc800078e3cff */
[----:B------:R-:W-:-:S04]  /*16cd0*/  @P0 LOP3.LUT R6, R7, R6, RZ, 0x3c, !PT ;  /* 0x0000000607060212 */ /* 0x000fc800078e3cff */
[----:B------:R-:W-:-:S05]  /*16ce0*/  @P0 LOP3.LUT R7, R7, R6, RZ, 0x3c, !PT ;  /* 0x0000000607070212 */ /* 0x000fca00078e3cff */
[----:B------:R0:W2:Y:S04]  /*16cf0*/  @P0 LDG.E.U16 R28, [R6.64] ;  /* 0x00000006061c0981 */ /* 0x0000a8000c1e1500 */
[----:B0-----:R-:W4:Y:S04]  /*16d00*/  LDL R6, [R1+0x1454] ;  /* 0x0014540001067983 */ /* 0x001f280000100800 */
[----:B------:R-:W4:Y:S01]  /*16d10*/  LDL R7, [R1+0x1458] ;  /* 0x0014580001077983 */ /* 0x000f220000100800 */
[----:B---3--:R-:W-:-:S03]  /*16d20*/  PRMT R29, RZ, 0x7610, R29 ;  /* 0x00007610ff1d7816 */ /* 0x008fc6000000001d */
[----:B--2---:R-:W-:Y:S01]  /*16d30*/  STL [R1+0x671c], R28 ;  /* 0x00671c1c01007387 */ /* 0x004fe20000100800 */
[----:B----4-:R-:W-:-:S04]  /*16d40*/  @P0 LOP3.LUT R7, R7, R6, RZ, 0x3c, !PT ;  /* 0x0000000607070212 */ /* 0x010fc800078e3cff */
        /* <DEDUP_REMOVED lines=273> */
[----:B------:R-:W3:Y:S02]  /*17e60*/  LDL R7, [R1+0x1370] ;  /* 0x0013700001077983 */ /* 0x000ee40000100800 */
        /* <DEDUP_REMOVED lines=16> */
[----:B---3--:R-:W-:Y:S02]  /*17f70*/  PRMT R29, RZ, 0x7610, R29 ;  /* 0x00007610ff1d7816 */ /* 0x008fe4000000001d */
[----:B------:R-:W-:Y:S01]  /*17f80*/  ISETP.GT.AND P0, PT, R4, 0x30, PT ;  /* 0x000000300400780c */ /* 0x000fe20003f04270 */
        /* <DEDUP_REMOVED lines=614> */
[----:B0-----:R-:W2:Y:S01]  /*1a5f0*/  LDL.LU R27, [R1+0x68c8] ;  /* 0x0068c800011b7983 */ /* 0x001ea20000300800 */
[----:B------:R-:W3:Y:S02]  /*1a600*/  LDL R6, [R1+0x1154] ;  /* 0x0011540001067983 */ /* 0x000ee40000100800 */
[----:B------:R-:W3:Y:S01]  /*1a610*/  LDL R7, [R1+0x1158] ;  /* 0x0011580001077983 */ /* 0x000ee20000100800 */
[----:B--2---:R-:W-:-:S02]  /*1a620*/  PRMT R27, RZ, 0x7610, R27 ;  /* 0x00007610ff1b7816 */ /* 0x004fc4000000001b */
        /* <DEDUP_REMOVED lines=73> */
[----:B------:R-:W3:Y:S02]  /*1aac0*/  LDL R7, [R1+0x1118] ;  /* 0x0011180001077983 */ /* 0x000ee40000100800 */
[----:B---3--:R-:W-:-:S04]  /*1aad0*/  @P1 LOP3.LUT R7, R7, R6, RZ, 0x3c, !PT ;  /* 0x0000000607071212 */ /* 0x008fc800078e3cff */
[----:B------:R-:W-:-:S04]  /*1aae0*/  @P1 LOP3.LUT R6, R7, R6, RZ, 0x3c, !PT ;  /* 0x0000000607061212 */ /* 0x000fc800078e3cff */
[----:B------:R-:W-:-:S05]  /*1aaf0*/  @P1 LOP3.LUT R7, R7, R6, RZ, 0x3c, !PT ;  /* 0x0000000607071212 */ /* 0x000fca00078e3cff */
[----:B------:R-:W3:Y:S04]  /*1ab00*/  @P1 LDG.E.U16 R29, [R6.64] ;  /* 0x00000006061d1981 */ /* 0x000ee8000c1e1500 */
[----:B---3--:R0:W-:Y:S04]  /*1ab10*/  STL [R1+0xb4], R29 ;  /* 0x0000b41d01007387 */ /* 0x0081e80000100800 */
[----:B0-----:R-:W3:Y:S01]  /*1ab20*/  LDL.LU R29, [R1+0x68a4] ;  /* 0x0068a400011d7983 */ /* 0x001ee20000300800 */
[----:B------:R-:W4:Y:S02]  /*1ab30*/  LDL R6, [R1+0x110c] ;  /* 0x00110c0001067983 */ /* 0x000f240000100800 */
[----:B------:R-:W4:Y:S01]  /*1ab40*/  LDL R7, [R1+0x1110] ;  /* 0x0011100001077983 */ /* 0x000f220000100800 */
[----:B---3--:R-:W-:-:S02]  /*1ab50*/  PRMT R29, RZ, 0x7610, R29 ;  /* 0x00007610ff1d7816 */ /* 0x008fc4000000001d */
[----:B----4-:R-:W-:-:S04]  /*1ab60*/  @P2 LOP3.LUT R7, R7, R6, RZ, 0x3c, !PT ;  /* 0x0000000607072212 */ /* 0x010fc800078e3cff */
[----:B------:R-:W-:-:S04]  /*1ab70*/  @P2 LOP3.LUT R6, R7, R6, RZ, 0x3c, !PT ;  /* 0x0000000607062212 */ /* 0x000fc800078e3cff */
[----:B------:R-:W-:-:S05]  /*1ab80*/  @P2 LOP3.LUT R7, R7, R6, RZ, 0x3c, !PT ;  /* 0x0000000607072212 */ /* 0x000fca00078e3cff */
[----:B------:R-:W3:Y:S04]  /*1ab90*/  @P2 LDG.E.U16 R29, [R6.64] ;  /* 0x00000006061d2981 */ /* 0x000ee8000c1e1500 */
[----:B---3--:R0:W-:Y:S04]  /*1aba0*/  STL [R1+0xb0], R29 ;  /* 0x0000b01d01007387 */ /* 0x0081e80000100800 */
[----:B0-----:R-:W3:Y:S01]  /*1abb0*/  LDL.LU R29, [R1+0x68a0] ;  /* 0x0068a000011d7983 */ /* 0x001ee20000300800 */
[----:B------:R-:W4:Y:S02]  /*1abc0*/  LDL R6, [R1+0x1104] ;  /* 0x0011040001067983 */ /* 0x000f240000100800 */
[----:B------:R-:W4:Y:S01]  /*1abd0*/  LDL R7, [R1+0x1108] ;  /* 0x0011080001077983 */ /* 0x000f220000100800 */
[----:B------:R-:W-:-:S02]  /*1abe0*/  ISETP.GT.AND P0, PT, R4, 0x54, PT ;  /* 0x000000540400780c */ /* 0x000fc40003f04270 */
[----:B---3--:R-:W-:Y:S02]  /*1abf0*/  PRMT R29, RZ, 0x7610, R29 ;  /* 0x00007610ff1d7816 */ /* 0x008fe4000000001d */
        /* <DEDUP_REMOVED lines=264> */
[----:B--2---:R-:W-:-:S02]  /*1bc80*/  PRMT R27, RZ, 0x7610, R27 ;  /* 0x00007610ff1b7816 */ /* 0x004fc4000000001b */
[----:B------:R-:W-:Y:S02]  /*1bc90*/  ISETP.GT.AND P0, PT, R4, 0x62, PT ;  /* 0x000000620400780c */ /* 0x000fe40003f04270 */
[----:B----4-:R-:W-:-:S04]  /*1bca0*/  @P1 LOP3.LUT R7, R7, R6, RZ, 0x3c, !PT ;  /* 0x0000000607071212 */ /* 0x010fc800078e3cff */
[----:B------:R-:W-:-:S04]  /*1bcb0*/  @P1 LOP3.LUT R6, R7, R6, RZ, 0x3c, !PT ;  /* 0x0000000607061212 */ /* 0x000fc800078e3cff */
[----:B------:R-:W-:-:S05]  /*1bcc0*/  @P1 LOP3.LUT R7, R7, R6, RZ, 0x3c, !PT ;  /* 0x0000000607071212 */ /* 0x000fca00078e3cff */
[----:B------:R-:W2:Y:S04]  /*1bcd0*/  @P1 LDG.E.U16 R27, [R6.64] ;  /* 0x00000006061b1981 */ /* 0x000ea8000c1e1500 */
[----:B--2---:R0:W-:Y:S04]  /*1bce0*/  STL [R1+0x5c], R27 ;  /* 0x00005c1b01007387 */ /* 0x0041e80000100800 */
[----:B0-----:R-:W2:Y:S01]  /*1bcf0*/  LDL.LU R27, [R1+0x682c] ;  /* 0x00682c00011b7983 */ /* 0x001ea20000300800 */
[----:B------:R-:W4:Y:S02]  /*1bd00*/  LDL R6, [R1+0x1674] ;  /* 0x0016740001067983 */ /* 0x000f240000100800 */
[----:B------:R-:W4:Y:S01]  /*1bd10*/  LDL R7, [R1+0x169c] ;  /* 0x00169c0001077983 */ /* 0x000f220000100800 */
[----:B------:R-:W-:-:S02]  /*1bd20*/  PRMT R26, RZ, 0x7610, R26 ;  /* 0x00007610ff1a7816 */ /* 0x000fc4000000001a */
[----:B----4-:R-:W-:-:S04]  /*1bd30*/  @P0 LOP3.LUT R7, R7, R6, RZ, 0x3c, !PT ;  /* 0x0000000607070212 */ /* 0x010fc800078e3cff */
[----:B------:R-:W-:-:S04]  /*1bd40*/  @P0 LOP3.LUT R6, R7, R6, RZ, 0x3c, !PT ;  /* 0x0000000607060212 */ /* 0x000fc800078e3cff */
[----:B------:R-:W-:-:S05]  /*1bd50*/  @P0 LOP3.LUT R7, R7, R6, RZ, 0x3c, !PT ;  /* 0x0000000607070212 */ /* 0x000fca00078e3cff */
[----:B------:R-:W4:Y:S04]  /*1bd60*/  @P0 LDG.E.U16 R26, [R6.64] ;  /* 0x00000006061a0981 */ /* 0x000f28000c1e1500 */
[----:B----4-:R0:W-:Y:S04]  /*1bd70*/  STL [R1+0x58], R26 ;  /* 0x0000581a01007387 */ /* 0x0101e80000100800 */
[----:B0-----:R-:W4:Y:S01]  /*1bd80*/  LDL.LU R26, [R1+0x6828] ;  /* 0x00682800011a7983 */ /* 0x001f220000300800 */
[----:B------:R-:W2:Y:S02]  /*1bd90*/  LDL R6, [R1+0x1698] ;  /* 0x0016980001067983 */ /* 0x000ea40000100800 */
[----:B------:R-:W2:Y:S01]  /*1bda0*/  LDL R7, [R1+0x16a4] ;  /* 0x0016a40001077983 */ /* 0x000ea20000100800 */
[----:B------:R-:W-:-:S02]  /*1bdb0*/  PRMT R25, RZ, 0x7610, R25 ;  /* 0x00007610ff197816 */ /* 0x000fc40000000019 */
[----:B------:R-:W-:Y:S02]  /*1bdc0*/  ISETP.GT.AND P1, PT, R4, 0x63, PT ;  /* 0x000000630400780c */ /* 0x000fe40003f24270 */
[----:B--2---:R-:W-:-:S04]  /*1bdd0*/  @P0 LOP3.LUT R7, R7, R6, RZ, 0x3c, !PT ;  /* 0x0000000607070212 */ /* 0x004fc800078e3cff */
[----:B------:R-:W-:-:S04]  /*1bde0*/  @P0 LOP3.LUT R6, R7, R6, RZ, 0x3c, !PT ;  /* 0x0000000607060212 */ /* 0x000fc800078e3cff */
[----:B------:R-:W-:-:S05]  /*1bdf0*/  @P0 LOP3.LUT R7, R7, R6, RZ, 0x3c, !PT ;  /* 0x0000000607070212 */ /* 0x000fca00078e3cff */
[----:B------:R-:W2:Y:S04]  /*1be00*/  @P0 LDG.E.U16 R25, [R6.64] ;  /* 0x0000000606190981 */ /* 0x000ea8000c1e1500 */
[----:B--2---:R0:W-:Y:S04]  /*1be10*/  STL [R1+0x54], R25 ;  /* 0x0000541901007387 */ /* 0x0041e80000100800 */
[----:B0-----:R-:W2:Y:S01]  /*1be20*/  LDL.LU R25, [R1+0x6824] ;  /* 0x0068240001197983 */ /* 0x001ea20000300800 */
[----:B------:R-:W2:Y:S02]  /*1be30*/  LDL R6, [R1+0x16a0] ;  /* 0x0016a00001067983 */ /* 0x000ea40000100800 */
[----:B------:R-:W2:Y:S01]  /*1be40*/  LDL R7, [R1+0x16ac] ;  /* 0x0016ac0001077983 */ /* 0x000ea20000100800 */
[----:B------:R-:W-:-:S02]  /*1be50*/  PRMT R24, RZ, 0x7610, R24 ;  /* 0x00007610ff187816 */ /* 0x000fc40000000018 */
        /* <DEDUP_REMOVED lines=118> */
[----:B------:R0:W2:Y:S04]  /*1c5c0*/  @P1 LDG.E.U16 R2, [R6.64] ;  /* 0x0000000606021981 */ /* 0x0000a8000c1e1500 */
[----:B0-----:R-:W3:Y:S04]  /*1c5d0*/  LDL R6, [R1+0x1720] ;  /* 0x0017200001067983 */ /* 0x001ee80000100800 */
[----:B------:R-:W3:Y:S01]  /*1c5e0*/  LDL R7, [R1+0x172c] ;  /* 0x00172c0001077983 */ /* 0x000ee20000100800 */
[----:B------:R-:W-:-:S03]  /*1c5f0*/  PRMT R12, RZ, 0x7610, R12 ;  /* 0x00007610ff0c7816 */ /* 0x000fc6000000000c */
[----:B--2---:R0:W-:Y:S04]  /*1c600*/  STL [R1+0x24], R2 ;  /* 0x0000240201007387 */ /* 0x0041e80000100800 */
[----:B0-----:R-:W2:Y:S01]  /*1c610*/  LDL R2, [R1+0x177c] ;  /* 0x00177c0001027983 */ /* 0x001ea20000100800 */
[----:B---3--:R-:W-:-:S04]  /*1c620*/  @P2 LOP3.LUT R7, R7, R6, RZ, 0x3c, !PT ;  /* 0x0000000607072212 */ /* 0x008fc800078e3cff */
[----:B------:R-:W-:-:S04]  /*1c630*/  @P2 LOP3.LUT R6, R7, R6, RZ, 0x3c, !PT ;  /* 0x0000000607062212 */ /* 0x000fc800078e3cff */
[----:B------:R-:W-:-:S05]  /*1c640*/  @P2 LOP3.LUT R7, R7, R6, RZ, 0x3c, !PT ;  /* 0x0000000607072212 */ /* 0x000fca00078e3cff */
[----:B------:R-:W3:Y:S04]  /*1c650*/  @P2 LDG.E.U16 R12, [R6.64] ;  /* 0x00000006060c2981 */ /* 0x000ee8000c1e1500 */
[----:B---3--:R0:W-:Y:S04]  /*1c660*/  STL [R1+0x20], R12 ;  /* 0x0000200c01007387 */ /* 0x0081e80000100800 */
[----:B0-----:R-:W3:Y:S01]  /*1c670*/  LDL.LU R12, [R1+0x67f0] ;  /* 0x0067f000010c7983 */ /* 0x001ee20000300800 */
        /* <DEDUP_REMOVED lines=27> */
[----:B0-----:R-:W3:Y:S01]  /*1c830*/  LDL R7, [R1+0x1754] ;  /* 0x0017540001077983 */ /* 0x001ee20000100800 */
[----:B------:R-:W-:-:S03]  /*1c840*/  @P2 IMAD.MOV.U32 R6, RZ, RZ, R2 ;  /* 0x000000ffff062224 */ /* 0x000fc600078e0002 */
[----:B--2---:R0:W-:Y:S01]  /*1c850*/  STL [R1+0x677c], R28 ;  /* 0x00677c1c01007387 */ /* 0x0041e20000100800 */
[----:B------:R-:W-:Y:S01]  /*1c860*/  PRMT R9, RZ, 0x7610, R9 ;  /* 0x00007610ff097816 */ /* 0x000fe20000000009 */
[----:B------:R-:W2:Y:S01]  /*1c870*/  LDL R2, [R1+0x178c] ;  /* 0x00178c0001027983 */ /* 0x000ea20000100800 */
[----:B0-----:R-:W-:-:S06]  /*1c880*/  PRMT R28, RZ, 0x7610, R28 ;  /* 0x00007610ff1c7816 */ /* 0x001fcc000000001c */
[----:B---3--:R0:W3:Y:S04]  /*1c890*/  @P2 LDG.E.U16 R28, [R6.64] ;  /* 0x00000006061c2981 */ /* 0x0080e8000c1e1500 */
[----:B0-----:R-:W2:Y:S04]  /*1c8a0*/  LDL R6, [R1+0x1778] ;  /* 0x0017780001067983 */ /* 0x001ea80000100800 */
[----:B------:R-:W2:Y:S02]  /*1c8b0*/  LDL R7, [R1+0x1784] ;  /* 0x0017840001077983 */ /* 0x000ea40000100800 */
[----:B--2---:R-:W-:-:S04]  /*1c8c0*/  @P2 LOP3.LUT R7, R7, R6, RZ, 0x3c, !PT ;  /* 0x0000000607072212 */ /* 0x004fc800078e3cff */
[----:B------:R-:W-:-:S04]  /*1c8d0*/  @P2 LOP3.LUT R6, R7, R6, RZ, 0x3c, !PT ;  /* 0x0000000607062212 */ /* 0x000fc800078e3cff */
[----:B------:R-:W-:-:S05]  /*1c8e0*/  @P2 LOP3.LUT R7, R7, R6, RZ, 0x3c, !PT ;  /* 0x0000000607072212 */ /* 0x000fca00078e3cff */
[----:B------:R-:W2:Y:S04]  /*1c8f0*/  @P2 LDG.E.U16 R9, [R6.64] ;  /* 0x0000000606092981 */ /* 0x000ea8000c1e1500 */
[----:B---3--:R0:W-:Y:S04]  /*1c900*/  STL [R1+0x67d8], R28 ;  /* 0x0067d81c01007387 */ /* 0x0081e80000100800 */
[----:B0-----:R-:W3:Y:S01]  /*1c910*/  LDL R28, [R1+0x17fc] ;  /* 0x0017fc00011c7983 */ /* 0x001ee20000100800 */
[----:B------:R-:W-:-:S03]  /*1c920*/  ISETP.GT.AND P3, PT, R4, 0x78, PT ;  /* 0x000000780400780c */ /* 0x000fc60003f64270 */
[----:B--2---:R0:W-:Y:S04]  /*1c930*/  STL [R1+0xc], R9 ;  /* 0x00000c0901007387 */ /* 0x0041e80000100800 */
[----:B0-----:R-:W2:Y:S01]  /*1c940*/  LDL.LU R9, [R1+0x67e4] ;  /* 0x0067e40001097983 */ /* 0x001ea20000300800 */
[----:B------:R-:W2:Y:S01]  /*1c950*/  LDL R7, [R1+0x17d4] ;  /* 0x0017d40001077983 */ /* 0x000ea20000100800 */
[----:B------:R-:W-:-:S04]  /*1c960*/  PRMT R8, RZ, 0x7610, R8 ;  /* 0x00007610ff087816 */ /* 0x000fc80000000008 */
[----:B---3--:R-:W-:Y:S02]  /*1c970*/  @P3 IMAD.MOV.U32 R6, RZ, RZ, R28 ;  /* 0x000000ffff063224 */ /* 0x008fe400078e001c */
[----:B------:R-:W3:Y:S04]  /*1c980*/  LDL R28, [R1+0x1790] ;  /* 0x00179000011c7983 */ /* 0x000ee80000100800 */
[----:B--2---:R-:W2:Y:S04]  /*1c990*/  @P3 LDG.E.U16 R8, [R6.64] ;  /* 0x0000000606083981 */ /* 0x004ea8000c1e1500 */
        /* <DEDUP_REMOVED lines=8> */
[----:B------:R-:W2:Y:S01]  /*1ca20*/  @P3 LDG.E.U16 R5, [R6.64] ;  /* 0x0000000606053981 */ /* 0x000ea2000c1e1500 */
[----:B------:R-:W-:-:S03]  /*1ca30*/  ISETP.GT.AND P1, PT, R4, 0x6d, PT ;  /* 0x0000006d0400780c */ /* 0x000fc60003f24270 */
[----:B--2---:R0:W-:Y:S04]  /*1ca40*/  STL [R1+0x4], R5 ;  /* 0x0000040501007387 */ /* 0x0041e80000100800 */
[----:B0-----:R-:W2:Y:S01]  /*1ca50*/  LDL.LU R5, [R1+0x67dc] ;  /* 0x0067dc0001057983 */ /* 0x001ea20000300800 */
[----:B------:R-:W2:Y:S02]  /*1ca60*/  LDL R6, [R1+0x1740] ;  /* 0x0017400001067983 */ /* 0x000ea40000100800 */
[----:B------:R-:W2:Y:S01]  /*1ca70*/  LDL R7, [R1+0x174c] ;  /* 0x00174c0001077983 */ /* 0x000ea20000100800 */
[----:B------:R-:W-:Y:S02]  /*1ca80*/  PRMT R29, RZ, 0x7610, R29 ;  /* 0x00007610ff1d7816 */ /* 0x000fe4000000001d */
[----:B--2---:R-:W-:-:S04]  /*1ca90*/  @P1 LOP3.LUT R7, R7, R6, RZ, 0x3c, !PT ;  /* 0x0000000607071212 */ /* 0x004fc800078e3cff */
[----:B------:R-:W-:-:S04]  /*1caa0*/  @P1 LOP3.LUT R6, R7, R6, RZ, 0x3c, !PT ;  /* 0x0000000607061212 */ /* 0x000fc800078e3cff */
[----:B------:R-:W-:-:S05]  /*1cab0*/  @P1 LOP3.LUT R7, R7, R6, RZ, 0x3c, !PT ;  /* 0x0000000607071212 */ /* 0x000fca00078e3cff */
[----:B------:R-:W2:Y:S01]  /*1cac0*/  @P1 LDG.E.U16 R29, [R6.64] ;  /* 0x00000006061d1981 */ /* 0x000ea2000c1e1500 */
[C---:B------:R-:W-:Y:S02]  /*1cad0*/  ISETP.GT.AND P2, PT, R4.reuse, 0x71, PT ;  /* 0x000000710400780c */ /* 0x040fe40003f44270 */
[----:B------:R-:W-:Y:S01]  /*1cae0*/  PRMT R27, RZ, 0x7610, R27 ;  /* 0x00007610ff1b7816 */ /* 0x000fe2000000001b */
[----:B--2---:R-:W-:Y:S01]  /*1caf0*/  STL [R1], R29 ;  /* 0x0000001d01007387 */ /* 0x004fe20000100800 */
[----:B------:R-:W2:Y:S09]  /*1cb00*/  LDL R7, [R1+0x1780] ;  /* 0x0017800001077983 */ /* 0x000eb20000100800 */
[----:B------:R-:W-:Y:S01]  /*1cb10*/  @P2 IMAD.MOV.U32 R6, RZ, RZ, R2 ;  /* 0x000000ffff062224 */ /* 0x000fe200078e0002 */
[----:B----4-:R-:W-:Y:S01]  /*1cb20*/  PRMT R26, RZ, 0x7610, R26 ;  /* 0x00007610ff1a7816 */ /* 0x010fe2000000001a */
[----:B------:R-:W4:Y:S04]  /*1cb30*/  LDL R2, [R1+0x1810] ;  /* 0x0018100001027983 */ /* 0x000f280000100800 */
[----:B--2---:R0:W2:Y:S04]  /*1cb40*/  @P2 LDG.E.U16 R27, [R6.64] ;  /* 0x00000006061b2981 */ /* 0x0040a8000c1e1500 */
[----:B0-----:R-:W4:Y:S01]  /*1cb50*/  LDL R7, [R1+0x1788] ;  /* 0x0017880001077983 */ /* 0x001f220000100800 */
[----:B---3--:R-:W-:Y:S01]  /*1cb60*/  @P2 IMAD.MOV.U32 R6, RZ, RZ, R28 ;  /* 0x000000ffff062224 */ /* 0x008fe200078e001c */
[----:B------:R-:W-:-:S02]  /*1cb70*/  ISETP.GT.AND P3, PT, R4, 0x79, PT ;  /* 0x000000790400780c */ /* 0x000fc40003f64270 */
[----:B--2---:R0:W-:Y:S01]  /*1cb80*/  STL [R1+0x67c0], R27 ;  /* 0x0067c01b01007387 */ /* 0x0041e20000100800 */
[----:B------:R-:W-:Y:S01]  /*1cb90*/  PRMT R25, RZ, 0x7610, R25 ;  /* 0x00007610ff197816 */ /* 0x000fe20000000019 */
[----:B------:R-:W2:Y:S02]  /*1cba0*/  LDL R28, [R1+0x1774] ;  /* 0x00177400011c7983 */ /* 0x000ea40000100800 */
[----:B----4-:R1:W3:Y:S04]  /*1cbb0*/  @P2 LDG.E.U16 R26, [R6.64] ;  /* 0x00000006061a2981 */ /* 0x0102e8000c1e1500 */
[----:B0-----:R-:W4:Y:S04]  /*1cbc0*/  LDL R27, [R1+0x179c] ;  /* 0x00179c00011b7983 */ /* 0x001f280000100800 */
[----:B-1----:R-:W2:Y:S04]  /*1cbd0*/  LDL R6, [R1+0x1800] ;  /* 0x0018000001067983 */ /* 0x002ea80000100800 */
[----:B------:R-:W2:Y:S02]  /*1cbe0*/  LDL R7, [R1+0x180c] ;  /* 0x00180c0001077983 */ /* 0x000ea40000100800 */
[----:B--2---:R-:W-:-:S04]  /*1cbf0*/  @P3 LOP3.LUT R7, R7, R6, RZ, 0x3c, !PT ;  /* 0x0000000607073212 */ /* 0x004fc800078e3cff */
[----:B------:R-:W-:-:S04]  /*1cc00*/  @P3 LOP3.LUT R6, R7, R6, RZ, 0x3c, !PT ;  /* 0x0000000607063212 */ /* 0x000fc800078e3cff */
[----:B------:R-:W-:Y:S01]  /*1cc10*/  @P3 LOP3.LUT R7, R7, R6, RZ, 0x3c, !PT ;  /* 0x0000000607073212 */ /* 0x000fe200078e3cff */
[----:B---3--:R0:W-:Y:S04]  /*1cc20*/  STL [R1+0x67c4], R26 ;  /* 0x0067c41a01007387 */ /* 0x0081e80000100800 */
[----:B------:R1:W2:Y:S01]  /*1cc30*/  @P3 LDG.E.U16 R25, [R6.64] ;  /* 0x0000000606193981 */ /* 0x0002a2000c1e1500 */
[----:B------:R-:W-:Y:S02]  /*1cc40*/  PRMT R24, RZ, 0x7610, R24 ;  /* 0x00007610ff187816 */ /* 0x000fe40000000018 */
[----:B------:R-:W-:Y:S01]  /*1cc50*/  ISETP.GT.AND P2, PT, R4, 0x72, PT ;  /* 0x000000720400780c */ /* 0x000fe20003f44270 */
[----:B0-----:R-:W3:Y:S04]  /*1cc60*/  LDL R26, [R1+0x17a4] ;  /* 0x0017a400011a7983 */ /* 0x001ee80000100800 */
[----:B-1----:R-:W2:Y:S01]  /*1cc70*/  LDL R7, [R1+0x1808] ;  /* 0x0018080001077983 */ /* 0x002ea20000100800 */
[----:B------:R-:W-:-:S05]  /*1cc80*/  @P3 IMAD.MOV.U32 R6, RZ, RZ, R2 ;  /* 0x000000ffff063224 */ /* 0x000fca00078e0002 */
[----:B--2---:R4:W2:Y:S04]  /*1cc90*/  @P3 LDG.E.U16 R24, [R6.64] ;  /* 0x0000000606183981 */ /* 0x0048a8000c1e1500 */
[----:B------:R0:W-:Y:S01]  /*1cca0*/  STL [R1+0x67c8], R25 ;  /* 0x0067c81901007387 */ /* 0x0001e20000100800 */
[----:B------:R-:W3:Y:S03]  /*1ccb0*/  LDL R2, [R1+0x181c] ;  /* 0x00181c0001027983 */ /* 0x000ee60000100800 */
[----:B0-----:R-:W3:Y:S01]  /*1ccc0*/  LDL R25, [R1+0x1798] ;  /* 0x0017980001197983 */ /* 0x001ee20000100800 */
[----:B------:R-:W-:Y:S01]  /*1ccd0*/  PRMT R23, RZ, 0x7610, R23 ;  /* 0x00007610ff177816 */ /* 0x000fe20000000017 */
[----:B----4-:R-:W-:-:S02]  /*1cce0*/  @P2 IMAD.MOV.U32 R6, RZ, RZ, R27 ;  /* 0x000000ffff062224 */ /* 0x010fc400078e001b */
[----:B------:R-:W-:-:S05]  /*1ccf0*/  @P2 IMAD.MOV.U32 R7, RZ, RZ, R28 ;  /* 0x000000ffff072224 */ /* 0x000fca00078e001c */
[----:B------:R3:W4:Y:S04]  /*1cd00*/  @P2 LDG.E.U16 R23, [R6.64] ;  /* 0x0000000606172981 */ /* 0x000728000c1e1500 */
[----:B--2---:R0:W-:Y:S01]  /*1cd10*/  STL [R1+0x67cc], R24 ;  /* 0x0067cc1801007387 */ /* 0x0041e20000100800 */
[----:B------:R-:W2:Y:S02]  /*1cd20*/  LDL R28, [R1+0x1818] ;  /* 0x00181800011c7983 */ /* 0x000ea40000100800 */
[----:B------:R-:W2:Y:S01]  /*1cd30*/  LDL R27, [R1+0x1824] ;  /* 0x00182400011b7983 */ /* 0x000ea20000100800 */
[----:B0-----:R-:W2:Y:S01]  /*1cd40*/  LDL R24, [R1+0x17f4] ;  /* 0x0017f40001187983 */ /* 0x001ea20000100800 */
[----:B------:R-:W-:Y:S02]  /*1cd50*/  ISETP.GT.AND P3, PT, R4, 0x7a, PT ;  /* 0x0000007a0400780c */ /* 0x000fe40003f64270 */
[----:B------:R-:W-:Y:S01]  /*1cd60*/  PRMT R22, RZ, 0x7610, R22 ;  /* 0x00007610ff167816 */ /* 0x000fe20000000016 */
[----:B---3--:R-:W-:-:S02]  /*1cd70*/  @P2 IMAD.MOV.U32 R6, RZ, RZ, R26 ;  /* 0x000000ffff062224 */ /* 0x008fc400078e001a */
[----:B------:R-:W-:Y:S01]  /*1cd80*/  @P2 IMAD.MOV.U32 R7, RZ, RZ, R25 ;  /* 0x000000ffff072224 */ /* 0x000fe200078e0019 */
[----:B------:R-:W-:-:S04]  /*1cd90*/  PRMT R21, RZ, 0x7610, R21 ;  /* 0x00007610ff157816 */ /* 0x000fc80000000015 */
[----:B------:R0:W3:Y:S01]  /*1cda0*/  @P2 LDG.E.U16 R22, [R6.64] ;  /* 0x0000000606162981 */ /* 0x0000e2000c1e1500 */
[----:B------:R-:W-:Y:S02]  /*1cdb0*/  PRMT R20, RZ, 0x7610, R20 ;  /* 0x00007610ff147816 */ /* 0x000fe40000000014 */
[----:B0-----:R-:W-:Y:S01]  /*1cdc0*/  @P3 IMAD.MOV.U32 R6, RZ, RZ, R2 ;  /* 0x000000ffff063224 */ /* 0x001fe200078e0002 */
[----:B----4-:R-:W-:Y:S01]  /*1cdd0*/  STL [R1+0x67ac], R23 ;  /* 0x0067ac1701007387 */ /* 0x010fe20000100800 */
[----:B------:R-:W4:Y:S02]  /*1cde0*/  LDL R26, [R1+0x17a0] ;  /* 0x0017a000011a7983 */ /* 0x000f240000100800 */
[----:B------:R-:W3:Y:S02]  /*1cdf0*/  LDL R25, [R1+0x17ac] ;  /* 0x0017ac0001197983 */ /* 0x000ee40000100800 */
[----:B--2---:R-:W-:-:S05]  /*1ce00*/  @P3 IMAD.MOV.U32 R7, RZ, RZ, R24 ;  /* 0x000000ffff073224 */ /* 0x004fca00078e0018 */
[----:B------:R0:W2:Y:S02]  /*1ce10*/  @P3 LDG.E.U16 R21, [R6.64] ;  /* 0x0000000606153981 */ /* 0x0000a4000c1e1500 */
[----:B0-----:R-:W-:Y:S02]  /*1ce20*/  @P3 IMAD.MOV.U32 R6, RZ, RZ, R27 ;  /* 0x000000ffff063224 */ /* 0x001fe400078e001b */
[----:B------:R-:W-:-:S05]  /*1ce30*/  @P3 IMAD.MOV.U32 R7, RZ, RZ, R28 ;  /* 0x000000ffff073224 */ /* 0x000fca00078e001c */
[----:B------:R0:W2:Y:S01]  /*1ce40*/  @P3 LDG.E.U16 R20, [R6.64] ;  /* 0x0000000606143981 */ /* 0x0000a2000c1e1500 */
[----:B------:R-:W-:-:S03]  /*1ce50*/  ISETP.GT.AND P2, PT, R4, 0x73, PT ;  /* 0x000000730400780c */ /* 0x000fc60003f44270 */
[----:B---3--:R1:W-:Y:S01]  /*1ce60*/  STL [R1+0x67b0], R22 ;  /* 0x0067b01601007387 */ /* 0x0083e20000100800 */
[----:B------:R-:W3:Y:S02]  /*1ce70*/  LDL R24, [R1+0x17a8] ;  /* 0x0017a80001187983 */ /* 0x000ee40000100800 */
[----:B------:R-:W3:Y:S01]  /*1ce80*/  LDL R2, [R1+0x17b0] ;  /* 0x0017b00001027983 */ /* 0x000ee20000100800 */
[----:B------:R-:W-:-:S06]  /*1ce90*/  PRMT R19, RZ, 0x7610, R19 ;  /* 0x00007610ff137816 */ /* 0x000fcc0000000013 */
[----:B0-----:R-:W-:Y:S02]  /*1cea0*/  @P2 IMAD.MOV.U32 R6, RZ, RZ, R25 ;  /* 0x000000ffff062224 */ /* 0x001fe400078e0019 */
[----:B----4-:R-:W-:-:S05]  /*1ceb0*/  @P2 IMAD.MOV.U32 R7, RZ, RZ, R26 ;  /* 0x000000ffff072224 */ /* 0x010fca00078e001a */
[----:B------:R3:W4:Y:S04]  /*1cec0*/  @P2 LDG.E.U16 R19, [R6.64] ;  /* 0x0000000606132981 */ /* 0x000728000c1e1500 */
[----:B--2---:R-:W-:Y:S01]  /*1ced0*/  STL [R1+0x67b4], R21 ;  /* 0x0067b41501007387 */ /* 0x004fe20000100800 */
[----:B------:R-:W2:Y:S02]  /*1cee0*/  LDL R27, [R1+0x1820] ;  /* 0x00182000011b7983 */ /* 0x000ea40000100800 */
[----:B-1----:R-:W2:Y:S01]  /*1cef0*/  LDL R22, [R1+0x182c] ;  /* 0x00182c0001167983 */ /* 0x002ea20000100800 */
[----:B------:R-:W-:Y:S01]  /*1cf00*/  STL [R1+0x67b8], R20 ;  /* 0x0067b81401007387 */ /* 0x000fe20000100800 */
[----:B------:R-:W2:Y:S02]  /*1cf10*/  LDL R26, [R1+0x1828] ;  /* 0x00182800011a7983 */ /* 0x000ea40000100800 */
[----:B------:R-:W2:Y:S01]  /*1cf20*/  LDL R25, [R1+0x1830] ;  /* 0x0018300001197983 */ /* 0x000ea20000100800 */
[----:B------:R-:W-:-:S02]  /*1cf30*/  ISETP.GT.AND P3, PT, R4, 0x7b, PT ;  /* 0x0000007b0400780c */ /* 0x000fc40003f64270 */
[----:B------:R-:W-:Y:S01]  /*1cf40*/  PRMT R18, RZ, 0x7610, R18 ;  /* 0x00007610ff127816 */ /* 0x000fe20000000012 */
[----:B---3--:R-:W-:Y:S02]  /*1cf50*/  @P2 IMAD.MOV.U32 R6, RZ, RZ, R2 ;  /* 0x000000ffff062224 */ /* 0x008fe400078e0002 */
[----:B------:R-:W-:Y:S01]  /*1cf60*/  @P2 IMAD.MOV.U32 R7, RZ, RZ, R24 ;  /* 0x000000ffff072224 */ /* 0x000fe200078e0018 */
[----:B------:R-:W-:-:S04]  /*1cf70*/  PRMT R17, RZ, 0x7610, R17 ;  /* 0x00007610ff117816 */ /* 0x000fc80000000011 */
[----:B------:R2:W3:Y:S01]  /*1cf80*/  @P2 LDG.E.U16 R18, [R6.64] ;  /* 0x0000000606122981 */ /* 0x0004e2000c1e1500 */
[----:B------:R-:W-:-:S03]  /*1cf90*/  PRMT R16, RZ, 0x7610, R16 ;  /* 0x00007610ff107816 */ /* 0x000fc60000000010 */
[----:B----4-:R-:W-:Y:S01]  /*1cfa0*/  STL [R1+0x6790], R19 ;  /* 0x0067901301007387 */ /* 0x010fe20000100800 */
[----:B------:R-:W4:Y:S02]  /*1cfb0*/  LDL R24, [R1+0x1748] ;  /* 0x0017480001187983 */ /* 0x000f240000100800 */
[----:B------:R-:W4:Y:S02]  /*1cfc0*/  LDL R2, [R1+0x1750] ;  /* 0x0017500001027983 */ /* 0x000f240000100800 */
[----:B--2---:R-:W-:Y:S02]  /*1cfd0*/  @P3 IMAD.MOV.U32 R7, RZ, RZ, R27 ;  /* 0x000000ffff073224 */ /* 0x004fe400078e001b */
[----:B------:R-:W-:-:S05]  /*1cfe0*/  @P3 IMAD.MOV.U32 R6, RZ, RZ, R22 ;  /* 0x000000ffff063224 */ /* 0x000fca00078e0016 */
[----:B------:R0:W2:Y:S02]  /*1cff0*/  @P3 LDG.E.U16 R17, [R6.64] ;  /* 0x0000000606113981 */ /* 0x0000a4000c1e1500 */
[----:B0-----:R-:W-:Y:S02]  /*1d000*/  @P3 IMAD.MOV.U32 R7, RZ, RZ, R26 ;  /* 0x000000ffff073224 */ /* 0x001fe400078e001a */
[----:B------:R-:W-:-:S05]  /*1d010*/  @P3 IMAD.MOV.U32 R6, RZ, RZ, R25 ;  /* 0x000000ffff063224 */ /* 0x000fca00078e0019 */
[----:B------:R4:W2:Y:S04]  /*1d020*/  @P3 LDG.E.U16 R16, [R6.64] ;  /* 0x0000000606103981 */ /* 0x0008a8000c1e1500 */
[----:B---3--:R0:W-:Y:S01]  /*1d030*/  STL [R1+0x6794], R18 ;  /* 0x0067941201007387 */ /* 0x0081e20000100800 */
[----:B------:R-:W3:Y:S03]  /*1d040*/  LDL R22, [R1+0x1794] ;  /* 0x0017940001167983 */ /* 0x000ee60000100800 */
[----:B0-----:R-:W3:Y:S01]  /*1d050*/  LDL R18, [R1+0x17bc] ;  /* 0x0017bc0001127983 */ /* 0x001ee20000100800 */
[----:B------:R-:W-:Y:S01]  /*1d060*/  PRMT R15, RZ, 0x7610, R15 ;  /* 0x00007610ff0f7816 */ /* 0x000fe2000000000f */
[----:B----4-:R-:W-:-:S02]  /*1d070*/  @P1 IMAD.MOV.U32 R6, RZ, RZ, R2 ;  /* 0x000000ffff061224 */ /* 0x010fc400078e0002 */
[----:B------:R-:W-:-:S05]  /*1d080*/  @P1 IMAD.MOV.U32 R7, RZ, RZ, R24 ;  /* 0x000000ffff071224 */ /* 0x000fca00078e0018 */
[----:B------:R3:W4:Y:S04]  /*1d090*/  @P1 LDG.E.U16 R15, [R6.64] ;  /* 0x00000006060f1981 */ /* 0x000728000c1e1500 */
[----:B--2---:R-:W-:Y:S01]  /*1d0a0*/  STL [R1+0x6798], R17 ;  /* 0x0067981101007387 */ /* 0x004fe20000100800 */
[----:B------:R-:W2:Y:S02]  /*1d0b0*/  LDL R26, [R1+0x17b8] ;  /* 0x0017b800011a7983 */ /* 0x000ea40000100800 */
[----:B------:R-:W2:Y:S01]  /*1d0c0*/  LDL R25, [R1+0x17c4] ;  /* 0x0017c40001197983 */ /* 0x000ea20000100800 */
[----:B------:R-:W-:Y:S01]  /*1d0d0*/  STL [R1+0x679c], R16 ;  /* 0x00679c1001007387 */ /* 0x000fe20000100800 */
[----:B------:R-:W2:Y:S02]  /*1d0e0*/  LDL R24, [R1+0x1814] ;  /* 0x0018140001187983 */ /* 0x000ea40000100800 */
[----:B------:R-:W2:Y:S01]  /*1d0f0*/  LDL R2, [R1+0x183c] ;  /* 0x00183c0001027983 */ /* 0x000ea20000100800 */
[----:B------:R-:W-:-:S02]  /*1d100*/  ISETP.GT.AND P2, PT, R4, 0x74, PT ;  /* 0x000000740400780c */ /* 0x000fc40003f44270 */
[----:B------:R-:W-:Y:S02]  /*1d110*/  PRMT R14, RZ, 0x7610, R14 ;  /* 0x00007610ff0e7816 */ /* 0x000fe4000000000e */
[----:B------:R-:W-:Y:S02]  /*1d120*/  ISETP.GT.AND P3, PT, R4, 0x7c, PT ;  /* 0x0000007c0400780c */ /* 0x000fe40003f64270 */
[----:B------:R-:W-:-:S07]  /*1d130*/  PRMT R13, RZ, 0x7610, R13 ;  /* 0x00007610ff0d7816 */ /* 0x000fce000000000d */
[----:B---3--:R-:W-:Y:S02]  /*1d140*/  @P2 IMAD.MOV.U32 R6, RZ, RZ, R18 ;  /* 0x000000ffff062224 */ /* 0x008fe400078e0012 */
[----:B------:R-:W-:-:S05]  /*1d150*/  @P2 IMAD.MOV.U32 R7, RZ, RZ, R22 ;  /* 0x000000ffff072224 */ /* 0x000fca00078e0016 */
        /* <DEDUP_REMOVED lines=14> */
[----:B----4-:R-:W-:Y:S02]  /*1d240*/  @P3 IMAD.MOV.U32 R6, RZ, RZ, R18 ;  /* 0x000000ffff063224 */ /* 0x010fe400078e0012 */
[----:B------:R-:W-:Y:S01]  /*1d250*/  @P3 IMAD.MOV.U32 R7, RZ, RZ, R22 ;  /* 0x000000ffff073224 */ /* 0x000fe200078e0016 */
[----:B--2---:R0:W-:Y:S01]  /*1d260*/  STL [R1+0x6784], R13 ;  /* 0x0067840d01007387 */ /* 0x0041e20000100800 */
[----:B------:R-:W2:Y:S02]  /*1d270*/  LDL R24, [R1+0x17c8] ;  /* 0x0017c80001187983 */ /* 0x000ea40000100800 */
[----:B------:R-:W4:Y:S01]  /*1d280*/  LDL R2, [R1+0x17d0] ;  /* 0x0017d00001027983 */ /* 0x000f220000100800 */
[----:B------:R-:W-:Y:S01]  /*1d290*/  STL [R1+0x6788], R12 ;  /* 0x0067880c01007387 */ /* 0x000fe20000100800 */
[----:B------:R-:W4:Y:S02]  /*1d2a0*/  LDL R22, [R1+0x1840] ;  /* 0x0018400001167983 */ /* 0x000f240000100800 */
[----:B------:R-:W4:Y:S01]  /*1d2b0*/  LDL R18, [R1+0x184c] ;  /* 0x00184c0001127983 */ /* 0x000f220000100800 */
[----:B------:R-:W-:-:S02]  /*1d2c0*/  ISETP.GT.AND P1, PT, R4, 0x75, PT ;  /* 0x000000750400780c */ /* 0x000fc40003f24270 */
[----:B------:R-:W-:Y:S02]  /*1d2d0*/  PRMT R11, RZ, 0x7610, R11 ;  /* 0x00007610ff0b7816 */ /* 0x000fe4000000000b */
[----:B------:R-:W-:Y:S02]  /*1d2e0*/  PRMT R10, RZ, 0x7610, R10 ;  /* 0x00007610ff0a7816 */ /* 0x000fe4000000000a */
[----:B------:R-:W-:Y:S02]  /*1d2f0*/  ISETP.GT.AND P2, PT, R4, 0x7d, PT ;  /* 0x0000007d0400780c */ /* 0x000fe40003f44270 */
[----:B------:R3:W4:Y:S01]  /*1d300*/  @P3 LDG.E.U16 R11, [R6.64] ;  /* 0x00000006060b3981 */ /* 0x000722000c1e1500 */
[----:B------:R-:W-:-:S04]  /*1d310*/  PRMT R9, RZ, 0x7610, R9 ;  /* 0x00007610ff097816 */ /* 0x000fc80000000009 */
[----:B---3--:R-:W-:Y:S02]  /*1d320*/  @P1 IMAD.MOV.U32 R7, RZ, RZ, R25 ;  /* 0x000000ffff071224 */ /* 0x008fe400078e0019 */
[----:B------:R-:W-:-:S05]  /*1d330*/  @P1 IMAD.MOV.U32 R6, RZ, RZ, R14 ;  /* 0x000000ffff061224 */ /* 0x000fca00078e000e */
[----:B------:R2:W3:Y:S01]  /*1d340*/  @P1 LDG.E.U16 R10, [R6.64] ;  /* 0x00000006060a1981 */ /* 0x0004e2000c1e1500 */
[----:B------:R-:W-:Y:S01]  /*1d350*/  PRMT R8, RZ, 0x7610, R8 ;  /* 0x00007610ff087816 */ /* 0x000fe20000000008 */
[----:B--2---:R-:W-:Y:S02]  /*1d360*/  @P1 IMAD.MOV.U32 R7, RZ, RZ, R24 ;  /* 0x000000ffff071224 */ /* 0x004fe400078e0018 */
[----:B----4-:R-:W-:-:S05]  /*1d370*/  @P1 IMAD.MOV.U32 R6, RZ, RZ, R2 ;  /* 0x000000ffff061224 */ /* 0x010fca00078e0002 */
[----:B------:R1:W2:Y:S02]  /*1d380*/  @P1 LDG.E.U16 R9, [R6.64] ;  /* 0x0000000606091981 */ /* 0x0002a4000c1e1500 */
[----:B-1----:R-:W-:Y:S02]  /*1d390*/  @P2 IMAD.MOV.U32 R7, RZ, RZ, R22 ;  /* 0x000000ffff072224 */ /* 0x002fe400078e0016 */
[----:B------:R-:W-:-:S05]  /*1d3a0*/  @P2 IMAD.MOV.U32 R6, RZ, RZ, R18 ;  /* 0x000000ffff062224 */ /* 0x000fca00078e0012 */
[----:B------:R-:W4:Y:S04]  /*1d3b0*/  @P2 LDG.E.U16 R8, [R6.64] ;  /* 0x0000000606082981 */ /* 0x000f28000c1e1500 */
[----:B------:R-:W-:Y:S01]  /*1d3c0*/  STL [R1+0x678c], R11 ;  /* 0x00678c0b01007387 */ /* 0x000fe20000100800 */
[----:B------:R-:W4:Y:S02]  /*1d3d0*/  LDL R14, [R1+0x1848] ;  /* 0x00184800010e7983 */ /* 0x000f240000100800 */
[----:B0-----:R-:W4:Y:S01]  /*1d3e0*/  LDL R13, [R1+0x1850] ;  /* 0x00185000010d7983 */ /* 0x001f220000100800 */
[----:B---3--:R0:W-:Y:S01]  /*1d3f0*/  STL [R1+0x673c], R10 ;  /* 0x00673c0a01007387 */ /* 0x0081e20000100800 */
[----:B------:R-:W3:Y:S02]  /*1d400*/  LDL R25, [R1+0x16d8] ;  /* 0x0016d80001197983 */ /* 0x000ee40000100800 */
[----:B------:R-:W3:Y:S02]  /*1d410*/  LDL R24, [R1+0x16e4] ;  /* 0x0016e40001187983 */ /* 0x000ee40000100800 */
[----:B------:R-:W3:Y:S01]  /*1d420*/  LDL R2, [R1+0x16ec] ;  /* 0x0016ec0001027983 */ /* 0x000ee20000100800 */
[----:B0-----:R-:W3:Y:S04]  /*1d430*/  LDL R10, [R1+0x16e0] ;  /* 0x0016e000010a7983 */ /* 0x001ee80000100800 */
[----:B--2---:R-:W-:Y:S04]  /*1d440*/  STL [R1+0x6740], R9 ;  /* 0x0067400901007387 */ /* 0x004fe80000100800 */
[----:B----4-:R0:W-:Y:S01]  /*1d450*/  STL [R1+0x6744], R8 ;  /* 0x0067440801007387 */ /* 0x0101e20000100800 */
[----:B------:R-:W2:Y:S02]  /*1d460*/  LDL R22, [R1+0x16e8] ;  /* 0x0016e80001167983 */ /* 0x000ea40000100800 */
[----:B------:R-:W4:Y:S01]  /*1d470*/  LDL R18, [R1+0x16f0] ;  /* 0x0016f00001127983 */ /* 0x000f220000100800 */
[----:B------:R-:W-:-:S02]  /*1d480*/  PRMT R5, RZ, 0x7610, R5 ;  /* 0x00007610ff057816 */ /* 0x000fc40000000005 */
[----:B------:R-:W-:Y:S01]  /*1d490*/  ISETP.GT.AND P1, PT, R4, 0x67, PT ;  /* 0x000000670400780c */ /* 0x000fe20003f24270 */
[----:B------:R-:W-:Y:S02]  /*1d4a0*/  @P2 IMAD.MOV.U32 R6, RZ, RZ, R13 ;  /* 0x000000ffff062224 */ /* 0x000fe400078e000d */
[----:B------:R-:W-:Y:S01]  /*1d4b0*/  @P2 IMAD.MOV.U32 R7, RZ, RZ, R14 ;  /* 0x000000ffff072224 */ /* 0x000fe200078e000e */
[----:B------:R-:W-:Y:S02]  /*1d4c0*/  PRMT R23, RZ, 0x7610, R23 ;  /* 0x00007610ff177816 */ /* 0x000fe40000000017 */
[----:B------:R-:W-:Y:S01]  /*1d4d0*/  PRMT R16, RZ, 0x7610, R16 ;  /* 0x00007610ff107816 */ /* 0x000fe20000000010 */
[----:B------:R-:W4:Y:S04]  /*1d4e0*/  LDL R14, [R1+0x1734] ;  /* 0x00173400010e7983 */ /* 0x000f280000100800 */
[----:B------:R3:W4:Y:S01]  /*1d4f0*/  @P2 LDG.E.U16 R5, [R6.64] ;  /* 0x0000000606052981 */ /* 0x000722000c1e1500 */
[----:B0-----:R-:W-:-:S03]  /*1d500*/  PRMT R8, RZ, 0x7610, R8 ;  /* 0x00007610ff087816 */ /* 0x001fc60000000008 */
[----:B------:R-:W4:Y:S01]  /*1d510*/  LDL R13, [R1+0x175c] ;  /* 0x00175c00010d7983 */ /* 0x000f220000100800 */
[----:B---3--:R-:W-:Y:S02]  /*1d520*/  @P0 IMAD.MOV.U32 R7, RZ, RZ, R25 ;  /* 0x000000ffff070224 */ /* 0x008fe400078e0019 */
[----:B------:R-:W-:-:S05]  /*1d530*/  @P0 IMAD.MOV.U32 R6, RZ, RZ, R24 ;  /* 0x000000ffff060224 */ /* 0x000fca00078e0018 */
[----:B------:R0:W3:Y:S02]  /*1d540*/  @P0 LDG.E.U16 R23, [R6.64] ;  /* 0x0000000606170981 */ /* 0x0000e4000c1e1500 */
[----:B0-----:R-:W-:Y:S02]  /*1d550*/  @P1 IMAD.MOV.U32 R6, RZ, RZ, R2 ;  /* 0x000000ffff061224 */ /* 0x001fe400078e0002 */
[----:B------:R-:W-:-:S05]  /*1d560*/  @P1 IMAD.MOV.U32 R7, RZ, RZ, R10 ;  /* 0x000000ffff071224 */ /* 0x000fca00078e000a */
[----:B------:R2:W3:Y:S02]  /*1d570*/  @P1 LDG.E.U16 R8, [R6.64] ;  /* 0x0000000606081981 */ /* 0x0004e4000c1e1500 */
[----:B--2---:R-:W-:Y:S02]  /*1d580*/  @P1 IMAD.MOV.U32 R7, RZ, RZ, R22 ;  /* 0x000000ffff071224 */ /* 0x004fe400078e0016 */
[----:B----4-:R-:W-:-:S05]  /*1d590*/  @P1 IMAD.MOV.U32 R6, RZ, RZ, R18 ;  /* 0x000000ffff061224 */ /* 0x010fca00078e0012 */
[----:B------:R-:W2:Y:S04]  /*1d5a0*/  @P1 LDG.E.U16 R16, [R6.64] ;  /* 0x0000000606101981 */ /* 0x000ea8000c1e1500 */
[----:B------:R0:W-:Y:S01]  /*1d5b0*/  STL [R1+0x6748], R5 ;  /* 0x0067480501007387 */ /* 0x0001e20000100800 */
[----:B------:R-:W4:Y:S02]  /*1d5c0*/  LDL R10, [R1+0x1758] ;  /* 0x00175800010a7983 */ /* 0x000f240000100800 */
[----:B------:R-:W4:Y:S01]  /*1d5d0*/  LDL R2, [R1+0x1764] ;  /* 0x0017640001027983 */ /* 0x000f220000100800 */
[----:B0-----:R-:W4:Y:S04]  /*1d5e0*/  LDL R5, [R1+0x176c] ;  /* 0x00176c0001057983 */ /* 0x001f280000100800 */
[----:B---3--:R0:W-:Y:S01]  /*1d5f0*/  STL [R1+0x258], R8 ;  /* 0x0002580801007387 */ /* 0x0081e20000100800 */
[----:B------:R-:W3:Y:S03]  /*1d600*/  LDL R18, [R1+0x1768] ;  /* 0x0017680001127983 */ /* 0x000ee60000100800 */
[----:B0-----:R-:W3:Y:S04]  /*1d610*/  LDL R8, [R1+0x1760] ;  /* 0x0017600001087983 */ /* 0x001ee80000100800 */
[----:B--2---:R0:W-:Y:S04]  /*1d620*/  STL [R1+0x250], R16 ;  /* 0x0002501001007387 */ /* 0x0041e80000100800 */
[----:B0-----:R-:W2:Y:S01]  /*1d630*/  LDL R16, [R1+0x1770] ;  /* 0x0017700001107983 */ /* 0x001ea20000100800 */
[----:B------:R-:W-:-:S02]  /*1d640*/  ISETP.GT.AND P0, PT, R4, 0x6e, PT ;  /* 0x0000006e0400780c */ /* 0x000fc40003f04270 */
[----:B------:R-:W-:Y:S02]  /*1d650*/  PRMT R21, RZ, 0x7610, R21 ;  /* 0x00007610ff157816 */ /* 0x000fe40000000015 */
[----:B------:R-:W-:Y:S02]  /*1d660*/  ISETP.GT.AND P1, PT, R4, 0x6f, PT ;  /* 0x0000006f0400780c */ /* 0x000fe40003f24270 */
[----:B------:R-:W-:-:S07]  /*1d670*/  PRMT R20, RZ, 0x7610, R20 ;  /* 0x00007610ff147816 */ /* 0x000fce0000000014 */
[----:B------:R-:W-:Y:S02]  /*1d680*/  @P0 IMAD.MOV.U32 R6, RZ, RZ, R13 ;  /* 0x000000ffff060224 */ /* 0x000fe400078e000d */
[----:B------:R-:W-:Y:S01]  /*1d690*/  @P0 IMAD.MOV.U32 R7, RZ, RZ, R14 ;  /* 0x000000ffff070224 */ /* 0x000fe200078e000e */
[----:B------:R-:W-:Y:S02]  /*1d6a0*/  PRMT R19, RZ, 0x7610, R19 ;  /* 0x00007610ff137816 */ /* 0x000fe40000000013 */
[----:B------:R-:W-:Y:S01]  /*1d6b0*/  PRMT R15, RZ, 0x7610, R15 ;  /* 0x00007610ff0f7816 */ /* 0x000fe2000000000f */
[----:B------:R-:W2:Y:S04]  /*1d6c0*/  LDL R14, [R1+0x17b4] ;  /* 0x0017b400010e7983 */ /* 0x000ea80000100800 */
[----:B------:R4:W2:Y:S04]  /*1d6d0*/  @P0 LDG.E.U16 R21, [R6.64] ;  /* 0x0000000606150981 */ /* 0x0008a8000c1e1500 */
[----:B------:R-:W2:Y:S01]  /*1d6e0*/  LDL R13, [R1+0x17dc] ;  /* 0x0017dc00010d7983 */ /* 0x000ea20000100800 */
[----:B----4-:R-:W-:-:S02]  /*1d6f0*/  @P0 IMAD.MOV.U32 R6, RZ, RZ, R2 ;  /* 0x000000ffff060224 */ /* 0x010fc400078e0002 */
[----:B------:R-:W-:Y:S01]  /*1d700*/  @P0 IMAD.MOV.U32 R7, RZ, RZ, R10 ;  /* 0x000000ffff070224 */ /* 0x000fe200078e000a */
[----:B------:R-:W4:Y:S04]  /*1d710*/  LDL R2, [R1+0x17e4] ;  /* 0x0017e40001027983 */ /* 0x000f280000100800 */
[----:B------:R-:W4:Y:S04]  /*1d720*/  LDL R10, [R1+0x17d8] ;  /* 0x0017d800010a7983 */ /* 0x000f280000100800 */
[----:B------:R0:W4:Y:S02]  /*1d730*/  @P0 LDG.E.U16 R20, [R6.64] ;  /* 0x0000000606140981 */ /* 0x000124000c1e1500 */
[----:B0-----:R-:W-:-:S02]  /*1d740*/  @P1 IMAD.MOV.U32 R6, RZ, RZ, R5 ;  /* 0x000000ffff061224 */ /* 0x001fc400078e0005 */
[----:B---3--:R-:W-:Y:S01]  /*1d750*/  @P1 IMAD.MOV.U32 R7, RZ, RZ, R8 ;  /* 0x000000ffff071224 */ /* 0x008fe200078e0008 */
[----:B------:R-:W-:Y:S01]  /*1d760*/  ISETP.GT.AND P0, PT, R4, 0x76, PT ;  /* 0x000000760400780c */ /* 0x000fe20003f04270 */
[----:B------:R-:W3:Y:S04]  /*1d770*/  LDL R8, [R1+0x17e0] ;  /* 0x0017e00001087983 */ /* 0x000ee80000100800 */
[----:B------:R0:W3:Y:S04]  /*1d780*/  @P1 LDG.E.U16 R19, [R6.64] ;  /* 0x0000000606131981 */ /* 0x0000e8000c1e1500 */
[----:B------:R-:W3:Y:S01]  /*1d790*/  LDL R5, [R1+0x17ec] ;  /* 0x0017ec0001057983 */ /* 0x000ee20000100800 */
[----:B0-----:R-:W-:-:S02]  /*1d7a0*/  @P1 IMAD.MOV.U32 R7, RZ, RZ, R18 ;  /* 0x000000ffff071224 */ /* 0x001fc400078e0012 */
[----:B--2---:R-:W-:-:S05]  /*1d7b0*/  @P1 IMAD.MOV.U32 R6, RZ, RZ, R16 ;  /* 0x000000ffff061224 */ /* 0x004fca00078e0010 */
[----:B------:R0:W2:Y:S04]  /*1d7c0*/  @P1 LDG.E.U16 R15, [R6.64] ;  /* 0x00000006060f1981 */ /* 0x0000a8000c1e1500 */
[----:B------:R-:W-:Y:S01]  /*1d7d0*/  STL [R1+0x260], R23 ;  /* 0x0002601701007387 */ /* 0x000fe20000100800 */
[----:B------:R-:W3:Y:S01]  /*1d7e0*/  LDL R16, [R1+0x17e8] ;  /* 0x0017e80001107983 */ /* 0x000ee20000100800 */
[----:B------:R-:W-:Y:S01]  /*1d7f0*/  PRMT R11, RZ, 0x7610, R11 ;  /* 0x00007610ff0b7816 */ /* 0x000fe2000000000b */
[----:B0-----:R-:W-:Y:S02]  /*1d800*/  @P0 IMAD.MOV.U32 R7, RZ, RZ, R14 ;  /* 0x000000ffff070224 */ /* 0x001fe400078e000e */
[----:B------:R-:W-:-:S05]  /*1d810*/  @P0 IMAD.MOV.U32 R6, RZ, RZ, R13 ;  /* 0x000000ffff060224 */ /* 0x000fca00078e000d */
[----:B------:R4:W3:Y:S04]  /*1d820*/  @P0 LDG.E.U16 R11, [R6.64] ;  /* 0x00000006060b0981 */ /* 0x0008e8000c1e1500 */
[----:B--2---:R0:W-:Y:S01]  /*1d830*/  STL [R1+0x230], R15 ;  /* 0x0002300f01007387 */ /* 0x0041e20000100800 */
[----:B------:R-:W-:Y:S02]  /*1d840*/  ISETP.GT.AND P1, PT, R4, 0x77, PT ;  /* 0x000000770400780c */ /* 0x000fe40003f24270 */
[----:B------:R-:W-:Y:S01]  /*1d850*/  PRMT R9, RZ, 0x7610, R9 ;  /* 0x00007610ff097816 */ /* 0x000fe20000000009 */
[----:B----4-:R-:W-:Y:S02]  /*1d860*/  @P0 IMAD.MOV.U32 R6, RZ, RZ, R2 ;  /* 0x000000ffff060224 */ /* 0x010fe400078e0002 */
[----:B------:R-:W-:Y:S01]  /*1d870*/  @P0 IMAD.MOV.U32 R7, RZ, RZ, R10 ;  /* 0x000000ffff070224 */ /* 0x000fe200078e000a */
[----:B------:R-:W-:-:S02]  /*1d880*/  PRMT R17, RZ, 0x7610, R17 ;  /* 0x00007610ff117816 */ /* 0x000fc40000000011 */
[----:B------:R-:W-:Y:S01]  /*1d890*/  PRMT R3, RZ, 0x7610, R3 ;  /* 0x00007610ff037816 */ /* 0x000fe20000000003 */
[----:B------:R-:W2:Y:S04]  /*1d8a0*/  LDL R14, [R1+0x1834] ;  /* 0x00183400010e7983 */ /* 0x000ea80000100800 */
[----:B0-----:R-:W4:Y:S04]  /*1d8b0*/  LDL R15, [R1+0x17f0] ;  /* 0x0017f000010f7983 */ /* 0x001f280000100800 */
[----:B------:R3:W2:Y:S04]  /*1d8c0*/  @P0 LDG.E.U16 R9, [R6.64] ;  /* 0x0000000606090981 */ /* 0x0006a8000c1e1500 */
[----:B------:R-:W2:Y:S01]  /*1d8d0*/  LDL R13, [R1+0x185c] ;  /* 0x00185c00010d7983 */ /* 0x000ea20000100800 */
[----:B---3--:R-:W-:-:S02]  /*1d8e0*/  @P1 IMAD.MOV.U32 R6, RZ, RZ, R5 ;  /* 0x000000ffff061224 */ /* 0x008fc400078e0005 */
[----:B------:R-:W-:-:S05]  /*1d8f0*/  @P1 IMAD.MOV.U32 R7, RZ, RZ, R8 ;  /* 0x000000ffff071224 */ /* 0x000fca00078e0008 */
[----:B------:R0:W3:Y:S04]  /*1d900*/  @P1 LDG.E.U16 R17, [R6.64] ;  /* 0x0000000606111981 */ /* 0x0000e8000c1e1500 */
[----:B------:R1:W-:Y:S01]  /*1d910*/  STL [R1+0x228], R11 ;  /* 0x0002280b01007387 */ /* 0x0003e20000100800 */
[----:B------:R-:W3:Y:S02]  /*1d920*/  LDL R2, [R1+0x1860] ;  /* 0x0018600001027983 */ /* 0x000ee40000100800 */
[----:B0-----:R-:W-:Y:S01]  /*1d930*/  @P1 IMAD.MOV.U32 R7, RZ, RZ, R16 ;  /* 0x000000ffff071224 */ /* 0x001fe200078e0010 */
[----:B-1----:R-:W3:Y:S01]  /*1d940*/  LDL R11, [R1+0x1858] ;  /* 0x00185800010b7983 */ /* 0x002ee20000100800 */
[----:B----4-:R-:W-:-:S05]  /*1d950*/  @P1 IMAD.MOV.U32 R6, RZ, RZ, R15 ;  /* 0x000000ffff061224 */ /* 0x010fca00078e000f */
[----:B------:R0:W4:Y:S01]  /*1d960*/  @P1 LDG.E.U16 R3, [R6.64] ;  /* 0x0000000606031981 */ /* 0x000122000c1e1500 */
[----:B------:R-:W-:-:S03]  /*1d970*/  ISETP.GT.AND P0, PT, R4, 0x7e, PT ;  /* 0x0000007e0400780c */ /* 0x000fc60003f04270 */
[----:B------:R-:W-:Y:S01]  /*1d980*/  STL [R1+0x248], R21 ;  /* 0x0002481501007387 */ /* 0x000fe20000100800 */
[----:B------:R-:W4:Y:S01]  /*1d990*/  LDL R10, [R1+0x1854] ;  /* 0x00185400010a7983 */ /* 0x000f220000100800 */
[----:B------:R-:W-:Y:S01]  /*1d9a0*/  PRMT R12, RZ, 0x7610, R12 ;  /* 0x00007610ff0c7816 */ /* 0x000fe2000000000c */
[----:B--2---:R1:W-:Y:S01]  /*1d9b0*/  STL [R1+0x220], R9 ;  /* 0x0002200901007387 */ /* 0x0043e20000100800 */
[----:B------:R-:W2:Y:S04]  /*1d9c0*/  LDL R8, [R1+0x1078] ;  /* 0x0010780001087983 */ /* 0x000ea80000100800 */
[----:B------:R-:W2:Y:S02]  /*1d9d0*/  LDL R5, [R1+0x107c] ;  /* 0x00107c0001057983 */ /* 0x000ea40000100800 */
[----:B0-----:R-:W-:-:S02]  /*1d9e0*/  @P0 IMAD.MOV.U32 R6, RZ, RZ, R13 ;  /* 0x000000ffff060224 */ /* 0x001fc400078e000d */
[----:B------:R-:W-:Y:S01]  /*1d9f0*/  @P0 IMAD.MOV.U32 R7, RZ, RZ, R14 ;  /* 0x000000ffff070224 */ /* 0x000fe200078e000e */
[----:B-1----:R-:W2:Y:S01]  /*1da00*/  LDL R9, [R1+0x1864] ;  /* 0x0018640001097983 */ /* 0x002ea20000100800 */
[----:B------:R-:W-:Y:S02]  /*1da10*/  STL [R1+0x240], R20 ;  /* 0x0002401401007387 */ /* 0x000fe40000100800 */
[----:B------:R-:W-:Y:S01]  /*1da20*/  STL [R1+0x238], R19 ;  /* 0x0002381301007387 */ /* 0x000fe20000100800 */
[----:B------:R3:W2:Y:S02]  /*1da30*/  @P0 LDG.E.U16 R12, [R6.64] ;  /* 0x00000006060c0981 */ /* 0x0006a4000c1e1500 */
[----:B---3--:R-:W-:Y:S02]  /*1da40*/  @P0 IMAD.MOV.U32 R6, RZ, RZ, R2 ;  /* 0x000000ffff060224 */ /* 0x008fe400078e0002 */
[----:B------:R-:W-:Y:S01]  /*1da50*/  @P0 IMAD.MOV.U32 R7, RZ, RZ, R11 ;  /* 0x000000ffff070224 */ /* 0x000fe200078e000b */
[----:B----4-:R0:W-:Y:S02]  /*1da60*/  STL [R1+0x657c], R3 ;  /* 0x00657c0301007387 */ /* 0x0101e40000100800 */
[----:B0-----:R-:W-:-:S06]  /*1da70*/  PRMT R3, RZ, 0x7610, R3 ;  /* 0x00007610ff037816 */ /* 0x001fcc0000000003 */
[----:B------:R2:W3:Y:S01]  /*1da80*/  @P0 LDG.E.U16 R3, [R6.64] ;  /* 0x0000000606030981 */ /* 0x0004e2000c1e1500 */
[----:B------:R-:W-:Y:S02]  /*1da90*/  ISETP.GT.AND P1, PT, R4, 0x7f, PT ;  /* 0x0000007f0400780c */ /* 0x000fe40003f24270 */
[----:B------:R-:W-:-:S11]  /*1daa0*/  PRMT R0, RZ, 0x7610, R0 ;  /* 0x00007610ff007816 */ /* 0x000fd60000000000 */
[----:B--2---:R-:W-:Y:S02]  /*1dab0*/  @P1 IMAD.MOV.U32 R6, RZ, RZ, R9 ;  /* 0x000000ffff061224 */ /* 0x004fe400078e0009 */
[----:B------:R-:W-:-:S05]  /*1dac0*/  @P1 IMAD.MOV.U32 R7, RZ, RZ, R10 ;  /* 0x000000ffff071224 */ /* 0x000fca00078e000a */
[----:B------:R0:W2:Y:S02]  /*1dad0*/  @P1 LDG.E.U16 R0, [R6.64] ;  /* 0x0000000606001981 */ /* 0x0000a4000c1e1500 */
[----:B0-----:R-:W-:Y:S02]  /*1dae0*/  @P1 IMAD.MOV.U32 R6, RZ, RZ, R5 ;  /* 0x000000ffff061224 */ /* 0x001fe400078e0005 */
[----:B------:R-:W-:Y:S01]  /*1daf0*/  @P1 IMAD.MOV.U32 R7, RZ, RZ, R8 ;  /* 0x000000ffff071224 */ /* 0x000fe200078e0008 */
[----:B---3--:R-:W-:Y:S01]  /*1db00*/  STL [R1+0x6710], R3 ;  /* 0x0067100301007387 */ /* 0x008fe20000100800 */
[----:B------:R0:W-:Y:S02]  /*1db10*/  STL [R1+0x6720], R3 ;  /* 0x0067200301007387 */ /* 0x0001e40000100800 */
[----:B0-----:R-:W-:-:S06]  /*1db20*/  PRMT R3, RZ, 0x7610, R3 ;  /* 0x00007610ff037816 */ /* 0x001fcc0000000003 */
[----:B------:R-:W3:Y:S04]  /*1db30*/  @P1 LDG.E.U16 R3, [R6.64] ;  /* 0x0000000606031981 */ /* 0x000ee8000c1e1500 */
[----:B------:R-:W0:Y:S04]  /*1db40*/  S2R R2, SR_TID.X ;  /* 0x0000000000027919 */ /* 0x000e280000002100 */
[----:B--2---:R1:W-:Y:S04]  /*1db50*/  STL [R1+0x200], R0 ;  /* 0x0002000001007387 */ /* 0x0043e80000100800 */
[----:B------:R-:W2:Y:S01]  /*1db60*/  S2R R29, SR_TID.X ;  /* 0x00000000001d7919 */ /* 0x000ea20000002100 */
[----:B------:R-:W-:Y:S06]  /*1db70*/  BAR.SYNC.DEFER_BLOCKING 0x0 ;  /* 0x0000000000007b1d */ /* 0x000fec0000010000 */
[----:B0-----:R0:W-:Y:S01]  /*1db80*/  STL [R1+0x67a0], R2 ;  /* 0x0067a00201007387 */ /* 0x0011e20000100800 */
[----:B-1----:R-:W-:Y:S01]  /*1db90*/  LOP3.LUT R0, R2, 0x7f, RZ, 0xc0, !PT ;  /* 0x0000007f02007812 */ /* 0x002fe200078ec0ff */
[----:B------:R-:W4:Y:S02]  /*1dba0*/  LDL.LU R28, [R1+0x328] ;  /* 0x00032800011c7983 */ /* 0x000f240000300800 */
[----:B0-----:R-:W2:Y:S04]  /*1dbb0*/  LDL.LU R2, [R1+0x2a0] ;  /* 0x0002a00001027983 */ /* 0x001ea80000300800 */
[----:B---3--:R0:W-:Y:S04]  /*1dbc0*/  STL [R1+0x1f8], R3 ;  /* 0x0001f80301007387 */ /* 0x0081e80000100800 */
[----:B0-----:R-:W3:Y:S01]  /*1dbd0*/  LDL.LU R3, [R1+0x26c] ;  /* 0x00026c0001037983 */ /* 0x001ee20000300800 */
[----:B------:R-:W3:Y:S02]  /*1dbe0*/  LDL.LU R5, [R1+0x268] ;  /* 0x0002680001057983 */ /* 0x000ee40000300800 */
[----:B------:R-:W3:Y:S02]  /*1dbf0*/  LDL.LU R8, [R1+0x1fc] ;  /* 0x0001fc0001087983 */ /* 0x000ee40000300800 */
[----:B------:R-:W3:Y:S01]  /*1dc00*/  LDL.LU R9, [R1+0x1f4] ;  /* 0x0001f40001097983 */ /* 0x000ee20000300800 */
[----:B------:R-:W-:Y:S01]  /*1dc10*/  STL [R1+0x218], R17 ;  /* 0x0002181101007387 */ /* 0x000fe20000100800 */
[----:B------:R-:W3:Y:S02]  /*1dc20*/  LDL.LU R10, [R1+0x1c8] ;  /* 0x0001c800010a7983 */ /* 0x000ee40000300800 */
[----:B------:R-:W3:Y:S02]  /*1dc30*/  LDL.LU R11, [R1+0x1c4] ;  /* 0x0001c400010b7983 */ /* 0x000ee40000300800 */
[----:B------:R0:W-:Y:S02]  /*1dc40*/  STL [R1+0x208], R12 ;  /* 0x0002080c01007387 */ /* 0x0001e40000100800 */
[----:B0-----:R-:W3:Y:S01]  /*1dc50*/  LDL.LU R12, [R1+0x198] ;  /* 0x00019800010c7983 */ /* 0x001ee20000300800 */
[----:B------:R-:W3:Y:S02]  /*1dc60*/  LDL.LU R13, [R1+0x194] ;  /* 0x00019400010d7983 */ /* 0x000ee40000300800 */
[----:B------:R-:W3:Y:S02]  /*1dc70*/  LDL.LU R14, [R1+0x168] ;  /* 0x00016800010e7983 */ /* 0x000ee40000300800 */
[----:B------:R-:W3:Y:S01]  /*1dc80*/  LDL.LU R15, [R1+0x164] ;  /* 0x00016400010f7983 */ /* 0x000ee20000300800 */
[----:B------:R-:W3:Y:S01]  /*1dc90*/  LDL.LU R16, [R1+0x138] ;  /* 0x0001380001107983 */ /* 0x000ee20000300800 */
        /* <DEDUP_REMOVED lines=8> */
[----:B--2---:R-:W-:Y:S01]  /*1dd20*/  LOP3.LUT R29, R29, 0xff, RZ, 0xc0, !PT ;  /* 0x000000ff1d1d7812 */ /* 0x004fe200078ec0ff */
[----:B------:R-:W2:Y:S02]  /*1dd30*/  LDL.LU R25, [R1+0x64] ;  /* 0x0000640001197983 */ /* 0x000ea40000300800 */
[----:B------:R-:W2:Y:S01]  /*1dd40*/  LDL.LU R26, [R1+0x38] ;  /* 0x00003800011a7983 */ /* 0x000ea20000300800 */
[----:B------:R-:W2:Y:S01]  /*1dd50*/  LDL.LU R27, [R1+0x34] ;  /* 0x00003400011b7983 */ /* 0x000ea20000300800 */
[----:B------:R0:W-:Y:S02]  /*1dd60*/  STL [R1+0x6728], R6 ;  /* 0x0067280601007387 */ /* 0x0001e40000100800 */
[----:B------:R-:W-:Y:S01]  /*1dd70*/  IMAD.SHL.U32 R29, R29, 0x2, RZ ;  /* 0x000000021d1d7824 */ /* 0x000fe200078e00ff */
[----:B------:R-:W-:Y:S01]  /*1dd80*/  ISETP.GE.AND P0, PT, R0, R4, PT ;  /* 0x000000040000720c */ /* 0x000fe20003f06270 */
[----:B0-----:R-:W2:Y:S01]  /*1dd90*/  LDL.LU R6, [R1+0x2a4] ;  /* 0x0002a40001067983 */ /* 0x001ea20000300800 */
[----:B------:R0:W-:Y:S03]  /*1dda0*/  STL [R1+0x6724], R7 ;  /* 0x0067240701007387 */ /* 0x0001e60000100800 */
[----:B----4-:R-:W-:Y:S04]  /*1ddb0*/  STS.U16 [R29], R28 ;  /* 0x0000001c1d007388 */ /* 0x010fe80000000400 */
[----:B0-----:R-:W4:Y:S01]  /*1ddc0*/  LDL.LU R7, [R1+0x2e8] ;  /* 0x0002e80001077983 */ /* 0x001f220000300800 */
[----:B------:R-:W2:Y:S02]  /*1ddd0*/  LDL.LU R4, [R1+0x2ec] ;  /* 0x0002ec0001047983 */ /* 0x000ea40000300800 */
[----:B------:R-:W-:Y:S02]  /*1dde0*/  STL [R1+0x6540], R0 ;  /* 0x0065400001007387 */ /* 0x000fe40000100800 */
[----:B------:R0:W-:Y:S02]  /*1ddf0*/  STL [R1+0x672c], R0 ;  /* 0x00672c0001007387 */ /* 0x0001e40000100800 */
[----:B0-----:R-:W2:Y:S01]  /*1de00*/  LDL.LU R0, [R1+0x324] ;  /* 0x0003240001007983 */ /* 0x001ea20000300800 */
[----:B------:R-:W2:Y:S03]  /*1de10*/  LDL.LU R28, [R1+0x67d8] ;  /* 0x0067d800011c7983 */ /* 0x000ea60000300800 */
[----:B---3--:R0:W-:Y:S04]  /*1de20*/  STS.U16 [R29+0x16200], R23 ;  /* 0x016200171d007388 */ /* 0x0081e80000000400 */
[----:B------:R1:W-:Y:S04]  /*1de30*/  STS.U16 [R29+0x18000], R24 ;  /* 0x018000181d007388 */ /* 0x0003e80000000400 */
[----:B0-----:R-:W3:Y:S01]  /*1de40*/  LDL.LU R23, [R1+0xc] ;  /* 0x00000c0001177983 */ /* 0x001ee20000300800 */
[----:B-1----:R-:W2:Y:S03]  /*1de50*/  LDL.LU R24, [R1+0x320] ;  /* 0x0003200001187983 */ /* 0x002ea60000300800 */
[----:B--2---:R0:W-:Y:S04]  /*1de60*/  STL [R1+0x67d0], R24 ;  /* 0x0067d01801007387 */ /* 0x0041e80000100800 */
[----:B0-----:R-:W2:Y:S04]  /*1de70*/  LDL.LU R24, [R1+0x4] ;  /* 0x0000040001187983 */ /* 0x001ea80000300800 */
[----:B------:R-:W-:Y:S04]  /*1de80*/  STS.U16 [R29+0x18200], R25 ;  /* 0x018200191d007388 */ /* 0x000fe80000000400 */
[----:B------:R-:W-:Y:S04]  /*1de90*/  STS.U16 [R29+0x1a000], R26 ;  /* 0x01a0001a1d007388 */ /* 0x000fe80000000400 */
[----:B------:R-:W-:Y:S04]  /*1dea0*/  STS.U16 [R29+0x1a200], R27 ;  /* 0x01a2001b1d007388 */ /* 0x000fe80000000400 */
[----:B------:R-:W-:Y:S04]  /*1deb0*/  STS.U16 [R29+0x2000], R4 ;  /* 0x002000041d007388 */ /* 0x000fe80000000400 */
[----:B----4-:R-:W-:Y:S04]  /*1dec0*/  STS.U16 [R29+0x2200], R7 ;  /* 0x002200071d007388 */ /* 0x010fe80000000400 */
[----:B------:R-:W-:Y:S04]  /*1ded0*/  STS.U16 [R29+0x4000], R6 ;  /* 0x004000061d007388 */ /* 0x000fe80000000400 */
[----:B------:R-:W-:Y:S04]  /*1dee0*/  STS.U16 [R29+0x4200], R2 ;  /* 0x004200021d007388 */ /* 0x000fe80000000400 */
[----:B------:R-:W-:Y:S04]  /*1def0*/  STS.U16 [R29+0x6000], R3 ;  /* 0x006000031d007388 */ /* 0x000fe80000000400 */
[----:B------:R-:W-:Y:S04]  /*1df00*/  STS.U16 [R29+0x6200], R5 ;  /* 0x006200051d007388 */ /* 0x000fe80000000400 */
[----:B------:R-:W-:Y:S04]  /*1df10*/  STS.U16 [R29+0x8000], R8 ;  /* 0x008000081d007388 */ /* 0x000fe80000000400 */
[----:B------:R-:W-:Y:S04]  /*1df20*/  STS.U16 [R29+0x8200], R9 ;  /* 0x008200091d007388 */ /* 0x000fe80000000400 */
[----:B------:R-:W-:Y:S04]  /*1df30*/  STS.U16 [R29+0xa000], R10 ;  /* 0x00a0000a1d007388 */ /* 0x000fe80000000400 */
[----:B------:R-:W-:Y:S04]  /*1df40*/  STS.U16 [R29+0xa200], R11 ;  /* 0x00a2000b1d007388 */ /* 0x000fe80000000400 */
[----:B--2---:R0:W-:Y:S04]  /*1df50*/  STL [R1+0x67d4], R24 ;  /* 0x0067d41801007387 */ /* 0x0041e80000100800 */
[----:B0-----:R-:W2:Y:S01]  /*1df60*/  LDL.LU R24, [R1+0x8] ;  /* 0x0000080001187983 */ /* 0x001ea20000300800 */
[----:B------:R-:W4:Y:S02]  /*1df70*/  LDL.LU R25, [R1+0x31c] ;  /* 0x00031c0001197983 */ /* 0x000f240000300800 */
[----:B------:R-:W4:Y:S02]  /*1df80*/  LDL.LU R26, [R1+0x2e4] ;  /* 0x0002e400011a7983 */ /* 0x000f240000300800 */
[----:B------:R-:W4:Y:S01]  /*1df90*/  LDL.LU R27, [R1+0x2e0] ;  /* 0x0002e000011b7983 */ /* 0x000f220000300800 */
[----:B------:R-:W4:Y:S01]  /*1dfa0*/  LDL.LU R4, [R1+0x298] ;  /* 0x0002980001047983 */ /* 0x000f220000300800 */
[----:B------:R-:W4:Y:S02]  /*1dfb0*/  LDL.LU R7, [R1+0x264] ;  /* 0x0002640001077983 */ /* 0x000f240000300800 */
[----:B------:R-:W4:Y:S02]  /*1dfc0*/  LDL.LU R6, [R1+0x25c] ;  /* 0x00025c0001067983 */ /* 0x000f240000300800 */
[----:B------:R-:W4:Y:S01]  /*1dfd0*/  LDL.LU R2, [R1+0x1f0] ;  /* 0x0001f00001027983 */ /* 0x000f220000300800 */
[----:B------:R-:W4:Y:S01]  /*1dfe0*/  LDL.LU R3, [R1+0x1ec] ;  /* 0x0001ec0001037983 */ /* 0x000f220000300800 */
[----:B------:R-:W4:Y:S02]  /*1dff0*/  LDL.LU R5, [R1+0x1c0] ;  /* 0x0001c00001057983 */ /* 0x000f240000300800 */
[----:B------:R-:W4:Y:S02]  /*1e000*/  LDL.LU R8, [R1+0x1bc] ;  /* 0x0001bc0001087983 */ /* 0x000f240000300800 */
[----:B------:R-:W4:Y:S01]  /*1e010*/  LDL.LU R9, [R1+0x190] ;  /* 0x0001900001097983 */ /* 0x000f220000300800 */
[----:B------:R-:W4:Y:S04]  /*1e020*/  LDL.LU R10, [R1+0x18c] ;  /* 0x00018c00010a7983 */ /* 0x000f280000300800 */
[----:B------:R0:W-:Y:S01]  /*1e030*/  STS.U16 [R29+0xc000], R12 ;  /* 0x00c0000c1d007388 */ /* 0x0001e20000000400 */
[----:B------:R-:W4:Y:S03]  /*1e040*/  LDL.LU R11, [R1+0x160] ;  /* 0x00016000010b7983 */ /* 0x000f260000300800 */
[----:B------:R1:W-:Y:S04]  /*1e050*/  STS.U16 [R29+0xc200], R13 ;  /* 0x00c2000d1d007388 */ /* 0x0003e80000000400 */
[----:B------:R1:W-:Y:S04]  /*1e060*/  STS.U16 [R29+0xe000], R14 ;  /* 0x00e0000e1d007388 */ /* 0x0003e80000000400 */
[----:B------:R3:W-:Y:S04]  /*1e070*/  STS.U16 [R29+0xe200], R15 ;  /* 0x00e2000f1d007388 */ /* 0x0007e80000000400 */
[----:B------:R3:W-:Y:S04]  /*1e080*/  STS.U16 [R29+0x10000], R16 ;  /* 0x010000101d007388 */ /* 0x0007e80000000400 */
[----:B------:R3:W-:Y:S04]  /*1e090*/  STS.U16 [R29+0x10200], R17 ;  /* 0x010200111d007388 */ /* 0x0007e80000000400 */
[----:B0-----:R-:W4:Y:S01]  /*1e0a0*/  LDL.LU R12, [R1+0x15c] ;  /* 0x00015c00010c7983 */ /* 0x001f220000300800 */
[----:B-1----:R-:W4:Y:S02]  /*1e0b0*/  LDL.LU R13, [R1+0x130] ;  /* 0x00013000010d7983 */ /* 0x002f240000300800 */
[----:B------:R-:W4:Y:S01]  /*1e0c0*/  LDL.LU R14, [R1+0x12c] ;  /* 0x00012c00010e7983 */ /* 0x000f220000300800 */
[----:B---3--:R-:W2:Y:S01]  /*1e0d0*/  LDL.LU R15, [R1+0x100] ;  /* 0x00010000010f7983 */ /* 0x008ea20000300800 */
[----:B------:R-:W2:Y:S03]  /*1e0e0*/  LDL.LU R16, [R1+0xfc] ;  /* 0x0000fc0001107983 */ /* 0x000ea60000300800 */
[----:B------:R0:W-:Y:S01]  /*1e0f0*/  STS.U16 [R29+0x12000], R18 ;  /* 0x012000121d007388 */ /* 0x0001e20000000400 */
[----:B------:R-:W2:Y:S03]  /*1e100*/  LDL.LU R17, [R1+0xc0] ;  /* 0x0000c00001117983 */ /* 0x000ea60000300800 */
[----:B------:R1:W-:Y:S04]  /*1e110*/  STS.U16 [R29+0x12200], R19 ;  /* 0x012200131d007388 */ /* 0x0003e80000000400 */
[----:B------:R1:W-:Y:S04]  /*1e120*/  STS.U16 [R29+0x14000], R20 ;  /* 0x014000141d007388 */ /* 0x0003e80000000400 */
[----:B------:R1:W-:Y:S04]  /*1e130*/  STS.U16 [R29+0x14200], R21 ;  /* 0x014200151d007388 */ /* 0x0003e80000000400 */
[----:B------:R1:W-:Y:S04]  /*1e140*/  STS.U16 [R29+0x16000], R22 ;  /* 0x016000161d007388 */ /* 0x0003e80000000400 */
[----:B------:R1:W-:Y:S04]  /*1e150*/  STS.U16 [R29+0x1c000], R28 ;  /* 0x01c0001c1d007388 */ /* 0x0003e80000000400 */
[----:B0-----:R-:W2:Y:S01]  /*1e160*/  LDL.LU R18, [R1+0xbc] ;  /* 0x0000bc0001127983 */ /* 0x001ea20000300800 */
[----:B-1----:R-:W2:Y:S02]  /*1e170*/  LDL.LU R19, [R1+0x90] ;  /* 0x0000900001137983 */ /* 0x002ea40000300800 */
[----:B------:R-:W2:Y:S01]  /*1e180*/  LDL.LU R20, [R1+0x8c] ;  /* 0x00008c0001147983 */ /* 0x000ea20000300800 */
[----:B------:R-:W2:Y:S01]  /*1e190*/  LDL.LU R21, [R1+0x60] ;  /* 0x0000600001157983 */ /* 0x000ea20000300800 */
[----:B------:R-:W2:Y:S02]  /*1e1a0*/  LDL.LU R22, [R1+0x5c] ;  /* 0x00005c0001167983 */ /* 0x000ea40000300800 */
[----:B------:R-:W2:Y:S01]  /*1e1b0*/  LDL.LU R28, [R1+0x30] ;  /* 0x00003000011c7983 */ /* 0x000ea20000300800 */
[----:B------:R0:W-:Y:S04]  /*1e1c0*/  STS.U16 [R29+0x1c200], R23 ;  /* 0x01c200171d007388 */ /* 0x0001e80000000400 */
[----:B0-----:R-:W2:Y:S04]  /*1e1d0*/  LDL.LU R23, [R1+0x2c] ;  /* 0x00002c0001177983 */ /* 0x001ea80000300800 */
[----:B--2---:R0:W-:Y:S04]  /*1e1e0*/  STS.U16 [R29+0x1e000], R24 ;  /* 0x01e000181d007388 */ /* 0x0041e80000000400 */
[----:B0-----:R-:W2:Y:S04]  /*1e1f0*/  LDL.LU R24, [R1+0x67d4] ;  /* 0x0067d40001187983 */ /* 0x001ea80000300800 */
[----:B------:R0:W-:Y:S02]  /*1e200*/  STS.U16 [R29+0x200], R0 ;  /* 0x000200001d007388 */ /* 0x0001e40000000400 */
[----:B0-----:R-:W-:-:S02]  /*1e210*/  LOP3.LUT R0, R29, 0x10, RZ, 0x3c, !PT ;  /* 0x000000101d007812 */ /* 0x001fc400078e3cff */
[----:B--2---:R0:W-:Y:S04]  /*1e220*/  STS.U16 [R29+0x1e200], R24 ;  /* 0x01e200181d007388 */ /* 0x0041e80000000400 */
[----:B0-----:R-:W2:Y:S01]  /*1e230*/  LDL.LU R24, [R1+0x67d0] ;  /* 0x0067d00001187983 */ /* 0x001ea20000300800 */
[----:B------:R-:W2:Y:S03]  /*1e240*/  LDL.LU R29, [R1+0x29c] ;  /* 0x00029c00011d7983 */ /* 0x000ea60000300800 */
[----:B--2---:R0:W-:Y:S01]  /*1e250*/  STS.U16 [R0+0x400], R24 ;  /* 0x0004001800007388 */ /* 0x0041e20000000400 */
[----:B----4-:R1:W-:Y:S02]  /*1e260*/  STS.U16 [R0+0x600], R25 ;  /* 0x0006001900007388 */ /* 0x0103e40000000400 */
[----:B------:R2:W-:Y:S02]  /*1e270*/  STS.U16 [R0+0x2400], R26 ;  /* 0x0024001a00007388 */ /* 0x0005e40000000400 */
[----:B------:R4:W-:Y:S01]  /*1e280*/  STS.U16 [R0+0x2600], R27 ;  /* 0x0026001b00007388 */ /* 0x0009e20000000400 */
[----:B0-----:R-:W3:Y:S01]  /*1e290*/  LDL.LU R24, [R1+0x67cc] ;  /* 0x0067cc0001187983 */ /* 0x001ee20000300800 */
[----:B-1----:R-:W3:Y:S02]  /*1e2a0*/  LDL.LU R25, [R1+0x67c8] ;  /* 0x0067c80001197983 */ /* 0x002ee40000300800 */
[----:B--2---:R-:W2:Y:S02]  /*1e2b0*/  LDL.LU R26, [R1+0x67c4] ;  /* 0x0067c400011a7983 */ /* 0x004ea40000300800 */
[----:B----4-:R-:W4:Y:S01]  /*1e2c0*/  LDL.LU R27, [R1+0x67c0] ;  /* 0x0067c000011b7983 */ /* 0x010f220000300800 */
[----:B------:R-:W-:Y:S01]  /*1e2d0*/  STS.U16 [R0+0x4400], R29 ;  /* 0x0044001d00007388 */ /* 0x000fe20000000400 */
[----:B------:R-:W-:Y:S02]  /*1e2e0*/  STS.U16 [R0+0x4600], R4 ;  /* 0x0046000400007388 */ /* 0x000fe40000000400 */
[----:B------:R-:W-:Y:S02]  /*1e2f0*/  STS.U16 [R0+0x6400], R7 ;  /* 0x0064000700007388 */ /* 0x000fe40000000400 */
[----:B------:R-:W-:Y:S01]  /*1e300*/  STS.U16 [R0+0x6600], R6 ;  /* 0x0066000600007388 */ /* 0x000fe20000000400 */
        /* <DEDUP_REMOVED lines=18> */
[----:B------:R0:W-:Y:S02]  /*1e430*/  STS.U16 [R0+0x1a400], R28 ;  /* 0x01a4001c00007388 */ /* 0x0001e40000000400 */
[----:B0-----:R-:W0:Y:S04]  /*1e440*/  S2R R28, SR_TID.X ;  /* 0x00000000001c7919 */ /* 0x001e280000002100 */
[----:B----4-:R-:W-:Y:S01]  /*1e450*/  STL [R1+0x6730], R27 ;  /* 0x0067301b01007387 */ /* 0x010fe20000100800 */
[----:B--2---:R-:W-:Y:S02]  /*1e460*/  STL [R1+0x6734], R26 ;  /* 0x0067341a01007387 */ /* 0x004fe40000100800 */
[----:B------:R-:W2:Y:S01]  /*1e470*/  LDL.LU R20, [R1+0x318] ;  /* 0x0003180001147983 */ /* 0x000ea20000300800 */
[----:B0-----:R-:W-:Y:S01]  /*1e480*/  LOP3.LUT R28, R28, 0xff, RZ, 0xc0, !PT ;  /* 0x000000ff1c1c7812 */ /* 0x001fe200078ec0ff */
[----:B------:R-:W-:Y:S01]  /*1e490*/  STS.U16 [R0+0x1a600], R23 ;  /* 0x01a6001700007388 */ /* 0x000fe20000000400 */
[----:B------:R-:W-:Y:S02]  /*1e4a0*/  STS.U16 [R0+0x1c400], R27 ;  /* 0x01c4001b00007388 */ /* 0x000fe40000000400 */
[----:B------:R-:W-:Y:S02]  /*1e4b0*/  STS.U16 [R0+0x1c600], R26 ;  /* 0x01c6001a00007388 */ /* 0x000fe40000000400 */
[----:B---3--:R0:W-:Y:S02]  /*1e4c0*/  STS.U16 [R0+0x1e400], R25 ;  /* 0x01e4001900007388 */ /* 0x0081e40000000400 */
[----:B0-----:R-:W-:-:S02]  /*1e4d0*/  IMAD.SHL.U32 R0, R28, 0x2, RZ ;  /* 0x000000021c007824 */ /* 0x001fc400078e00ff */
[----:B------:R-:W0:Y:S04]  /*1e4e0*/  S2R R28, SR_TID.X ;  /* 0x00000000001c7919 */ /* 0x000e280000002100 */
[----:B--2---:R0:W-:Y:S01]  /*1e4f0*/  STL [R1+0x67bc], R20 ;  /* 0x0067bc1401007387 */ /* 0x0041e20000100800 */
[----:B------:R-:W2:Y:S02]  /*1e500*/  LDL.LU R21, [R1+0x314] ;  /* 0x0003140001157983 */ /* 0x000ea40000300800 */
[----:B------:R-:W3:Y:S02]  /*1e510*/  LDL.LU R22, [R1+0x2dc] ;  /* 0x0002dc0001167983 */ /* 0x000ee40000300800 */
[----:B------:R-:W4:Y:S01]  /*1e520*/  LDL.LU R23, [R1+0x2d8] ;  /* 0x0002d80001177983 */ /* 0x000f220000300800 */
[----:B------:R-:W2:Y:S01]  /*1e530*/  LDL.LU R26, [R1+0x254] ;  /* 0x00025400011a7983 */ /* 0x000ea20000300800 */
[----:B------:R-:W2:Y:S02]  /*1e540*/  LDL.LU R27, [R1+0x24c] ;  /* 0x00024c00011b7983 */ /* 0x000ea40000300800 */
[----:B------:R-:W2:Y:S02]  /*1e550*/  LDL.LU R29, [R1+0x1e8] ;  /* 0x0001e800011d7983 */ /* 0x000ea40000300800 */
[----:B------:R-:W2:Y:S01]  /*1e560*/  LDL.LU R4, [R1+0x1e4] ;  /* 0x0001e40001047983 */ /* 0x000ea20000300800 */
[----:B------:R-:W2:Y:S01]  /*1e570*/  LDL.LU R7, [R1+0x1b8] ;  /* 0x0001b80001077983 */ /* 0x000ea20000300800 */
[----:B------:R-:W2:Y:S02]  /*1e580*/  LDL.LU R6, [R1+0x1b4] ;  /* 0x0001b40001067983 */ /* 0x000ea40000300800 */
[----:B------:R-:W2:Y:S02]  /*1e590*/  LDL.LU R2, [R1+0x188] ;  /* 0x0001880001027983 */ /* 0x000ea40000300800 */
[----:B------:R-:W2:Y:S01]  /*1e5a0*/  LDL.LU R3, [R1+0x184] ;  /* 0x0001840001037983 */ /* 0x000ea20000300800 */
[----:B------:R-:W2:Y:S01]  /*1e5b0*/  LDL.LU R5, [R1+0x158] ;  /* 0x0001580001057983 */ /* 0x000ea20000300800 */
[----:B0-----:R-:W-:Y:S01]  /*1e5c0*/  LOP3.LUT R20, R28, 0xff, RZ, 0xc0, !PT ;  /* 0x000000ff1c147812 */ /* 0x001fe200078ec0ff */
[----:B------:R-:W2:Y:S02]  /*1e5d0*/  LDL.LU R8, [R1+0x154] ;  /* 0x0001540001087983 */ /* 0x000ea40000300800 */
[----:B------:R-:W2:Y:S01]  /*1e5e0*/  LDL.LU R9, [R1+0x128] ;  /* 0x0001280001097983 */ /* 0x000ea20000300800 */
[----:B------:R-:W2:Y:S01]  /*1e5f0*/  LDL.LU R10, [R1+0x124] ;  /* 0x00012400010a7983 */ /* 0x000ea20000300800 */
[----:B------:R-:W2:Y:S02]  /*1e600*/  LDL.LU R11, [R1+0xf8] ;  /* 0x0000f800010b7983 */ /* 0x000ea40000300800 */
[----:B------:R-:W2:Y:S02]  /*1e610*/  LDL.LU R12, [R1+0xf4] ;  /* 0x0000f400010c7983 */ /* 0x000ea40000300800 */
[----:B------:R-:W-:Y:S01]  /*1e620*/  IMAD.SHL.U32 R20, R20, 0x2, RZ ;  /* 0x0000000214147824 */ /* 0x000fe200078e00ff */
[----:B------:R-:W2:Y:S01]  /*1e630*/  LDL.LU R13, [R1+0xb8] ;  /* 0x0000b800010d7983 */ /* 0x000ea20000300800 */
[----:B------:R-:W2:Y:S02]  /*1e640*/  LDL.LU R14, [R1+0xb4] ;  /* 0x0000b400010e7983 */ /* 0x000ea40000300800 */
[----:B------:R-:W2:Y:S02]  /*1e650*/  LDL.LU R15, [R1+0x88] ;  /* 0x00008800010f7983 */ /* 0x000ea40000300800 */
[----:B------:R-:W2:Y:S01]  /*1e660*/  LDL.LU R16, [R1+0x84] ;  /* 0x0000840001107983 */ /* 0x000ea20000300800 */
[----:B------:R-:W2:Y:S01]  /*1e670*/  LDL.LU R17, [R1+0x58] ;  /* 0x0000580001117983 */ /* 0x000ea20000300800 */
[----:B------:R-:W-:Y:S01]  /*1e680*/  LOP3.LUT R20, R20, 0x10, RZ, 0x3c, !PT ;  /* 0x0000001014147812 */ /* 0x000fe200078e3cff */
[----:B------:R-:W2:Y:S02]  /*1e690*/  LDL.LU R18, [R1+0x54] ;  /* 0x0000540001127983 */ /* 0x000ea40000300800 */
[----:B------:R-:W2:Y:S01]  /*1e6a0*/  LDL.LU R19, [R1+0x28] ;  /* 0x0000280001137983 */ /* 0x000ea20000300800 */
[----:B------:R-:W2:Y:S01]  /*1e6b0*/  LDL.LU R28, [R1+0x24] ;  /* 0x00002400011c7983 */ /* 0x000ea20000300800 */
[----:B------:R0:W-:Y:S03]  /*1e6c0*/  STL [R1+0x674c], R25 ;  /* 0x00674c1901007387 */ /* 0x0001e60000100800 */
[----:B------:R1:W-:Y:S04]  /*1e6d0*/  STS.U16 [R20+0x1e600], R24 ;  /* 0x01e6001814007388 */ /* 0x0003e80000000400 */
[----:B0-----:R-:W2:Y:S01]  /*1e6e0*/  LDL.LU R25, [R1+0x290] ;  /* 0x0002900001197983 */ /* 0x001ea20000300800 */
[----:B-1----:R-:W2:Y:S01]  /*1e6f0*/  LDL.LU R20, [R1+0x67bc] ;  /* 0x0067bc0001147983 */ /* 0x002ea20000300800 */
[----:B------:R-:W-:Y:S01]  /*1e700*/  LOP3.LUT R0, R0, 0x20, RZ, 0x3c, !PT ;  /* 0x0000002000007812 */ /* 0x000fe200078e3cff */
[----:B------:R0:W-:Y:S02]  /*1e710*/  STL [R1+0x6750], R24 ;  /* 0x0067501801007387 */ /* 0x0001e40000100800 */
[----:B0-----:R-:W4:Y:S04]  /*1e720*/  LDL.LU R24, [R1+0x294] ;  /* 0x0002940001187983 */ /* 0x001f280000300800 */
[----:B--2---:R0:W-:Y:S01]  /*1e730*/  STS.U16 [R0+0x800], R20 ;  /* 0x0008001400007388 */ /* 0x0041e20000000400 */
[----:B------:R1:W-:Y:S02]  /*1e740*/  STS.U16 [R0+0xa00], R21 ;  /* 0x000a001500007388 */ /* 0x0003e40000000400 */
[----:B---3--:R2:W-:Y:S02]  /*1e750*/  STS.U16 [R0+0x2800], R22 ;  /* 0x0028001600007388 */ /* 0x0085e40000000400 */
[----:B----4-:R3:W-:Y:S01]  /*1e760*/  STS.U16 [R0+0x2a00], R23 ;  /* 0x002a001700007388 */ /* 0x0107e20000000400 */
[----:B0-----:R-:W4:Y:S01]  /*1e770*/  LDL.LU R20, [R1+0x67b8] ;  /* 0x0067b80001147983 */ /* 0x001f220000300800 */
[----:B-1----:R-:W4:Y:S02]  /*1e780*/  LDL.LU R21, [R1+0x67b4] ;  /* 0x0067b40001157983 */ /* 0x002f240000300800 */
[----:B--2---:R-:W2:Y:S01]  /*1e790*/  LDL.LU R22, [R1+0x67b0] ;  /* 0x0067b00001167983 */ /* 0x004ea20000300800 */
[----:B---3--:R-:W3:Y:S04]  /*1e7a0*/  LDL.LU R23, [R1+0x67ac] ;  /* 0x0067ac0001177983 */ /* 0x008ee80000300800 */
        /* <DEDUP_REMOVED lines=8> */
[----:B------:R0:W-:Y:S04]  /*1e830*/  STS.U16 [R0+0xc800], R2 ;  /* 0x00c8000200007388 */ /* 0x0001e80000000400 */
[----:B---3--:R-:W-:Y:S01]  /*1e840*/  STL [R1+0x6754], R23 ;  /* 0x0067541701007387 */ /* 0x008fe20000100800 */
[----:B0-----:R-:W3:Y:S02]  /*1e850*/  LDL.LU R2, [R1+0x30c] ;  /* 0x00030c0001027983 */ /* 0x001ee40000300800 */
        /* <DEDUP_REMOVED lines=10> */
[----:B---3--:R0:W-:Y:S04]  /*1e900*/  STL [R1+0x67a4], R2 ;  /* 0x0067a40201007387 */ /* 0x0081e80000100800 */
[----:B0-----:R-:W3:Y:S04]  /*1e910*/  LDL.LU R2, [R1+0x310] ;  /* 0x0003100001027983 */ /* 0x001ee80000300800 */
[----:B------:R-:W0:Y:S04]  /*1e920*/  S2R R15, SR_TID.X ;  /* 0x00000000000f7919 */ /* 0x000e280000002100 */
[----:B------:R-:W-:Y:S01]  /*1e930*/  STS.U16 [R0+0x16a00], R16 ;  /* 0x016a001000007388 */ /* 0x000fe20000000400 */
[----:B------:R-:W-:Y:S02]  /*1e940*/  STS.U16 [R0+0x18800], R17 ;  /* 0x0188001100007388 */ /* 0x000fe40000000400 */
[----:B------:R-:W-:Y:S02]  /*1e950*/  STS.U16 [R0+0x18a00], R18 ;  /* 0x018a001200007388 */ /* 0x000fe40000000400 */
[----:B------:R-:W-:Y:S01]  /*1e960*/  STS.U16 [R0+0x1a800], R19 ;  /* 0x01a8001300007388 */ /* 0x000fe20000000400 */
[----:B------:R0:W-:Y:S01]  /*1e970*/  STS.U16 [R0+0x1aa00], R28 ;  /* 0x01aa001c00007388 */ /* 0x0001e20000000400 */
[----:B------:R1:W-:Y:S01]  /*1e980*/  STS.U16 [R0+0x1c800], R23 ;  /* 0x01c8001700007388 */ /* 0x0003e20000000400 */
[C---:B0-----:R-:W-:Y:S01]  /*1e990*/  LOP3.LUT R28, R15.reuse, 0xff, RZ, 0xc0, !PT ;  /* 0x000000ff0f1c7812 */ /* 0x041fe200078ec0ff */
[----:B------:R-:W-:Y:S01]  /*1e9a0*/  LOP3.LUT R15, R15, 0xff, RZ, 0xc0, !PT ;  /* 0x000000ff0f0f7812 */ /* 0x000fe200078ec0ff */
[----:B---3--:R0:W-:Y:S01]  /*1e9b0*/  STL [R1+0x67a8], R2 ;  /* 0x0067a80201007387 */ /* 0x0081e20000100800 */
[----:B------:R-:W3:Y:S02]  /*1e9c0*/  LDL.LU R16, [R1+0x2d4] ;  /* 0x0002d40001107983 */ /* 0x000ee40000300800 */
[----:B------:R-:W3:Y:S02]  /*1e9d0*/  LDL.LU R17, [R1+0x2d0] ;  /* 0x0002d00001117983 */ /* 0x000ee40000300800 */
[----:B------:R-:W3:Y:S01]  /*1e9e0*/  LDL.LU R18, [R1+0x28c] ;  /* 0x00028c0001127983 */ /* 0x000ee20000300800 */
[----:B------:R-:W3:Y:S01]  /*1e9f0*/  LDL.LU R19, [R1+0x288] ;  /* 0x0002880001137983 */ /* 0x000ee20000300800 */
[----:B-1----:R-:W3:Y:S02]  /*1ea00*/  LDL.LU R23, [R1+0x1dc] ;  /* 0x0001dc0001177983 */ /* 0x002ee40000300800 */
        /* <DEDUP_REMOVED lines=9> */
[----:B0-----:R-:W-:Y:S01]  /*1eaa0*/  IMAD.SHL.U32 R2, R15, 0x2, RZ ;  /* 0x000000020f027824 */ /* 0x001fe200078e00ff */
[----:B------:R-:W3:Y:S01]  /*1eab0*/  LDL.LU R3, [R1+0xec] ;  /* 0x0000ec0001037983 */ /* 0x000ee20000300800 */
[----:B------:R-:W3:Y:S02]  /*1eac0*/  LDL.LU R5, [R1+0xb0] ;  /* 0x0000b00001057983 */ /* 0x000ee40000300800 */
[----:B------:R-:W3:Y:S02]  /*1ead0*/  LDL.LU R8, [R1+0xac] ;  /* 0x0000ac0001087983 */ /* 0x000ee40000300800 */
[----:B------:R-:W3:Y:S01]  /*1eae0*/  LDL.LU R10, [R1+0x80] ;  /* 0x00008000010a7983 */ /* 0x000ee20000300800 */
[----:B------:R-:W3:Y:S01]  /*1eaf0*/  LDL.LU R11, [R1+0x7c] ;  /* 0x00007c00010b7983 */ /* 0x000ee20000300800 */
[----:B------:R-:W-:Y:S01]  /*1eb00*/  LOP3.LUT R2, R2, 0x20, RZ, 0x3c, !PT ;  /* 0x0000002002027812 */ /* 0x000fe200078e3cff */
[----:B------:R-:W3:Y:S02]  /*1eb10*/  LDL.LU R12, [R1+0x50] ;  /* 0x00005000010c7983 */ /* 0x000ee40000300800 */
[----:B------:R-:W3:Y:S01]  /*1eb20*/  LDL.LU R13, [R1+0x4c] ;  /* 0x00004c00010d7983 */ /* 0x000ee20000300800 */
[----:B------:R-:W3:Y:S01]  /*1eb30*/  LDL.LU R14, [R1+0x20] ;  /* 0x00002000010e7983 */ /* 0x000ee20000300800 */
[----:B------:R-:W3:Y:S03]  /*1eb40*/  LDL.LU R15, [R1+0x1c] ;  /* 0x00001c00010f7983 */ /* 0x000ee60000300800 */
[----:B--2---:R-:W-:Y:S01]  /*1eb50*/  STS.U16 [R2+0x1ca00], R22 ;  /* 0x01ca001602007388 */ /* 0x004fe20000000400 */
[----:B------:R0:W-:Y:S02]  /*1eb60*/  STL [R1+0x6758], R22 ;  /* 0x0067581601007387 */ /* 0x0001e40000100800 */
[----:B----4-:R-:W-:Y:S02]  /*1eb70*/  STS.U16 [R2+0x1e800], R21 ;  /* 0x01e8001502007388 */ /* 0x010fe40000000400 */
[----:B------:R-:W-:Y:S01]  /*1eb80*/  STS.U16 [R2+0x1ea00], R20 ;  /* 0x01ea001402007388 */ /* 0x000fe20000000400 */
[----:B0-----:R-:W2:Y:S01]  /*1eb90*/  LDL.LU R22, [R1+0x1e0] ;  /* 0x0001e00001167983 */ /* 0x001ea20000300800 */
[----:B------:R0:W-:Y:S03]  /*1eba0*/  STL [R1+0x675c], R21 ;  /* 0x00675c1501007387 */ /* 0x0001e60000100800 */
[----:B0-----:R-:W3:Y:S01]  /*1ebb0*/  LDL.LU R21, [R1+0x23c] ;  /* 0x00023c0001157983 */ /* 0x001ee20000300800 */
[----:B------:R-:W2:Y:S02]  /*1ebc0*/  LDL.LU R2, [R1+0x67a8] ;  /* 0x0067a80001027983 */ /* 0x000ea40000300800 */
[----:B------:R-:W-:-:S02]  /*1ebd0*/  IMAD.SHL.U32 R9, R28, 0x2, RZ ;  /* 0x000000021c097824 */ /* 0x000fc400078e00ff */
[----:B------:R0:W-:Y:S03]  /*1ebe0*/  STL [R1+0x6760], R20 ;  /* 0x0067601401007387 */ /* 0x0001e60000100800 */
[----:B------:R-:W-:Y:S01]  /*1ebf0*/  LOP3.LUT R9, R9, 0x30, RZ, 0x3c, !PT ;  /* 0x0000003009097812 */ /* 0x000fe200078e3cff */
[----:B0-----:R-:W3:Y:S04]  /*1ec00*/  LDL.LU R20, [R1+0x244] ;  /* 0x0002440001147983 */ /* 0x001ee80000300800 */
[----:B--2---:R0:W-:Y:S04]  /*1ec10*/  STS.U16 [R9+0xc00], R2 ;  /* 0x000c000209007388 */ /* 0x0041e80000000400 */
[----:B0-----:R-:W2:Y:S04]  /*1ec20*/  LDL.LU R2, [R1+0x67a4] ;  /* 0x0067a40001027983 */ /* 0x001ea80000300800 */
[----:B--2---:R0:W-:Y:S01]  /*1ec30*/  STS.U16 [R9+0xe00], R2 ;  /* 0x000e000209007388 */ /* 0x0041e20000000400 */
[----:B---3--:R1:W-:Y:S02]  /*1ec40*/  STS.U16 [R9+0x2c00], R16 ;  /* 0x002c001009007388 */ /* 0x0083e40000000400 */
[----:B------:R2:W-:Y:S02]  /*1ec50*/  STS.U16 [R9+0x2e00], R17 ;  /* 0x002e001109007388 */ /* 0x0005e40000000400 */
[----:B------:R3:W-:Y:S01]  /*1ec60*/  STS.U16 [R9+0x4c00], R18 ;  /* 0x004c001209007388 */ /* 0x0007e20000000400 */
[----:B------:R3:W-:Y:S04]  /*1ec70*/  STS.U16 [R9+0x4e00], R19 ;  /* 0x004e001309007388 */ /* 0x0007e80000000400 */
[----:B0-----:R-:W4:Y:S01]  /*1ec80*/  LDL.LU R2, [R1+0x67a0] ;  /* 0x0067a00001027983 */ /* 0x001f220000300800 */
[----:B-1----:R-:W4:Y:S02]  /*1ec90*/  LDL.LU R16, [R1+0x679c] ;  /* 0x00679c0001107983 */ /* 0x002f240000300800 */
[----:B--2---:R-:W2:Y:S02]  /*1eca0*/  LDL.LU R17, [R1+0x6798] ;  /* 0x0067980001117983 */ /* 0x004ea40000300800 */
[----:B---3--:R-:W3:Y:S01]  /*1ecb0*/  LDL.LU R18, [R1+0x6794] ;  /* 0x0067940001127983 */ /* 0x008ee20000300800 */
[----:B------:R-:W2:Y:S04]  /*1ecc0*/  LDL.LU R19, [R1+0x6790] ;  /* 0x0067900001137983 */ /* 0x000ea80000300800 */
        /* <DEDUP_REMOVED lines=11> */
[----:B------:R-:W-:Y:S01]  /*1ed80*/  STS.U16 [R9+0x10e00], R7 ;  /* 0x010e000709007388 */ /* 0x000fe20000000400 */
[----:B------:R-:W-:Y:S01]  /*1ed90*/  STS.U16 [R9+0x12c00], R6 ;  /* 0x012c000609007388 */ /* 0x000fe20000000400 */
[----:B------:R-:W-:Y:S02]  /*1eda0*/  STS.U16 [R9+0x12e00], R3 ;  /* 0x012e000309007388 */ /* 0x000fe40000000400 */
[----:B------:R-:W-:Y:S02]  /*1edb0*/  STS.U16 [R9+0x14c00], R5 ;  /* 0x014c000509007388 */ /* 0x000fe40000000400 */
[----:B------:R-:W-:Y:S01]  /*1edc0*/  STS.U16 [R9+0x14e00], R8 ;  /* 0x014e000809007388 */ /* 0x000fe20000000400 */
[----:B------:R-:W-:Y:S01]  /*1edd0*/  STS.U16 [R9+0x16c00], R10 ;  /* 0x016c000a09007388 */ /* 0x000fe20000000400 */
[----:B------:R1:W-:Y:S02]  /*1ede0*/  STS.U16 [R9+0x16e00], R11 ;  /* 0x016e000b09007388 */ /* 0x0003e40000000400 */
[----:B------:R1:W-:Y:S02]  /*1edf0*/  STS.U16 [R9+0x18c00], R12 ;  /* 0x018c000c09007388 */ /* 0x0003e40000000400 */
[----:B------:R1:W-:Y:S01]  /*1ee00*/  STS.U16 [R9+0x18e00], R13 ;  /* 0x018e000d09007388 */ /* 0x0003e20000000400 */
[----:B------:R1:W-:Y:S01]  /*1ee10*/  STS.U16 [R9+0x1ac00], R14 ;  /* 0x01ac000e09007388 */ /* 0x0003e20000000400 */
[----:B------:R-:W-:Y:S02]  /*1ee20*/  STS.U16 [R9+0x1ae00], R15 ;  /* 0x01ae000f09007388 */ /* 0x000fe40000000400 */
[----:B0-----:R-:W-:Y:S01]  /*1ee30*/  IMAD.SHL.U32 R4, R28, 0x2, RZ ;  /* 0x000000021c047824 */ /* 0x001fe200078e00ff */
[----:B--2---:R-:W-:Y:S01]  /*1ee40*/  STL [R1+0x6764], R19 ;  /* 0x0067641301007387 */ /* 0x004fe20000100800 */
[----:B---3--:R-:W-:Y:S02]  /*1ee50*/  STL [R1+0x6768], R18 ;  /* 0x0067681201007387 */ /* 0x008fe40000100800 */
[----:B-1----:R-:W2:Y:S02]  /*1ee60*/  LDL.LU R11, [R1+0x308] ;  /* 0x00030800010b7983 */ /* 0x002ea40000300800 */
[----:B------:R-:W3:Y:S01]  /*1ee70*/  LDL.LU R12, [R1+0x304] ;  /* 0x00030400010c7983 */ /* 0x000ee20000300800 */
[----:B------:R-:W3:Y:S04]  /*1ee80*/  LDL.LU R13, [R1+0x2bc] ;  /* 0x0002bc00010d7983 */ /* 0x000ee80000300800 */
[----:B------:R-:W-:Y:S01]  /*1ee90*/  STS.U16 [R9+0x1cc00], R19 ;  /* 0x01cc001309007388 */ /* 0x000fe20000000400 */
[----:B------:R-:W3:Y:S02]  /*1eea0*/  LDL.LU R14, [R1+0x2b8] ;  /* 0x0002b800010e7983 */ /* 0x000ee40000300800 */
[----:B------:R0:W-:Y:S02]  /*1eeb0*/  STS.U16 [R9+0x1ce00], R18 ;  /* 0x01ce001209007388 */ /* 0x0001e40000000400 */
[----:B------:R-:W3:Y:S01]  /*1eec0*/  LDL.LU R28, [R1+0x284] ;  /* 0x00028400011c7983 */ /* 0x000ee20000300800 */
        /* <DEDUP_REMOVED lines=18> */
[----:B------:R-:W3:Y:S01]  /*1eff0*/  LDL.LU R8, [R1+0x44] ;  /* 0x0000440001087983 */ /* 0x000ee20000300800 */
[----:B------:R-:W-:Y:S01]  /*1f000*/  STS.U16 [R9+0x1ec00], R17 ;  /* 0x01ec001109007388 */ /* 0x000fe20000000400 */
[----:B------:R0:W-:Y:S02]  /*1f010*/  STL [R1+0x6770], R17 ;  /* 0x0067701101007387 */ /* 0x0001e40000100800 */
[----:B----4-:R1:W-:Y:S01]  /*1f020*/  STS.U16 [R9+0x1ee00], R16 ;  /* 0x01ee001009007388 */ /* 0x0103e20000000400 */
[----:B0-----:R-:W3:Y:S01]  /*1f030*/  LDL.LU R17, [R1+0x234] ;  /* 0x0002340001117983 */ /* 0x001ee20000300800 */
[----:B-1----:R-:W3:Y:S02]  /*1f040*/  LDL.LU R9, [R1+0x18] ;  /* 0x0000180001097983 */ /* 0x002ee40000300800 */
[----:B------:R0:W-:Y:S02]  /*1f050*/  STL [R1+0x6774], R16 ;  /* 0x0067741001007387 */ /* 0x0001e40000100800 */
[----:B0-----:R-:W3:Y:S01]  /*1f060*/  LDL.LU R16, [R1+0x280] ;  /* 0x0002800001107983 */ /* 0x001ee20000300800 */
[----:B------:R-:W-:-:S05]  /*1f070*/  LOP3.LUT R4, R4, 0x40, RZ, 0x3c, !PT ;  /* 0x0000004004047812 */ /* 0x000fca00078e3cff */
[----:B--2---:R0:W-:Y:S01]  /*1f080*/  STS.U16 [R4+0x1000], R11 ;  /* 0x0010000b04007388 */ /* 0x0041e20000000400 */
[----:B---3--:R1:W-:Y:S03]  /*1f090*/  STS.U16 [R4+0x1200], R12 ;  /* 0x0012000c04007388 */ /* 0x0083e60000000400 */
[----:B------:R2:W-:Y:S04]  /*1f0a0*/  STS.U16 [R4+0x3000], R13 ;  /* 0x0030000d04007388 */ /* 0x0005e80000000400 */
[----:B------:R3:W-:Y:S01]  /*1f0b0*/  STS.U16 [R4+0x3200], R14 ;  /* 0x0032000e04007388 */ /* 0x0007e20000000400 */
[----:B------:R3:W-:Y:S03]  /*1f0c0*/  STS.U16 [R4+0x5000], R28 ;  /* 0x0050001c04007388 */ /* 0x0007e60000000400 */
[----:B0-----:R-:W4:Y:S04]  /*1f0d0*/  LDL.LU R11, [R1+0x678c] ;  /* 0x00678c00010b7983 */ /* 0x001f280000300800 */
[----:B-1----:R-:W4:Y:S01]  /*1f0e0*/  LDL.LU R12, [R1+0x6788] ;  /* 0x00678800010c7983 */ /* 0x002f220000300800 */
[----:B--2---:R-:W2:Y:S03]  /*1f0f0*/  LDL.LU R13, [R1+0x6784] ;  /* 0x00678400010d7983 */ /* 0x004ea60000300800 */
[----:B---3--:R-:W3:Y:S01]  /*1f100*/  LDL.LU R14, [R1+0x6780] ;  /* 0x00678000010e7983 */ /* 0x008ee20000300800 */
[----:B------:R-:W2:Y:S03]  /*1f110*/  LDL.LU R28, [R1+0x677c] ;  /* 0x00677c00011c7983 */ /* 0x000ea60000300800 */
        /* <DEDUP_REMOVED lines=9> */
[----:B------:R0:W-:Y:S02]  /*1f1b0*/  STS.U16 [R4+0xf000], R10 ;  /* 0x00f0000a04007388 */ /* 0x0001e40000000400 */
[----:B------:R1:W-:Y:S01]  /*1f1c0*/  STS.U16 [R4+0xf200], R15 ;  /* 0x00f2000f04007388 */ /* 0x0003e20000000400 */
[----:B0-----:R-:W2:Y:S01]  /*1f1d0*/  LDL.LU R10, [R1+0x300] ;  /* 0x00030000010a7983 */ /* 0x001ea20000300800 */
[----:B-1----:R-:W2:Y:S02]  /*1f1e0*/  LDL.LU R15, [R1+0x2fc] ;  /* 0x0002fc00010f7983 */ /* 0x002ea40000300800 */
[----:B------:R-:W2:Y:S02]  /*1f1f0*/  LDL.LU R16, [R1+0x2b0] ;  /* 0x0002b00001107983 */ /* 0x000ea40000300800 */
        /* <DEDUP_REMOVED lines=10> */
[----:B------:R-:W-:Y:S01]  /*1f2a0*/  STS.U16 [R4+0x1b000], R9 ;  /* 0x01b0000904007388 */ /* 0x000fe20000000400 */
[----:B------:R-:W-:-:S02]  /*1f2b0*/  LOP3.LUT R2, R2, 0xff, RZ, 0xc0, !PT ;  /* 0x000000ff02027812 */ /* 0x000fc400078ec0ff */
[----:B--2---:R0:W-:Y:S04]  /*1f2c0*/  STL [R1+0x6778], R16 ;  /* 0x0067781001007387 */ /* 0x0041e80000100800 */
[----:B0-----:R-:W2:Y:S04]  /*1f2d0*/  LDL.LU R16, [R1+0x2b4] ;  /* 0x0002b40001107983 */ /* 0x001ea80000300800 */
[----:B------:R0:W-:Y:S01]  /*1f2e0*/  STS.U16 [R4+0x1b200], R28 ;  /* 0x01b2001c04007388 */ /* 0x0001e20000000400 */
[----:B------:R-:W2:Y:S02]  /*1f2f0*/  LDL.LU R17, [R1+0x27c] ;  /* 0x00027c0001117983 */ /* 0x000ea40000300800 */
[----:B------:R-:W-:Y:S01]  /*1f300*/  IMAD.SHL.U32 R26, R2, 0x2, RZ ;  /* 0x00000002021a7824 */ /* 0x000fe200078e00ff */
[----:B0-----:R-:W2:Y:S01]  /*1f310*/  LDL.LU R28, [R1+0x278] ;  /* 0x00027800011c7983 */ /* 0x001ea20000300800 */
        /* <DEDUP_REMOVED lines=8> */
[----:B------:R-:W2:Y:S02]  /*1f3a0*/  LDL.LU R21, [R1+0x13c] ;  /* 0x00013c0001157983 */ /* 0x000ea40000300800 */
[----:B------:R-:W2:Y:S01]  /*1f3b0*/  LDL.LU R22, [R1+0x110] ;  /* 0x0001100001167983 */ /* 0x000ea20000300800 */
[----:B------:R-:W-:Y:S01]  /*1f3c0*/  LOP3.LUT R26, R26, 0x50, RZ, 0x3c, !PT ;  /* 0x000000501a1a7812 */ /* 0x000fe200078e3cff */
[----:B------:R-:W2:Y:S04]  /*1f3d0*/  LDL.LU R23, [R1+0x10c] ;  /* 0x00010c0001177983 */ /* 0x000ea80000300800 */
[----:B---3--:R-:W-:Y:S01]  /*1f3e0*/  STS.U16 [R4+0x1d000], R14 ;  /* 0x01d0000e04007388 */ /* 0x008fe20000000400 */
[----:B------:R-:W4:Y:S02]  /*1f3f0*/  LDL.LU R24, [R1+0xe0] ;  /* 0x0000e00001187983 */ /* 0x000f240000300800 */
[----:B------:R-:W-:Y:S02]  /*1f400*/  STS.U16 [R4+0x1d200], R13 ;  /* 0x01d2000d04007388 */ /* 0x000fe40000000400 */
[----:B------:R-:W4:Y:S02]  /*1f410*/  LDL.LU R25, [R1+0xcc] ;  /* 0x0000cc0001197983 */ /* 0x000f240000300800 */
[----:B----4-:R-:W-:Y:S04]  /*1f420*/  STS.U16 [R4+0x1f000], R12 ;  /* 0x01f0000c04007388 */ /* 0x010fe80000000400 */
[----:B------:R-:W4:Y:S01]  /*1f430*/  LDL.LU R5, [R1+0xa0] ;  /* 0x0000a00001057983 */ /* 0x000f220000300800 */
[----:B------:R-:W-:Y:S02]  /*1f440*/  STS.U16 [R4+0x1f200], R11 ;  /* 0x01f2000b04007388 */ /* 0x000fe40000000400 */
[----:B------:R-:W4:Y:S02]  /*1f450*/  LDL.LU R8, [R1+0x9c] ;  /* 0x00009c0001087983 */ /* 0x000f240000300800 */
[----:B------:R0:W-:Y:S01]  /*1f460*/  STS.U16 [R26+0x1400], R10 ;  /* 0x0014000a1a007388 */ /* 0x0001e20000000400 */
[----:B------:R-:W4:Y:S04]  /*1f470*/  LDL.LU R9, [R1+0x70] ;  /* 0x0000700001097983 */ /* 0x000f280000300800 */
[----:B------:R1:W-:Y:S04]  /*1f480*/  STS.U16 [R26+0x1600], R15 ;  /* 0x0016000f1a007388 */ /* 0x0003e80000000400 */
[----:B0-----:R-:W4:Y:S01]  /*1f490*/  LDL.LU R10, [R1+0x6c] ;  /* 0x00006c00010a7983 */ /* 0x001f220000300800 */
[----:B-1----:R-:W4:Y:S02]  /*1f4a0*/  LDL.LU R15, [R1+0x40] ;  /* 0x00004000010f7983 */ /* 0x002f240000300800 */
[----:B------:R-:W4:Y:S02]  /*1f4b0*/  LDL.LU R29, [R1+0x3c] ;  /* 0x00003c00011d7983 */ /* 0x000f240000300800 */
[----:B------:R-:W4:Y:S01]  /*1f4c0*/  LDL.LU R4, [R1] ;  /* 0x0000000001047983 */ /* 0x000f220000300800 */
[----:B--2---:R0:W-:Y:S04]  /*1f4d0*/  STS.U16 [R26+0x3400], R16 ;  /* 0x003400101a007388 */ /* 0x0041e80000000400 */
[----:B0-----:R-:W2:Y:S04]  /*1f4e0*/  LDL.LU R16, [R1+0x6778] ;  /* 0x0067780001107983 */ /* 0x001ea80000300800 */
[----:B--2---:R0:W-:Y:S01]  /*1f4f0*/  STS.U16 [R26+0x3600], R16 ;  /* 0x003600101a007388 */ /* 0x0041e20000000400 */
[----:B------:R1:W-:Y:S02]  /*1f500*/  STS.U16 [R26+0x5400], R17 ;  /* 0x005400111a007388 */ /* 0x0003e40000000400 */
[----:B------:R2:W-:Y:S01]  /*1f510*/  STS.U16 [R26+0x5600], R28 ;  /* 0x0056001c1a007388 */ /* 0x0005e20000000400 */
[----:B0-----:R-:W4:Y:S01]  /*1f520*/  LDL.LU R16, [R1+0x6774] ;  /* 0x0067740001107983 */ /* 0x001f220000300800 */
[----:B-1----:R-:W4:Y:S02]  /*1f530*/  LDL.LU R17, [R1+0x6770] ;  /* 0x0067700001117983 */ /* 0x002f240000300800 */
[----:B--2---:R-:W2:Y:S02]  /*1f540*/  LDL.LU R28, [R1+0x676c] ;  /* 0x00676c00011c7983 */ /* 0x004ea40000300800 */
[----:B------:R0:W-:Y:S01]  /*1f550*/  STS.U16 [R26+0x7400], R27 ;  /* 0x0074001b1a007388 */ /* 0x0001e20000000400 */
[----:B------:R1:W-:Y:S01]  /*1f560*/  STS.U16 [R26+0x7600], R0 ;  /* 0x007600001a007388 */ /* 0x0003e20000000400 */
[----:B------:R-:W-:Y:S02]  /*1f570*/  STS.U16 [R26+0x9400], R7 ;  /* 0x009400071a007388 */ /* 0x000fe40000000400 */
[----:B------:R4:W-:Y:S02]  /*1f580*/  STS.U16 [R26+0x9600], R6 ;  /* 0x009600061a007388 */ /* 0x0009e40000000400 */
[----:B------:R4:W-:Y:S01]  /*1f590*/  STS.U16 [R26+0xb400], R3 ;  /* 0x00b400031a007388 */ /* 0x0009e20000000400 */
[----:B0-----:R-:W4:Y:S01]  /*1f5a0*/  LDL.LU R27, [R1+0x2f8] ;  /* 0x0002f800011b7983 */ /* 0x001f220000300800 */
[----:B-1----:R-:W4:Y:S02]  /*1f5b0*/  LDL.LU R0, [R1+0x2f4] ;  /* 0x0002f40001007983 */ /* 0x002f240000300800 */
[----:B----4-:R-:W4:Y:S01]  /*1f5c0*/  LDL.LU R6, [R1+0x2ac] ;  /* 0x0002ac0001067983 */ /* 0x010f220000300800 */
[----:B------:R-:W4:Y:S04]  /*1f5d0*/  LDL.LU R7, [R1+0x2a8] ;  /* 0x0002a80001077983 */ /* 0x000f280000300800 */
[----:B------:R-:W4:Y:S04]  /*1f5e0*/  LDL.LU R3, [R1+0x274] ;  /* 0x0002740001037983 */ /* 0x000f280000300800 */
[----:B--2---:R0:W-:Y:S01]  /*1f5f0*/  STS.U16 [R26+0xb600], R28 ;  /* 0x00b6001c1a007388 */ /* 0x0041e20000000400 */
[----:B------:R1:W-:Y:S02]  /*1f600*/  STS.U16 [R26+0xd400], R18 ;  /* 0x00d400121a007388 */ /* 0x0003e40000000400 */
[----:B------:R2:W-:Y:S02]  /*1f610*/  STS.U16 [R26+0xd600], R19 ;  /* 0x00d600131a007388 */ /* 0x0005e40000000400 */
[----:B------:R4:W-:Y:S01]  /*1f620*/  STS.U16 [R26+0xf400], R20 ;  /* 0x00f400141a007388 */ /* 0x0009e20000000400 */
[----:B------:R4:W-:Y:S01]  /*1f630*/  STS.U16 [R26+0xf600], R21 ;  /* 0x00f600151a007388 */ /* 0x0009e20000000400 */
[----:B------:R4:W-:Y:S03]  /*1f640*/  STS.U16 [R26+0x11400], R22 ;  /* 0x011400161a007388 */ /* 0x0009e60000000400 */
[----:B0-----:R-:W3:Y:S01]  /*1f650*/  LDL.LU R28, [R1+0x270] ;  /* 0x00027000011c7983 */ /* 0x001ee20000300800 */
[----:B-1----:R-:W3:Y:S02]  /*1f660*/  LDL.LU R18, [R1+0x6768] ;  /* 0x0067680001127983 */ /* 0x002ee40000300800 */
[----:B--2---:R-:W2:Y:S02]  /*1f670*/  LDL.LU R19, [R1+0x6764] ;  /* 0x0067640001137983 */ /* 0x004ea40000300800 */
[----:B----4-:R-:W4:Y:S01]  /*1f680*/  LDL.LU R20, [R1+0x6760] ;  /* 0x0067600001147983 */ /* 0x010f220000300800 */
[----:B------:R-:W2:Y:S01]  /*1f690*/  LDL.LU R21, [R1+0x675c] ;  /* 0x00675c0001157983 */ /* 0x000ea20000300800 */
[----:B------:R-:W2:Y:S03]  /*1f6a0*/  LDL.LU R22, [R1+0x6758] ;  /* 0x0067580001167983 */ /* 0x000ea60000300800 */
[----:B------:R0:W-:Y:S01]  /*1f6b0*/  STS.U16 [R26+0x11600], R23 ;  /* 0x011600171a007388 */ /* 0x0001e20000000400 */
[----:B------:R1:W-:Y:S02]  /*1f6c0*/  STS.U16 [R26+0x13400], R24 ;  /* 0x013400181a007388 */ /* 0x0003e40000000400 */
[----:B------:R1:W-:Y:S02]  /*1f6d0*/  STS.U16 [R26+0x13600], R25 ;  /* 0x013600191a007388 */ /* 0x0003e40000000400 */
[----:B------:R1:W-:Y:S01]  /*1f6e0*/  STS.U16 [R26+0x15400], R5 ;  /* 0x015400051a007388 */ /* 0x0003e20000000400 */
[----:B------:R1:W-:Y:S01]  /*1f6f0*/  STS.U16 [R26+0x15600], R8 ;  /* 0x015600081a007388 */ /* 0x0003e20000000400 */
[----:B------:R1:W-:Y:S03]  /*1f700*/  STS.U16 [R26+0x17400], R9 ;  /* 0x017400091a007388 */ /* 0x0003e60000000400 */
[----:B0-----:R-:W2:Y:S01]  /*1f710*/  LDL.LU R23, [R1+0x6754] ;  /* 0x0067540001177983 */ /* 0x001ea20000300800 */
[----:B-1----:R-:W2:Y:S03]  /*1f720*/  LDL.LU R24, [R1+0x6750] ;  /* 0x0067500001187983 */ /* 0x002ea60000300800 */
[----:B------:R-:W2:Y:S01]  /*1f730*/  LDL.LU R25, [R1+0x674c] ;  /* 0x00674c0001197983 */ /* 0x000ea20000300800 */
[----:B------:R-:W2:Y:S03]  /*1f740*/  LDL.LU R5, [R1+0x6748] ;  /* 0x0067480001057983 */ /* 0x000ea60000300800 */
[----:B------:R-:W2:Y:S01]  /*1f750*/  LDL.LU R8, [R1+0x6744] ;  /* 0x0067440001087983 */ /* 0x000ea20000300800 */
[----:B------:R-:W2:Y:S03]  /*1f760*/  LDL.LU R9, [R1+0x6740] ;  /* 0x0067400001097983 */ /* 0x000ea60000300800 */
[----:B------:R0:W-:Y:S01]  /*1f770*/  STS.U16 [R26+0x17600], R10 ;  /* 0x0176000a1a007388 */ /* 0x0001e20000000400 */
[----:B------:R1:W-:Y:S03]  /*1f780*/  STS.U16 [R26+0x19400], R15 ;  /* 0x0194000f1a007388 */ /* 0x0003e60000000400 */
[----:B0-----:R-:W2:Y:S01]  /*1f790*/  LDL.LU R10, [R1+0x673c] ;  /* 0x00673c00010a7983 */ /* 0x001ea20000300800 */
[----:B-1----:R-:W2:Y:S02]  /*1f7a0*/  LDL.LU R15, [R1+0x6738] ;  /* 0x00673800010f7983 */ /* 0x002ea40000300800 */
[----:B------:R-:W-:-:S02]  /*1f7b0*/  IMAD.SHL.U32 R2, R2, 0x2, RZ ;  /* 0x0000000202027824 */ /* 0x000fc400078e00ff */
[----:B------:R-:W-:Y:S01]  /*1f7c0*/  STS.U16 [R26+0x19600], R29 ;  /* 0x0196001d1a007388 */ /* 0x000fe20000000400 */
[----:B------:R0:W-:Y:S02]  /*1f7d0*/  STS.U16 [R26+0x1b400], R4 ;  /* 0x01b400041a007388 */ /* 0x0001e40000000400 */
[----:B------:R-:W-:Y:S02]  /*1f7e0*/  LOP3.LUT R2, R2, 0x60, RZ, 0x3c, !PT ;  /* 0x0000006002027812 */ /* 0x000fe400078e3cff */
[----:B0-----:R-:W3:Y:S01]  /*1f7f0*/  LDL R4, [R1+0x1c50] ;  /* 0x001c500001047983 */ /* 0x001ee20000100800 */
[----:B------:R-:W3:Y:S03]  /*1f800*/  LDL.LU R29, [R1+0x1c38] ;  /* 0x001c3800011d7983 */ /* 0x000ee60000300800 */
[----:B--2---:R-:W-:Y:S01]  /*1f810*/  STS.U16 [R26+0x1b600], R15 ;  /* 0x01b6000f1a007388 */ /* 0x004fe20000000400 */
[----:B------:R-:W-:Y:S02]  /*1f820*/  STS.U16 [R26+0x1d400], R10 ;  /* 0x01d4000a1a007388 */ /* 0x000fe40000000400 */
[----:B------:R-:W-:Y:S02]  /*1f830*/  STS.U16 [R26+0x1d600], R9 ;  /* 0x01d600091a007388 */ /* 0x000fe40000000400 */
[----:B------:R-:W-:Y:S01]  /*1f840*/  STS.U16 [R26+0x1f400], R8 ;  /* 0x01f400081a007388 */ /* 0x000fe20000000400 */
[----:B------:R0:W-:Y:S01]  /*1f850*/  STS.U16 [R26+0x1f600], R5 ;  /* 0x01f600051a007388 */ /* 0x0001e20000000400 */
[----:B------:R1:W-:Y:S02]  /*1f860*/  STS.U16 [R2+0x1800], R27 ;  /* 0x0018001b02007388 */ /* 0x0003e40000000400 */
[----:B------:R2:W-:Y:S02]  /*1f870*/  STS.U16 [R2+0x1a00], R0 ;  /* 0x001a000002007388 */ /* 0x0005e40000000400 */
[----:B------:R2:W-:Y:S01]  /*1f880*/  STS.U16 [R2+0x3800], R6 ;  /* 0x0038000602007388 */ /* 0x0005e20000000400 */
[----:B------:R3:W-:Y:S01]  /*1f890*/  STS.U16 [R2+0x3a00], R7 ;  /* 0x003a000702007388 */ /* 0x0007e20000000400 */
[----:B------:R3:W-:Y:S03]  /*1f8a0*/  STS.U16 [R2+0x5800], R3 ;  /* 0x0058000302007388 */ /* 0x0007e60000000400 */
[----:B0-----:R-:W4:Y:S01]  /*1f8b0*/  LDL.LU R26, [R1+0x6734] ;  /* 0x00673400011a7983 */ /* 0x001f220000300800 */
[----:B------:R-:W4:Y:S02]  /*1f8c0*/  LDL.LU R5, [R1+0x20c] ;  /* 0x00020c0001057983 */ /* 0x000f240000300800 */
[----:B-1----:R-:W4:Y:S02]  /*1f8d0*/  LDL.LU R27, [R1+0x6730] ;  /* 0x00673000011b7983 */ /* 0x002f240000300800 */
[----:B--2---:R-:W2:Y:S01]  /*1f8e0*/  LDL.LU R0, [R1+0x672c] ;  /* 0x00672c0001007983 */ /* 0x004ea20000300800 */
[----:B------:R-:W2:Y:S01]  /*1f8f0*/  LDL.LU R6, [R1+0x6728] ;  /* 0x0067280001067983 */ /* 0x000ea20000300800 */
[----:B---3--:R-:W3:Y:S02]  /*1f900*/  LDL.LU R7, [R1+0x6724] ;  /* 0x0067240001077983 */ /* 0x008ee40000300800 */
[----:B------:R-:W2:Y:S01]  /*1f910*/  LDL.LU R3, [R1+0x6720] ;  /* 0x0067200001037983 */ /* 0x000ea20000300800 */
[----:B------:R0:W-:Y:S04]  /*1f920*/  STS.U16 [R2+0x5a00], R28 ;  /* 0x005a001c02007388 */ /* 0x0001e80000000400 */
[----:B0-----:R-:W3:Y:S01]  /*1f930*/  LDL.LU R28, [R1+0x671c] ;  /* 0x00671c00011c7983 */ /* 0x001ee20000300800 */
[----:B--2---:R-:W-:-:S03]  /*1f940*/  PRMT R3, RZ, 0x7610, R3 ;  /* 0x00007610ff037816 */ /* 0x004fc60000000003 */
[----:B---3--:R0:W-:Y:S01]  /*1f950*/  STS.U16 [R2+0x7800], R28 ;  /* 0x0078001c02007388 */ /* 0x0081e20000000400 */
[----:B----4-:R1:W-:Y:S03]  /*1f960*/  STS.U16 [R2+0x7a00], R5 ;  /* 0x007a000502007388 */ /* 0x0103e60000000400 */
[----:B0-----:R-:W2:Y:S01]  /*1f970*/  LDL.LU R28, [R1+0x6718] ;  /* 0x00671800011c7983 */ /* 0x001ea20000300800 */
[----:B-1----:R-:W-:Y:S02]  /*1f980*/  @!P0 IMAD.MOV.U32 R5, RZ, RZ, R29 ;  /* 0x000000ffff058224 */ /* 0x002fe400078e001d */
[----:B------:R-:W3:Y:S03]  /*1f990*/  LDL.LU R2, [R1+0x6714] ;  /* 0x0067140001027983 */ /* 0x000ee60000300800 */
[----:B------:R-:W4:Y:S01]  /*1f9a0*/  @!P0 LDG.E.U16 R3, [R4.64] ;  /* 0x0000000604038981 */ /* 0x000f22000c1e1500 */
[----:B------:R-:W-:Y:S03]  /*1f9b0*/  STL [R1+0x1c94], R29 ;  /* 0x001c941d01007387 */ /* 0x000fe60000100800 */
[----:B----4-:R0:W-:Y:S04]  /*1f9c0*/  STL [R1+0x1ac], R3 ;  /* 0x0001ac0301007387 */ /* 0x0101e80000100800 */
[----:B0-----:R-:W4:Y:S01]  /*1f9d0*/  LDL.LU R3, [R1+0x6710] ;  /* 0x0067100001037983 */ /* 0x001f220000300800 */
[----:B------:R-:W2:Y:S02]  /*1f9e0*/  LDL R4, [R1+0x1c4c] ;  /* 0x001c4c0001047983 */ /* 0x000ea40000100800 */
[----:B------:R-:W2:Y:S01]  /*1f9f0*/  LDL R5, [R1+0x1c60] ;  /* 0x001c600001057983 */ /* 0x000ea20000100800 */
[----:B---3--:R-:W-:-:S02]  /*1fa00*/  PRMT R2, RZ, 0x7610, R2 ;  /* 0x00007610ff027816 */ /* 0x008fc40000000002 */
[----:B--2---:R-:W-:-:S04]  /*1fa10*/  @!P0 LOP3.LUT R5, R5, R4, RZ, 0x3c, !PT ;  /* 0x0000000405058212 */ /* 0x004fc800078e3cff */
[----:B------:R-:W-:-:S04]  /*1fa20*/  @!P0 LOP3.LUT R4, R5, R4, RZ, 0x3c, !PT ;  /* 0x0000000405048212 */ /* 0x000fc800078e3cff */
[----:B------:R-:W-:-:S05]  /*1fa30*/  @!P0 LOP3.LUT R5, R5, R4, RZ, 0x3c, !PT ;  /* 0x0000000405058212 */ /* 0x000fca00078e3cff */
[----:B------:R-:W2:Y:S04]  /*1fa40*/  @!P0 LDG.E.U16 R2, [R4.64] ;  /* 0x0000000604028981 */ /* 0x000ea8000c1e1500 */
[----:B--2---:R0:W-:Y:S04]  /*1fa50*/  STL [R1+0x1b4], R2 ;  /* 0x0001b40201007387 */ /* 0x0041e80000100800 */
[----:B0-----:R-:W2:Y:S01]  /*1fa60*/  LDL.LU R2, [R1+0x670c] ;  /* 0x00670c0001027983 */ /* 0x001ea20000300800 */
[----:B------:R-:W3:Y:S02]  /*1fa70*/  LDL R4, [R1+0x1874] ;  /* 0x0018740001047983 */ /* 0x000ee40000100800 */
[----:B------:R-:W3:Y:S01]  /*1fa80*/  LDL R5, [R1+0x1b4c] ;  /* 0x001b4c0001057983 */ /* 0x000ee20000100800 */
[----:B------:R-:W-:-:S02]  /*1fa90*/  PRMT R28, RZ, 0x7610, R28 ;  /* 0x00007610ff1c7816 */ /* 0x000fc4000000001c */
[----:B---3--:R-:W-:-:S04]  /*1faa0*/  @!P0 LOP3.LUT R5, R5, R4, RZ, 0x3c, !PT ;  /* 0x0000000405058212 */ /* 0x008fc800078e3cff */
[----:B------:R-:W-:-:S04]  /*1fab0*/  @!P0 LOP3.LUT R4, R5, R4, RZ, 0x3c, !PT ;  /* 0x0000000405048212 */ /* 0x000fc800078e3cff */
[----:B------:R-:W-:-:S05]  /*1fac0*/  @!P0 LOP3.LUT R5, R5, R4, RZ, 0x3c, !PT ;  /* 0x0000000405058212 */ /* 0x000fca00078e3cff */
[----:B------:R-:W3:Y:S04]  /*1fad0*/  @!P0 LDG.E.U16 R28, [R4.64] ;  /* 0x00000006041c8981 */ /* 0x000ee8000c1e1500 */
[----:B---3--:R0:W-:Y:S04]  /*1fae0*/  STL [R1+0x1b0], R28 ;  /* 0x0001b01c01007387 */ /* 0x0081e80000100800 */
[----:B0-----:R-:W3:Y:S01]  /*1faf0*/  LDL.LU R28, [R1+0x6708] ;  /* 0x00670800011c7983 */ /* 0x001ee20000300800 */
[----:B------:R-:W3:Y:S02]  /*1fb00*/  LDL R4, [R1+0x1b38] ;  /* 0x001b380001047983 */ /* 0x000ee40000100800 */
[----:B------:R-:W3:Y:S01]  /*1fb10*/  LDL R5, [R1+0x1b3c] ;  /* 0x001b3c0001057983 */ /* 0x000ee20000100800 */
[----:B--2---:R-:W-:-:S02]  /*1fb20*/  PRMT R2, RZ, 0x7610, R2 ;  /* 0x00007610ff027816 */ /* 0x004fc40000000002 */
[----:B---3--:R-:W-:-:S04]  /*1fb30*/  @!P0 LOP3.LUT R5, R5, R4, RZ, 0x3c, !PT ;  /* 0x0000000405058212 */ /* 0x008fc800078e3cff */
        /* <DEDUP_REMOVED lines=497> */
[----:B------:R0:W3:Y:S04]  /*21a50*/  @!P0 LDG.E.U16 R29, [R4.64] ;  /* 0x00000006041d8981 */ /* 0x0000e8000c1e1500 */
[----:B0-----:R-:W2:Y:S04]  /*21a60*/  LDL R4, [R1+0x1b88] ;  /* 0x001b880001047983 */ /* 0x001ea80000100800 */
[----:B------:R-:W2:Y:S01]  /*21a70*/  LDL R5, [R1+0x1bc4] ;  /* 0x001bc40001057983 */ /* 0x000ea20000100800 */
[----:B------:R-:W-:Y:S02]  /*21a80*/  PRMT R28, RZ, 0x7610, R28 ;  /* 0x00007610ff1c7816 */ /* 0x000fe4000000001c */
[----:B--2---:R-:W-:-:S04]  /*21a90*/  @!P0 LOP3.LUT R5, R5, R4, RZ, 0x3c, !PT ;  /* 0x0000000405058212 */ /* 0x004fc800078e3cff */
[----:B------:R-:W-:-:S04]  /*21aa0*/  @!P0 LOP3.LUT R4, R5, R4, RZ, 0x3c, !PT ;  /* 0x0000000405048212 */ /* 0x000fc800078e3cff */
[----:B------:R-:W-:-:S05]  /*21ab0*/  @!P0 LOP3.LUT R5, R5, R4, RZ, 0x3c, !PT ;  /* 0x0000000405058212 */ /* 0x000fca00078e3cff */
[----:B------:R-:W2:Y:S04]  /*21ac0*/  @!P0 LDG.E.U16 R28, [R4.64] ;  /* 0x00000006041c8981 */ /* 0x000ea8000c1e1500 */
[----:B---3--:R0:W-:Y:S04]  /*21ad0*/  STL [R1+0xbc], R29 ;  /* 0x0000bc1d01007387 */ /* 0x0081e80000100800 */
[----:B0-----:R-:W3:Y:S04]  /*21ae0*/  LDL R29, [R1+0x1c58] ;  /* 0x001c5800011d7983 */ /* 0x001ee80000100800 */
[----:B--2---:R0:W-:Y:S04]  /*21af0*/  STL [R1+0xb8], R28 ;  /* 0x0000b81c01007387 */ /* 0x0041e80000100800 */
[----:B0-----:R-:W2:Y:S01]  /*21b00*/  LDL.LU R28, [R1+0x6628] ;  /* 0x00662800011c7983 */ /* 0x001ea20000300800 */
[----:B------:R-:W2:Y:S02]  /*21b10*/  LDL R4, [R1+0x1ba8] ;  /* 0x001ba80001047983 */ /* 0x000ea40000100800 */
[----:B------:R-:W2:Y:S01]  /*21b20*/  LDL R5, [R1+0x1be4] ;  /* 0x001be40001057983 */ /* 0x000ea20000100800 */
[----:B------:R-:W-:-:S02]  /*21b30*/  PRMT R2, RZ, 0x7610, R2 ;  /* 0x00007610ff027816 */ /* 0x000fc40000000002 */
[----:B--2---:R-:W-:-:S04]  /*21b40*/  @!P0 LOP3.LUT R5, R5, R4, RZ, 0x3c, !PT ;  /* 0x0000000405058212 */ /* 0x004fc800078e3cff */
[----:B------:R-:W-:-:S04]  /*21b50*/  @!P0 LOP3.LUT R4, R5, R4, RZ, 0x3c, !PT ;  /* 0x0000000405048212 */ /* 0x000fc800078e3cff */
[----:B------:R-:W-:-:S05]  /*21b60*/  @!P0 LOP3.LUT R5, R5, R4, RZ, 0x3c, !PT ;  /* 0x0000000405058212 */ /* 0x000fca00078e3cff */
[----:B------:R-:W2:Y:S04]  /*21b70*/  @!P0 LDG.E.U16 R2, [R4.64] ;  /* 0x0000000604028981 */ /* 0x000ea8000c1e1500 */
        /* <DEDUP_REMOVED lines=26> */
[----:B------:R-:W2:Y:S01]  /*21d20*/  @!P0 LDG.E.U16 R28, [R4.64] ;  /* 0x00000006041c8981 */ /* 0x000ea2000c1e1500 */
[----:B------:R-:W-:-:S03]  /*21d30*/  PRMT R2, RZ, 0x7610, R2 ;  /* 0x00007610ff027816 */ /* 0x000fc60000000002 */
[----:B--2---:R0:W-:Y:S04]  /*21d40*/  STL [R1+0xa8], R28 ;  /* 0x0000a81c01007387 */ /* 0x0041e80000100800 */
[----:B0-----:R-:W2:Y:S01]  /*21d50*/  LDL.LU R28, [R1+0x6618] ;  /* 0x00661800011c7983 */ /* 0x001ea20000300800 */
[----:B------:R-:W2:Y:S02]  /*21d60*/  LDL R5, [R1+0x1c28] ;  /* 0x001c280001057983 */ /* 0x000ea40000100800 */
[----:B---3--:R-:W-:Y:S02]  /*21d70*/  @!P0 IMAD.MOV.U32 R4, RZ, RZ, R29 ;  /* 0x000000ffff048224 */ /* 0x008fe400078e001d */
[----:B------:R-:W3:Y:S04]  /*21d80*/  LDL.LU R29, [R1+0x1c54] ;  /* 0x001c5400011d7983 */ /* 0x000ee80000300800 */
[----:B--2---:R-:W2:Y:S04]  /*21d90*/  @!P0 LDG.E.U16 R2, [R4.64] ;  /* 0x0000000604028981 */ /* 0x004ea8000c1e1500 */
        /* <DEDUP_REMOVED lines=260> */
[----:B------:R0:W2:Y:S04]  /*22de0*/  @!P0 LDG.E.U16 R0, [R4.64] ;  /* 0x0000000604008981 */ /* 0x0000a8000c1e1500 */
[----:B0-----:R-:W2:Y:S04]  /*22df0*/  LDL R4, [R1+0x1bf0] ;  /* 0x001bf00001047983 */ /* 0x001ea80000100800 */
[----:B------:R-:W2:Y:S01]  /*22e00*/  LDL R5, [R1+0x1c2c] ;  /* 0x001c2c0001057983 */ /* 0x000ea20000100800 */
[----:B------:R-:W-:Y:S02]  /*22e10*/  PRMT R2, RZ, 0x7610, R2 ;  /* 0x00007610ff027816 */ /* 0x000fe40000000002 */
[----:B--2---:R-:W-:-:S04]  /*22e20*/  @!P0 LOP3.LUT R5, R5, R4, RZ, 0x3c, !PT ;  /* 0x0000000405058212 */ /* 0x004fc800078e3cff */
[----:B------:R-:W-:-:S04]  /*22e30*/  @!P0 LOP3.LUT R4, R5, R4, RZ, 0x3c, !PT ;  /* 0x0000000405048212 */ /* 0x000fc800078e3cff */
[----:B------:R-:W-:-:S05]  /*22e40*/  @!P0 LOP3.LUT R5, R5, R4, RZ, 0x3c, !PT ;  /* 0x0000000405058212 */ /* 0x000fca00078e3cff */
[----:B------:R-:W2:Y:S04]  /*22e50*/  @!P0 LDG.E.U16 R2, [R4.64] ;  /* 0x0000000604028981 */ /* 0x000ea8000c1e1500 */
[----:B------:R-:W-:Y:S04]  /*22e60*/  STL [R1+0x6544], R0 ;  /* 0x0065440001007387 */ /* 0x000fe80000100800 */
        /* <DEDUP_REMOVED lines=14> */
[----:B------:R0:W-:Y:S02]  /*22f50*/  STL [R1+0x1c98], R29 ;  /* 0x001c981d01007387 */ /* 0x0001e40000100800 */
[----:B0-----:R-:W3:Y:S04]  /*22f60*/  LDL.LU R29, [R1+0x1c48] ;  /* 0x001c4800011d7983 */ /* 0x001ee80000300800 */
        /* <DEDUP_REMOVED lines=17> */
[----:B------:R0:W-:Y:S04]  /*23080*/  STL [R1+0x20], R0 ;  /* 0x0000200001007387 */ /* 0x0001e80000100800 */
        /* <DEDUP_REMOVED lines=42> */
[----:B------:R-:W3:Y:S04]  /*23330*/  LDL R0, [R1+0x1a24] ;  /* 0x001a240001007983 */ /* 0x000ee80000100800 */
        /* <DEDUP_REMOVED lines=15> */
[----:B------:R-:W-:Y:S01]  /*23430*/  @!P0 LOP3.LUT R5, R5, R4, RZ, 0x3c, !PT ;  /* 0x0000000405058212 */ /* 0x000fe200078e3cff */
[----:B------:R0:W-:Y:S04]  /*23440*/  STL [R1+0x6520], R2 ;  /* 0x0065200201007387 */ /* 0x0001e80000100800 */
[----:B------:R1:W2:Y:S01]  /*23450*/  @!P0 LDG.E.U16 R28, [R4.64] ;  /* 0x00000006041c8981 */ /* 0x0002a2000c1e1500 */
[----:B------:R-:W-:-:S03]  /*23460*/  PRMT R27, RZ, 0x7610, R27 ;  /* 0x00007610ff1b7816 */ /* 0x000fc6000000001b */
[----:B0-----:R-:W2:Y:S04]  /*23470*/  LDL R2, [R1+0x1a20] ;  /* 0x001a200001027983 */ /* 0x001ea80000100800 */
[----:B-1----:R-:W2:Y:S04]  /*23480*/  LDL R4, [R1+0x1a40] ;  /* 0x001a400001047983 */ /* 0x002ea80000100800 */
[----:B------:R-:W2:Y:S02]  /*23490*/  LDL R5, [R1+0x1a44] ;  /* 0x001a440001057983 */ /* 0x000ea40000100800 */
[----:B--2---:R-:W-:-:S04]  /*234a0*/  @!P0 LOP3.LUT R5, R5, R4, RZ, 0x3c, !PT ;  /* 0x0000000405058212 */ /* 0x004fc800078e3cff */
[----:B------:R-:W-:-:S04]  /*234b0*/  @!P0 LOP3.LUT R4, R5, R4, RZ, 0x3c, !PT ;  /* 0x0000000405048212 */ /* 0x000fc800078e3cff */
[----:B------:R-:W-:-:S05]  /*234c0*/  @!P0 LOP3.LUT R5, R5, R4, RZ, 0x3c, !PT ;  /* 0x0000000405058212 */ /* 0x000fca00078e3cff */
[----:B------:R3:W2:Y:S01]  /*234d0*/  @!P0 LDG.E.U16 R27, [R4.64] ;  /* 0x00000006041b8981 */ /* 0x0006a2000c1e1500 */
[----:B------:R-:W-:-:S03]  /*234e0*/  PRMT R26, RZ, 0x7610, R26 ;  /* 0x00007610ff1a7816 */ /* 0x000fc6000000001a */
[----:B------:R0:W-:Y:S01]  /*234f0*/  STL [R1+0x6524], R28 ;  /* 0x0065241c01007387 */ /* 0x0001e20000100800 */
[----:B---3--:R-:W-:Y:S02]  /*23500*/  @!P0 IMAD.MOV.U32 R4, RZ, RZ, R0 ;  /* 0x000000ffff048224 */ /* 0x008fe400078e0000 */
[----:B------:R-:W-:Y:S01]  /*23510*/  @!P0 IMAD.MOV.U32 R5, RZ, RZ, R2 ;  /* 0x000000ffff058224 */ /* 0x000fe200078e0002 */
[----:B0-----:R-:W3:Y:S04]  /*23520*/  LDL R28, [R1+0x1a04] ;  /* 0x001a0400011c7983 */ /* 0x001ee80000100800 */
[----:B------:R0:W4:Y:S04]  /*23530*/  @!P0 LDG.E.U16 R26, [R4.64] ;  /* 0x00000006041a8981 */ /* 0x000128000c1e1500 */
[----:B--2---:R1:W-:Y:S01]  /*23540*/  STL [R1+0x6528], R27 ;  /* 0x0065281b01007387 */ /* 0x0043e20000100800 */
[----:B0-----:R-:W2:Y:S01]  /*23550*/  LDL R5, [R1+0x1a00] ;  /* 0x001a000001057983 */ /* 0x001ea20000100800 */
[----:B------:R-:W-:Y:S01]  /*23560*/  PRMT R25, RZ, 0x7610, R25 ;  /* 0x00007610ff197816 */ /* 0x000fe20000000019 */
[----:B------:R-:W2:Y:S01]  /*23570*/  LDL R2, [R1+0x19a0] ;  /* 0x0019a00001027983 */ /* 0x000ea20000100800 */
[----:B------:R-:W2:Y:S04]  /*23580*/  LDL R0, [R1+0x19a4] ;  /* 0x0019a40001007983 */ /* 0x000ea80000100800 */
[----:B-1----:R-:W2:Y:S01]  /*23590*/  LDL R27, [R1+0x19e4] ;  /* 0x0019e400011b7983 */ /* 0x002ea20000100800 */
[----:B---3--:R-:W-:-:S03]  /*235a0*/  @!P0 IMAD.MOV.U32 R4, RZ, RZ, R28 ;  /* 0x000000ffff048224 */ /* 0x008fc600078e001c */
[----:B----4-:R0:W-:Y:S01]  /*235b0*/  STL [R1+0x652c], R26 ;  /* 0x00652c1a01007387 */ /* 0x0101e20000100800 */
[----:B------:R-:W-:Y:S01]  /*235c0*/  PRMT R24, RZ, 0x7610, R24 ;  /* 0x00007610ff187816 */ /* 0x000fe20000000018 */
[----:B------:R-:W3:Y:S02]  /*235d0*/  LDL R28, [R1+0x1980] ;  /* 0x00198000011c7983 */ /* 0x000ee40000100800 */
[----:B0-----:R-:W4:Y:S04]  /*235e0*/  LDL R26, [R1+0x1984] ;  /* 0x00198400011a7983 */ /* 0x001f280000100800 */
[----:B--2---:R0:W2:Y:S04]  /*235f0*/  @!P0 LDG.E.U16 R25, [R4.64] ;  /* 0x0000000604198981 */ /* 0x0040a8000c1e1500 */
[----:B0-----:R-:W3:Y:S01]  /*23600*/  LDL R5, [R1+0x19e0] ;  /* 0x0019e00001057983 */ /* 0x001ee20000100800 */
[----:B------:R-:W-:-:S03]  /*23610*/  @!P0 IMAD.MOV.U32 R4, RZ, RZ, R27 ;  /* 0x000000ffff048224 */ /* 0x000fc600078e001b */
[----:B--2---:R0:W-:Y:S01]  /*23620*/  STL [R1+0x6530], R25 ;  /* 0x0065301901007387 */ /* 0x0041e20000100800 */
[----:B------:R-:W-:Y:S02]  /*23630*/  PRMT R23, RZ, 0x7610, R23 ;  /* 0x00007610ff177816 */ /* 0x000fe40000000017 */
[----:B------:R-:W-:Y:S01]  /*23640*/  PRMT R22, RZ, 0x7610, R22 ;  /* 0x00007610ff167816 */ /* 0x000fe20000000016 */
[----:B------:R-:W2:Y:S01]  /*23650*/  LDL R27, [R1+0x1960] ;  /* 0x00196000011b7983 */ /* 0x000ea20000100800 */
[----:B---3--:R1:W3:Y:S04]  /*23660*/  @!P0 LDG.E.U16 R24, [R4.64] ;  /* 0x0000000604188981 */ /* 0x0082e8000c1e1500 */
[----:B0-----:R-:W2:Y:S04]  /*23670*/  LDL R25, [R1+0x1964] ;  /* 0x0019640001197983 */ /* 0x001ea80000100800 */
[----:B-1----:R-:W2:Y:S04]  /*23680*/  LDL R4, [R1+0x19c0] ;  /* 0x0019c00001047983 */ /* 0x002ea80000100800 */
[----:B------:R-:W2:Y:S01]  /*23690*/  LDL R5, [R1+0x19c4] ;  /* 0x0019c40001057983 */ /* 0x000ea20000100800 */
[----:B------:R-:W-:-:S02]  /*236a0*/  PRMT R21, RZ, 0x7610, R21 ;  /* 0x00007610ff157816 */ /* 0x000fc40000000015 */
[----:B--2---:R-:W-:-:S04]  /*236b0*/  @!P0 LOP3.LUT R5, R5, R4, RZ, 0x3c, !PT ;  /* 0x0000000405058212 */ /* 0x004fc800078e3cff */
[----:B------:R-:W-:-:S04]  /*236c0*/  @!P0 LOP3.LUT R4, R5, R4, RZ, 0x3c, !PT ;  /* 0x0000000405048212 */ /* 0x000fc800078e3cff */
[----:B------:R-:W-:-:S05]  /*236d0*/  @!P0 LOP3.LUT R5, R5, R4, RZ, 0x3c, !PT ;  /* 0x0000000405058212 */ /* 0x000fca00078e3cff */
[----:B------:R0:W2:Y:S02]  /*236e0*/  @!P0 LDG.E.U16 R23, [R4.64] ;  /* 0x0000000604178981 */ /* 0x0000a4000c1e1500 */
[----:B0-----:R-:W-:Y:S02]  /*236f0*/  @!P0 IMAD.MOV.U32 R4, RZ, RZ, R0 ;  /* 0x000000ffff048224 */ /* 0x001fe400078e0000 */
[----:B------:R-:W-:-:S05]  /*23700*/  @!P0 IMAD.MOV.U32 R5, RZ, RZ, R2 ;  /* 0x000000ffff058224 */ /* 0x000fca00078e0002 */
[----:B------:R4:W2:Y:S02]  /*23710*/  @!P0 LDG.E.U16 R22, [R4.64] ;  /* 0x0000000604168981 */ /* 0x0008a4000c1e1500 */
[----:B----4-:R-:W-:Y:S02]  /*23720*/  @!P0 IMAD.MOV.U32 R4, RZ, RZ, R26 ;  /* 0x000000ffff048224 */ /* 0x010fe400078e001a */
[----:B------:R-:W-:-:S05]  /*23730*/  @!P0 IMAD.MOV.U32 R5, RZ, RZ, R28 ;  /* 0x000000ffff058224 */ /* 0x000fca00078e001c */
[----:B------:R0:W4:Y:S04]  /*23740*/  @!P0 LDG.E.U16 R21, [R4.64] ;  /* 0x0000000604158981 */ /* 0x000128000c1e1500 */
[----:B---3--:R-:W-:Y:S01]  /*23750*/  STL [R1+0x6534], R24 ;  /* 0x0065341801007387 */ /* 0x008fe20000100800 */
[----:B------:R-:W-:Y:S01]  /*23760*/  PRMT R20, RZ, 0x7610, R20 ;  /* 0x00007610ff147816 */ /* 0x000fe20000000014 */
[----:B0-----:R-:W-:Y:S02]  /*23770*/  @!P0 IMAD.MOV.U32 R4, RZ, RZ, R25 ;  /* 0x000000ffff048224 */ /* 0x001fe400078e0019 */
[----:B------:R-:W-:-:S05]  /*23780*/  @!P0 IMAD.MOV.U32 R5, RZ, RZ, R27 ;  /* 0x000000ffff058224 */ /* 0x000fca00078e001b */
[----:B------:R-:W3:Y:S04]  /*23790*/  @!P0 LDG.E.U16 R20, [R4.64] ;  /* 0x0000000604148981 */ /* 0x000ee8000c1e1500 */
[----:B--2---:R-:W-:Y:S01]  /*237a0*/  STL [R1+0x6538], R23 ;  /* 0x0065381701007387 */ /* 0x004fe20000100800 */
[----:B------:R-:W2:Y:S02]  /*237b0*/  LDL R2, [R1+0x1940] ;  /* 0x0019400001027983 */ /* 0x000ea40000100800 */
[----:B------:R-:W2:Y:S01]  /*237c0*/  LDL R0, [R1+0x1944] ;  /* 0x0019440001007983 */ /* 0x000ea20000100800 */
[----:B------:R0:W-:Y:S01]  /*237d0*/  STL [R1+0x653c], R22 ;  /* 0x00653c1601007387 */ /* 0x0001e20000100800 */
[----:B------:R-:W2:Y:S03]  /*237e0*/  LDL R26, [R1+0x1920] ;  /* 0x00192000011a7983 */ /* 0x000ea60000100800 */
[----:B0-----:R-:W2:Y:S04]  /*237f0*/  LDL R22, [R1+0x1924] ;  /* 0x0019240001167983 */ /* 0x001ea80000100800 */
[----:B----4-:R0:W-:Y:S01]  /*23800*/  STL [R1+0x6548], R21 ;  /* 0x0065481501007387 */ /* 0x0101e20000100800 */
[----:B------:R-:W4:Y:S02]  /*23810*/  LDL R25, [R1+0x1900] ;  /* 0x0019000001197983 */ /* 0x000f240000100800 */
[----:B------:R-:W4:Y:S01]  /*23820*/  LDL R24, [R1+0x1904] ;  /* 0x0019040001187983 */ /* 0x000f220000100800 */
[----:B------:R-:W-:Y:S01]  /*23830*/  PRMT R19, RZ, 0x7610, R19 ;  /* 0x00007610ff137816 */ /* 0x000fe20000000013 */
[----:B------:R-:W4:Y:S01]  /*23840*/  LDL R23, [R1+0x18e0] ;  /* 0x0018e00001177983 */ /* 0x000f220000100800 */
[----:B------:R-:W-:-:S03]  /*23850*/  PRMT R18, RZ, 0x7610, R18 ;  /* 0x00007610ff127816 */ /* 0x000fc60000000012 */
[----:B0-----:R-:W4:Y:S01]  /*23860*/  LDL R21, [R1+0x18e4] ;  /* 0x0018e40001157983 */ /* 0x001f220000100800 */
[----:B------:R-:W-:-:S03]  /*23870*/  PRMT R17, RZ, 0x7610, R17 ;  /* 0x00007610ff117816 */ /* 0x000fc60000000011 */
[----:B---3--:R-:W-:Y:S01]  /*23880*/  STL [R1+0x654c], R20 ;  /* 0x00654c1401007387 */ /* 0x008fe20000100800 */
[----:B--2---:R-:W-:Y:S02]  /*23890*/  @!P0 IMAD.MOV.U32 R5, RZ, RZ, R2 ;  /* 0x000000ffff058224 */ /* 0x004fe400078e0002 */
[----:B------:R-:W-:Y:S01]  /*238a0*/  @!P0 IMAD.MOV.U32 R4, RZ, RZ, R0 ;  /* 0x000000ffff048224 */ /* 0x000fe200078e0000 */
[----:B------:R-:W2:Y:S04]  /*238b0*/  LDL R2, [R1+0x18c0] ;  /* 0x0018c00001027983 */ /* 0x000ea80000100800 */
[----:B------:R-:W3:Y:S04]  /*238c0*/  LDL R0, [R1+0x18c4] ;  /* 0x0018c40001007983 */ /* 0x000ee80000100800 */
[----:B------:R0:W3:Y:S02]  /*238d0*/  @!P0 LDG.E.U16 R19, [R4.64] ;  /* 0x0000000604138981 */ /* 0x0000e4000c1e1500 */
[----:B0-----:R-:W-:-:S02]  /*238e0*/  @!P0 IMAD.MOV.U32 R5, RZ, RZ, R26 ;  /* 0x000000ffff058224 */ /* 0x001fc400078e001a */
[----:B------:R-:W-:-:S05]  /*238f0*/  @!P0 IMAD.MOV.U32 R4, RZ, RZ, R22 ;  /* 0x000000ffff048224 */ /* 0x000fca00078e0016 */
[----:B------:R4:W3:Y:S02]  /*23900*/  @!P0 LDG.E.U16 R18, [R4.64] ;  /* 0x0000000604128981 */ /* 0x0008e4000c1e1500 */
[----:B----4-:R-:W-:Y:S02]  /*23910*/  @!P0 IMAD.MOV.U32 R4, RZ, RZ, R24 ;  /* 0x000000ffff048224 */ /* 0x010fe400078e0018 */
[----:B------:R-:W-:-:S05]  /*23920*/  @!P0 IMAD.MOV.U32 R5, RZ, RZ, R25 ;  /* 0x000000ffff058224 */ /* 0x000fca00078e0019 */
[----:B------:R0:W4:Y:S01]  /*23930*/  @!P0 LDG.E.U16 R17, [R4.64] ;  /* 0x0000000604118981 */ /* 0x000122000c1e1500 */
[----:B------:R-:W-:Y:S02]  /*23940*/  PRMT R16, RZ, 0x7610, R16 ;  /* 0x00007610ff107816 */ /* 0x000fe40000000010 */
[----:B------:R-:W-:Y:S01]  /*23950*/  PRMT R15, RZ, 0x7610, R15 ;  /* 0x00007610ff0f7816 */ /* 0x000fe2000000000f */
[----:B0-----:R-:W-:Y:S02]  /*23960*/  @!P0 IMAD.MOV.U32 R4, RZ, RZ, R21 ;  /* 0x000000ffff048224 */ /* 0x001fe400078e0015 */
[----:B------:R-:W-:-:S05]  /*23970*/  @!P0 IMAD.MOV.U32 R5, RZ, RZ, R23 ;  /* 0x000000ffff058224 */ /* 0x000fca00078e0017 */
[----:B------:R2:W4:Y:S02]  /*23980*/  @!P0 LDG.E.U16 R16, [R4.64] ;  /* 0x0000000604108981 */ /* 0x000524000c1e1500 */
[----:B--2---:R-:W-:Y:S02]  /*23990*/  @!P0 IMAD.MOV.U32 R5, RZ, RZ, R2 ;  /* 0x000000ffff058224 */ /* 0x004fe400078e0002 */
[----:B---3--:R-:W-:Y:S01]  /*239a0*/  @!P0 IMAD.MOV.U32 R4, RZ, RZ, R0 ;  /* 0x000000ffff048224 */ /* 0x008fe200078e0000 */
[----:B------:R0:W-:Y:S01]  /*239b0*/  STL [R1+0x6550], R19 ;  /* 0x0065501301007387 */ /* 0x0001e20000100800 */
[----:B------:R-:W2:Y:S03]  /*239c0*/  LDL R22, [R1+0x18a0] ;  /* 0x0018a00001167983 */ /* 0x000ea60000100800 */
[----:B------:R2:W3:Y:S04]  /*239d0*/  @!P0 LDG.E.U16 R15, [R4.64] ;  /* 0x00000006040f8981 */ /* 0x0004e8000c1e1500 */
[----:B0-----:R-:W3:Y:S04]  /*239e0*/  LDL R19, [R1+0x18a4] ;  /* 0x0018a40001137983 */ /* 0x001ee80000100800 */
[----:B------:R0:W-:Y:S04]  /*239f0*/  STL [R1+0x6554], R18 ;  /* 0x0065541201007387 */ /* 0x0001e80000100800 */
[----:B----4-:R1:W-:Y:S01]  /*23a00*/  STL [R1+0x6558], R17 ;  /* 0x0065581101007387 */ /* 0x0103e20000100800 */
[----:B------:R-:W4:Y:S02]  /*23a10*/  LDL R21, [R1+0x1890] ;  /* 0x0018900001157983 */ /* 0x000f240000100800 */
[----:B------:R-:W4:Y:S01]  /*23a20*/  LDL R20, [R1+0x1b74] ;  /* 0x001b740001147983 */ /* 0x000f220000100800 */
[----:B------:R-:W-:-:S02]  /*23a30*/  PRMT R14, RZ, 0x7610, R14 ;  /* 0x00007610ff0e7816 */ /* 0x000fc4000000000e */
[----:B------:R-:W-:Y:S01]  /*23a40*/  PRMT R13, RZ, 0x7610, R13 ;  /* 0x00007610ff0d7816 */ /* 0x000fe2000000000d */
[----:B------:R0:W-:Y:S01]  /*23a50*/  STL [R1+0x655c], R16 ;  /* 0x00655c1001007387 */ /* 0x0001e20000100800 */
[----:B------:R-:W4:Y:S02]  /*23a60*/  LDL R2, [R1+0x1b58] ;  /* 0x001b580001027983 */ /* 0x000f240000100800 */
[----:B------:R-:W4:Y:S02]  /*23a70*/  LDL R0, [R1+0x1b94] ;  /* 0x001b940001007983 */ /* 0x000f240000100800 */
[----:B--2---:R-:W-:Y:S01]  /*23a80*/  @!P0 IMAD.MOV.U32 R5, RZ, RZ, R22 ;  /* 0x000000ffff058224 */ /* 0x004fe200078e0016 */
[----:B---3--:R2:W-:Y:S01]  /*23a90*/  STL [R1+0x6560], R15 ;  /* 0x0065600f01007387 */ /* 0x0085e20000100800 */
[----:B0-----:R-:W3:Y:S02]  /*23aa0*/  LDL R18, [R1+0x1bb4] ;  /* 0x001bb40001127983 */ /* 0x001ee40000100800 */
[----:B-1----:R-:W2:Y:S02]  /*23ab0*/  LDL R17, [R1+0x1b98] ;  /* 0x001b980001117983 */ /* 0x002ea40000100800 */
[----:B------:R-:W2:Y:S02]  /*23ac0*/  LDL R16, [R1+0x1bd4] ;  /* 0x001bd40001107983 */ /* 0x000ea40000100800 */
[----:B------:R-:W-:-:S02]  /*23ad0*/  @!P0 IMAD.MOV.U32 R4, RZ, RZ, R19 ;  /* 0x000000ffff048224 */ /* 0x000fc400078e0013 */
[----:B------:R-:W2:Y:S04]  /*23ae0*/  LDL R19, [R1+0x1b78] ;  /* 0x001b780001137983 */ /* 0x000ea80000100800 */
[----:B------:R4:W2:Y:S02]  /*23af0*/  @!P0 LDG.E.U16 R14, [R4.64] ;  /* 0x00000006040e8981 */ /* 0x0008a4000c1e1500 */
[----:B----4-:R-:W-:Y:S02]  /*23b00*/  @!P0 IMAD.MOV.U32 R5, RZ, RZ, R21 ;  /* 0x000000ffff058224 */ /* 0x010fe400078e0015 */
[----:B------:R-:W-:-:S05]  /*23b10*/  @!P0 IMAD.MOV.U32 R4, RZ, RZ, R20 ;  /* 0x000000ffff048224 */ /* 0x000fca00078e0014 */
[----:B------:R0:W4:Y:S01]  /*23b20*/  @!P0 LDG.E.U16 R13, [R4.64] ;  /* 0x00000006040d8981 */ /* 0x000122000c1e1500 */
[----:B------:R-:W-:Y:S02]  /*23b30*/  PRMT R12, RZ, 0x7610, R12 ;  /* 0x00007610ff0c7816 */ /* 0x000fe4000000000c */
[----:B------:R-:W-:Y:S01]  /*23b40*/  PRMT R11, RZ, 0x7610, R11 ;  /* 0x00007610ff0b7816 */ /* 0x000fe2000000000b */
[----:B0-----:R-:W-:Y:S02]  /*23b50*/  @!P0 IMAD.MOV.U32 R5, RZ, RZ, R2 ;  /* 0x000000ffff058224 */ /* 0x001fe400078e0002 */
[----:B------:R-:W-:-:S05]  /*23b60*/  @!P0 IMAD.MOV.U32 R4, RZ, RZ, R0 ;  /* 0x000000ffff048224 */ /* 0x000fca00078e0000 */
[----:B------:R3:W4:Y:S01]  /*23b70*/  @!P0 LDG.E.U16 R12, [R4.64] ;  /* 0x00000006040c8981 */ /* 0x000722000c1e1500 */
[----:B------:R-:W-:Y:S01]  /*23b80*/  PRMT R10, RZ, 0x7610, R10 ;  /* 0x00007610ff0a7816 */ /* 0x000fe2000000000a */
[----:B---3--:R-:W-:Y:S02]  /*23b90*/  @!P0 IMAD.MOV.U32 R4, RZ, RZ, R18 ;  /* 0x000000ffff048224 */ /* 0x008fe400078e0012 */
[----:B--2---:R-:W-:Y:S01]  /*23ba0*/  @!P0 IMAD.MOV.U32 R5, RZ, RZ, R19 ;  /* 0x000000ffff058224 */ /* 0x004fe200078e0013 */
[----:B------:R0:W-:Y:S01]  /*23bb0*/  STL [R1+0x6564], R14 ;  /* 0x0065640e01007387 */ /* 0x0001e20000100800 */
[----:B------:R-:W2:Y:S03]  /*23bc0*/  LDL R15, [R1+0x1bb8] ;  /* 0x001bb800010f7983 */ /* 0x000ea60000100800 */
[----:B------:R1:W3:Y:S04]  /*23bd0*/  @!P0 LDG.E.U16 R11, [R4.64] ;  /* 0x00000006040b8981 */ /* 0x0002e8000c1e1500 */
[----:B0-----:R-:W3:Y:S01]  /*23be0*/  LDL R14, [R1+0x1bf4] ;  /* 0x001bf400010e7983 */ /* 0x001ee20000100800 */
[----:B-1----:R-:W-:-:S02]  /*23bf0*/  @!P0 IMAD.MOV.U32 R4, RZ, RZ, R16 ;  /* 0x000000ffff048224 */ /* 0x002fc400078e0010 */
[----:B------:R-:W-:-:S05]  /*23c00*/  @!P0 IMAD.MOV.U32 R5, RZ, RZ, R17 ;  /* 0x000000ffff058224 */ /* 0x000fca00078e0011 */
[----:B------:R2:W3:Y:S04]  /*23c10*/  @!P0 LDG.E.U16 R10, [R4.64] ;  /* 0x00000006040a8981 */ /* 0x0004e8000c1e1500 */
[----:B----4-:R-:W-:Y:S01]  /*23c20*/  STL [R1+0x6568], R13 ;  /* 0x0065680d01007387 */ /* 0x010fe20000100800 */
[----:B------:R-:W4:Y:S02]  /*23c30*/  LDL R2, [R1+0x1bd8] ;  /* 0x001bd80001027983 */ /* 0x000f240000100800 */
[----:B------:R-:W4:Y:S01]  /*23c40*/  LDL R0, [R1+0x1c14] ;  /* 0x001c140001007983 */ /* 0x000f220000100800 */
[----:B------:R-:W-:Y:S01]  /*23c50*/  PRMT R9, RZ, 0x7610, R9 ;  /* 0x00007610ff097816 */ /* 0x000fe20000000009 */
[----:B------:R-:W-:Y:S01]  /*23c60*/  STL [R1+0x656c], R12 ;  /* 0x00656c0c01007387 */ /* 0x000fe20000100800 */
[----:B--2---:R-:W-:-:S03]  /*23c70*/  @!P0 IMAD.MOV.U32 R5, RZ, RZ, R15 ;  /* 0x000000ffff058224 */ /* 0x004fc600078e000f */
[----:B---3--:R-:W-:Y:S01]  /*23c80*/  STL [R1+0x6570], R11 ;  /* 0x0065700b01007387 */ /* 0x008fe20000100800 */
[----:B------:R-:W2:Y:S02]  /*23c90*/  LDL.LU R25, [R1+0x3a8] ;  /* 0x0003a80001197983 */ /* 0x000ea40000300800 */
[----:B------:R-:W3:Y:S02]  /*23ca0*/  LDL.LU R20, [R1+0x3a4] ;  /* 0x0003a40001147983 */ /* 0x000ee40000300800 */
[----:B------:R-:W-:-:S05]  /*23cb0*/  @!P0 IMAD.MOV.U32 R4, RZ, RZ, R14 ;  /* 0x000000ffff048224 */ /* 0x000fca00078e000e */
[----:B------:R4:W3:Y:S04]  /*23cc0*/  @!P0 LDG.E.U16 R9, [R4.64] ;  /* 0x0000000604098981 */ /* 0x0008e8000c1e1500 */
[----:B------:R0:W-:Y:S01]  /*23cd0*/  STL [R1+0x6574], R10 ;  /* 0x0065740a01007387 */ /* 0x0001e20000100800 */
[----:B------:R-:W3:Y:S02]  /*23ce0*/  LDL R17, [R1+0x1bf8] ;  /* 0x001bf80001117983 */ /* 0x000ee40000100800 */
[----:B------:R-:W3:Y:S02]  /*23cf0*/  LDL R14, [R1+0x1c18] ;  /* 0x001c1800010e7983 */ /* 0x000ee40000100800 */
[----:B----4-:R-:W-:Y:S02]  /*23d00*/  @!P0 IMAD.MOV.U32 R5, RZ, RZ, R2 ;  /* 0x000000ffff058224 */ /* 0x010fe400078e0002 */
[----:B------:R-:W4:Y:S01]  /*23d10*/  LDL R2, [R1+0x1c34] ;  /* 0x001c340001027983 */ /* 0x000f220000100800 */
[----:B------:R-:W-:-:S02]  /*23d20*/  @!P0 IMAD.MOV.U32 R4, RZ, RZ, R0 ;  /* 0x000000ffff048224 */ /* 0x000fc400078e0000 */
[----:B------:R-:W1:Y:S02]  /*23d30*/  S2R R0, SR_TID.X ;  /* 0x0000000000007919 */ /* 0x000e640000002100 */
[----:B0-----:R-:W3:Y:S01]  /*23d40*/  LDL.LU R10, [R1+0x398] ;  /* 0x00039800010a7983 */ /* 0x001ee20000300800 */
        /* <DEDUP_REMOVED lines=9> */
[----:B------:R-:W3:Y:S01]  /*23de0*/  LDL.LU R24, [R1+0x348] ;  /* 0x0003480001187983 */ /* 0x000ee20000300800 */
[----:B------:R-:W-:-:S06]  /*23df0*/  PRMT R8, RZ, 0x7610, R8 ;  /* 0x00007610ff087816 */ /* 0x000fcc0000000008 */
[----:B------:R4:W3:Y:S01]  /*23e00*/  @!P0 LDG.E.U16 R8, [R4.64] ;  /* 0x0000000604088981 */ /* 0x0008e2000c1e1500 */
[----:B-1----:R-:W-:-:S03]  /*23e10*/  LOP3.LUT R21, R0, 0xff, RZ, 0xc0, !PT ;  /* 0x000000ff00157812 */ /* 0x002fc600078ec0ff */
[----:B------:R-:W3:Y:S02]  /*23e20*/  LDL.LU R0, [R1+0x344] ;  /* 0x0003440001007983 */ /* 0x000ee40000300800 */
[----:B------:R-:W-:-:S05]  /*23e30*/  IMAD.SHL.U32 R28, R21, 0x2, RZ ;  /* 0x00000002151c7824 */ /* 0x000fca00078e00ff */
[----:B------:R-:W-:-:S05]  /*23e40*/  LOP3.LUT R28, R28, 0x60, RZ, 0x3c, !PT ;  /* 0x000000601c1c7812 */ /* 0x000fca00078e3cff */
[----:B--2---:R0:W-:Y:S01]  /*23e50*/  STS.U16 [R28+0x9800], R25 ;  /* 0x009800191c007388 */ /* 0x0041e20000000400 */
[----:B----4-:R-:W-:-:S03]  /*23e60*/  @!P0 IMAD.MOV.U32 R4, RZ, RZ, R2 ;  /* 0x000000ffff048224 */ /* 0x010fc600078e0002 */
[----:B------:R-:W2:Y:S01]  /*23e70*/  LDL.LU R2, [R1+0x338] ;  /* 0x0003380001027983 */ /* 0x000ea20000300800 */
[----:B------:R-:W-:Y:S02]  /*23e80*/  STL [R1+0x1c9c], R29 ;  /* 0x001c9c1d01007387 */ /* 0x000fe40000100800 */
[----:B0-----:R-:W4:Y:S01]  /*23e90*/  LDL.LU R25, [R1+0x334] ;  /* 0x0003340001197983 */ /* 0x001f220000300800 */
[----:B------:R-:W-:Y:S01]  /*23ea0*/  PRMT R7, RZ, 0x7610, R7 ;  /* 0x00007610ff077816 */ /* 0x000fe20000000007 */
[----:B---3--:R-:W-:Y:S01]  /*23eb0*/  @!P0 IMAD.MOV.U32 R5, RZ, RZ, R17 ;  /* 0x000000ffff058224 */ /* 0x008fe200078e0011 */
[----:B------:R0:W-:Y:S01]  /*23ec0*/  STS.U16 [R28+0x9a00], R20 ;  /* 0x009a00141c007388 */ /* 0x0001e20000000400 */
[----:B------:R-:W-:Y:S02]  /*23ed0*/  STS.U16 [R28+0xb800], R10 ;  /* 0x00b8000a1c007388 */ /* 0x000fe40000000400 */
[----:B------:R1:W-:Y:S02]  /*23ee0*/  STS.U16 [R28+0xba00], R26 ;  /* 0x00ba001a1c007388 */ /* 0x0003e40000000400 */
[----:B------:R3:W-:Y:S01]  /*23ef0*/  STS.U16 [R28+0xd800], R27 ;  /* 0x00d8001b1c007388 */ /* 0x0007e20000000400 */
[----:B------:R0:W4:Y:S04]  /*23f00*/  @!P0 LDG.E.U16 R7, [R4.64] ;  /* 0x0000000604078981 */ /* 0x000128000c1e1500 */
[----:B------:R-:W-:Y:S01]  /*23f10*/  STS.U16 [R28+0xda00], R11 ;  /* 0x00da000b1c007388 */ /* 0x000fe20000000400 */
[----:B------:R-:W-:Y:S02]  /*23f20*/  STS.U16 [R28+0xf800], R12 ;  /* 0x00f8000c1c007388 */ /* 0x000fe40000000400 */
[----:B------:R-:W-:Y:S02]  /*23f30*/  STS.U16 [R28+0xfa00], R13 ;  /* 0x00fa000d1c007388 */ /* 0x000fe40000000400 */
[----:B------:R-:W-:Y:S01]  /*23f40*/  STS.U16 [R28+0x11800], R15 ;  /* 0x0118000f1c007388 */ /* 0x000fe20000000400 */
[----:B------:R-:W-:Y:S01]  /*23f50*/  STS.U16 [R28+0x11a00], R16 ;  /* 0x011a00101c007388 */ /* 0x000fe20000000400 */
[----:B0-----:R-:W-:-:S03]  /*23f60*/  @!P0 IMAD.MOV.U32 R5, RZ, RZ, R14 ;  /* 0x000000ffff058224 */ /* 0x001fc600078e000e */
[----:B------:R-:W4:Y:S01]  /*23f70*/  LDL.LU R14, [R1+0x2f0] ;  /* 0x0002f000010e7983 */ /* 0x000f220000300800 */
[----:B------:R-:W4:Y:S02]  /*23f80*/  LDL.LU R17, [R1+0x260] ;  /* 0x0002600001117983 */ /* 0x000f240000300800 */
[----:B------:R-:W4:Y:S02]  /*23f90*/  LDL.LU R18, [R1+0x248] ;  /* 0x0002480001127983 */ /* 0x000f240000300800 */
[----:B------:R-:W4:Y:S01]  /*23fa0*/  LDL.LU R19, [R1+0x240] ;  /* 0x0002400001137983 */ /* 0x000f220000300800 */
[----:B------:R-:W4:Y:S04]  /*23fb0*/  LDL.LU R20, [R1+0x228] ;  /* 0x0002280001147983 */ /* 0x000f280000300800 */
[----:B------:R-:W-:Y:S01]  /*23fc0*/  STS.U16 [R28+0x13800], R22 ;  /* 0x013800161c007388 */ /* 0x000fe20000000400 */
[----:B-1----:R-:W4:Y:S02]  /*23fd0*/  LDL.LU R26, [R1+0x220] ;  /* 0x00022000011a7983 */ /* 0x002f240000300800 */
[----:B------:R-:W-:Y:S02]  /*23fe0*/  STS.U16 [R28+0x13a00], R23 ;  /* 0x013a00171c007388 */ /* 0x000fe40000000400 */
[----:B---3--:R-:W3:Y:S01]  /*23ff0*/  LDL.LU R27, [R1+0x208] ;  /* 0x00020800011b7983 */ /* 0x008ee20000300800 */
[----:B------:R-:W-:Y:S01]  /*24000*/  STS.U16 [R28+0x15800], R24 ;  /* 0x015800181c007388 */ /* 0x000fe20000000400 */
[----:B------:R0:W-:Y:S03]  /*24010*/  STS.U16 [R28+0x15a00], R0 ;  /* 0x015a00001c007388 */ /* 0x0001e60000000400 */
        /* <DEDUP_REMOVED lines=8> */
[----:B--2---:R0:W-:Y:S01]  /*240a0*/  STS.U16 [R28+0x17800], R2 ;  /* 0x017800021c007388 */ /* 0x0041e20000000400 */
[----:B----4-:R1:W-:Y:S03]  /*240b0*/  STS.U16 [R28+0x17a00], R25 ;  /* 0x017a00191c007388 */ /* 0x0103e60000000400 */
[----:B0-----:R-:W2:Y:S04]  /*240c0*/  LDL.LU R2, [R1+0x3a0] ;  /* 0x0003a00001027983 */ /* 0x001ea80000300800 */
[----:B-1----:R-:W4:Y:S01]  /*240d0*/  LDL.LU R25, [R1+0x39c] ;  /* 0x00039c0001197983 */ /* 0x002f220000300800 */
[----:B------:R-:W-:Y:S01]  /*240e0*/  PRMT R6, RZ, 0x7610, R6 ;  /* 0x00007610ff067816 */ /* 0x000fe20000000006 */
[----:B------:R-:W-:-:S05]  /*240f0*/  @!P0 IMAD.MOV.U32 R4, RZ, RZ, R29 ;  /* 0x000000ffff048224 */ /* 0x000fca00078e001d */
[----:B------:R0:W4:Y:S04]  /*24100*/  @!P0 LDG.E.U16 R6, [R4.64] ;  /* 0x0000000604068981 */ /* 0x000128000c1e1500 */
[----:B------:R-:W-:Y:S01]  /*24110*/  STS.U16 [R28+0x19800], R14 ;  /* 0x0198000e1c007388 */ /* 0x000fe20000000400 */
[----:B------:R-:W-:Y:S03]  /*24120*/  STS.U16 [R28+0x19a00], R17 ;  /* 0x019a00111c007388 */ /* 0x000fe60000000400 */
[----:B------:R-:W-:Y:S01]  /*24130*/  STS.U16 [R28+0x1b800], R18 ;  /* 0x01b800121c007388 */ /* 0x000fe20000000400 */
[----:B0-----:R-:W-:-:S03]  /*24140*/  IMAD.SHL.U32 R4, R21, 0x2, RZ ;  /* 0x0000000215047824 */ /* 0x001fc600078e00ff */
[----:B------:R-:W-:Y:S01]  /*24150*/  STS.U16 [R28+0x1ba00], R19 ;  /* 0x01ba00131c007388 */ /* 0x000fe20000000400 */
[----:B------:R-:W-:Y:S02]  /*24160*/  STS.U16 [R28+0x1d800], R20 ;  /* 0x01d800141c007388 */ /* 0x000fe40000000400 */
[----:B------:R0:W-:Y:S01]  /*24170*/  STS.U16 [R28+0x1da00], R26 ;  /* 0x01da001a1c007388 */ /* 0x0001e20000000400 */
[----:B------:R-:W-:Y:S01]  /*24180*/  LOP3.LUT R4, R4, 0x70, RZ, 0x3c, !PT ;  /* 0x0000007004047812 */ /* 0x000fe200078e3cff */
[----:B---3--:R1:W-:Y:S01]  /*24190*/  STS.U16 [R28+0x1f800], R27 ;  /* 0x01f8001b1c007388 */ /* 0x0083e20000000400 */
[----:B------:R3:W-:Y:S03]  /*241a0*/  STS.U16 [R28+0x1fa00], R3 ;  /* 0x01fa00031c007388 */ /* 0x0007e60000000400 */
[----:B0-----:R-:W4:Y:S01]  /*241b0*/  LDL.LU R26, [R1+0x390] ;  /* 0x00039000011a7983 */ /* 0x001f220000300800 */
[----:B------:R-:W4:Y:S02]  /*241c0*/  LDL.LU R14, [R1+0x38c] ;  /* 0x00038c00010e7983 */ /* 0x000f240000300800 */
[----:B-1----:R-:W4:Y:S01]  /*241d0*/  LDL.LU R27, [R1+0x380] ;  /* 0x00038000011b7983 */ /* 0x002f220000300800 */
[----:B------:R0:W-:Y:S04]  /*241e0*/  STS.U16 [R4+0x1c00], R0 ;  /* 0x001c000004007388 */ /* 0x0001e80000000400 */
[----:B---3--:R-:W3:Y:S01]  /*241f0*/  LDL.LU R3, [R1+0x657c] ;  /* 0x00657c0001037983 */ /* 0x008ee20000300800 */
[----:B------:R-:W-:Y:S02]  /*24200*/  STS.U16 [R4+0x1e00], R12 ;  /* 0x001e000c04007388 */ /* 0x000fe40000000400 */
[----:B------:R-:W3:Y:S02]  /*24210*/  LDL.LU R17, [R1+0x37c] ;  /* 0x00037c0001117983 */ /* 0x000ee40000300800 */
[----:B------:R-:W-:Y:S01]  /*24220*/  STS.U16 [R4+0x3c00], R13 ;  /* 0x003c000d04007388 */ /* 0x000fe20000000400 */
[----:B------:R-:W3:Y:S04]  /*24230*/  LDL.LU R18, [R1+0x370] ;  /* 0x0003700001127983 */ /* 0x000ee80000300800 */
[----:B------:R-:W-:Y:S01]  /*24240*/  STS.U16 [R4+0x3e00], R15 ;  /* 0x003e000f04007388 */ /* 0x000fe20000000400 */
[----:B------:R-:W3:Y:S02]  /*24250*/  LDL.LU R19, [R1+0x36c] ;  /* 0x00036c0001137983 */ /* 0x000ee40000300800 */
[----:B------:R-:W-:Y:S02]  /*24260*/  STS.U16 [R4+0x5c00], R16 ;  /* 0x005c001004007388 */ /* 0x000fe40000000400 */
[----:B------:R-:W3:Y:S01]  /*24270*/  LDL.LU R20, [R1+0x360] ;  /* 0x0003600001147983 */ /* 0x000ee20000300800 */
[----:B------:R-:W-:Y:S04]  /*24280*/  STS.U16 [R4+0x5e00], R22 ;  /* 0x005e001604007388 */ /* 0x000fe80000000400 */
[----:B------:R-:W3:Y:S01]  /*24290*/  LDL.LU R21, [R1+0x35c] ;  /* 0x00035c0001157983 */ /* 0x000ee20000300800 */
[----:B------:R-:W-:Y:S02]  /*242a0*/  STS.U16 [R4+0x7c00], R23 ;  /* 0x007c001704007388 */ /* 0x000fe40000000400 */
[----:B------:R-:W3:Y:S02]  /*242b0*/  LDL.LU R28, [R1+0x350] ;  /* 0x00035000011c7983 */ /* 0x000ee40000300800 */
[----:B------:R-:W-:Y:S01]  /*242c0*/  STS.U16 [R4+0x7e00], R24 ;  /* 0x007e001804007388 */ /* 0x000fe20000000400 */
[----:B0-----:R-:W3:Y:S04]  /*242d0*/  LDL.LU R0, [R1+0x34c] ;  /* 0x00034c0001007983 */ /* 0x001ee80000300800 */
[----:B--2---:R0:W-:Y:S04]  /*242e0*/  STS.U16 [R4+0x9c00], R2 ;  /* 0x009c000204007388 */ /* 0x0041e80000000400 */
[----:B----4-:R1:W-:Y:S04]  /*242f0*/  STS.U16 [R4+0x9e00], R25 ;  /* 0x009e001904007388 */ /* 0x0103e80000000400 */
        /* <DEDUP_REMOVED lines=8> */
[----:B-1----:R-:W4:Y:S04]  /*24380*/  LDL.LU R25, [R1+0x218] ;  /* 0x0002180001197983 */ /* 0x002f280000300800 */
[----:B------:R0:W-:Y:S01]  /*24390*/  STS.U16 [R4+0xbc00], R26 ;  /* 0x00bc001a04007388 */ /* 0x0001e20000000400 */
[----:B------:R-:W-:Y:S02]  /*243a0*/  STS.U16 [R4+0xbe00], R14 ;  /* 0x00be000e04007388 */ /* 0x000fe40000000400 */
[----:B------:R1:W-:Y:S01]  /*243b0*/  STS.U16 [R4+0xdc00], R27 ;  /* 0x00dc001b04007388 */ /* 0x0003e20000000400 */
[----:B---3--:R-:W-:Y:S01]  /*243c0*/  STS.U16 [R4+0xde00], R17 ;  /* 0x00de001104007388 */ /* 0x008fe20000000400 */
[----:B------:R-:W-:Y:S03]  /*243d0*/  STS.U16 [R4+0xfc00], R18 ;  /* 0x00fc001204007388 */ /* 0x000fe60000000400 */
[----:B------:R-:W-:Y:S01]  /*243e0*/  STS.U16 [R4+0xfe00], R19 ;  /* 0x00fe001304007388 */ /* 0x000fe20000000400 */
[----:B------:R-:W-:Y:S03]  /*243f0*/  STS.U16 [R4+0x11c00], R20 ;  /* 0x011c001404007388 */ /* 0x000fe60000000400 */
[----:B0-----:R-:W3:Y:S04]  /*24400*/  LDL.LU R26, [R1+0x200] ;  /* 0x00020000011a7983 */ /* 0x001ee80000300800 */
[----:B------:R-:W-:Y:S01]  /*24410*/  STS.U16 [R4+0x11e00], R21 ;  /* 0x011e001504007388 */ /* 0x000fe20000000400 */
[----:B------:R0:W-:Y:S02]  /*24420*/  STS.U16 [R4+0x13c00], R28 ;  /* 0x013c001c04007388 */ /* 0x0001e40000000400 */
[----:B-1----:R-:W3:Y:S01]  /*24430*/  LDL.LU R27, [R1+0x1f8] ;  /* 0x0001f800011b7983 */ /* 0x002ee20000300800 */
[----:B------:R1:W-:Y:S04]  /*24440*/  STS.U16 [R4+0x13e00], R0 ;  /* 0x013e000004007388 */ /* 0x0003e80000000400 */
        /* <DEDUP_REMOVED lines=8> */
[----:B-1----:R-:W3:Y:S04]  /*244d0*/  LDL.LU R0, [R1+0x190] ;  /* 0x0001900001007983 */ /* 0x002ee80000300800 */
[----:B--2---:R0:W-:Y:S01]  /*244e0*/  STS.U16 [R4+0x15c00], R2 ;  /* 0x015c000204007388 */ /* 0x0041e20000000400 */
[----:B----4-:R-:W-:Y:S03]  /*244f0*/  STS.U16 [R4+0x15e00], R11 ;  /* 0x015e000b04007388 */ /* 0x010fe60000000400 */
[----:B------:R-:W-:Y:S01]  /*24500*/  STS.U16 [R4+0x17c00], R12 ;  /* 0x017c000c04007388 */ /* 0x000fe20000000400 */
[----:B------:R-:W-:Y:S03]  /*24510*/  STS.U16 [R4+0x17e00], R15 ;  /* 0x017e000f04007388 */ /* 0x000fe60000000400 */
[----:B------:R-:W-:Y:S01]  /*24520*/  STS.U16 [R4+0x19c00], R16 ;  /* 0x019c001004007388 */ /* 0x000fe20000000400 */
[----:B------:R-:W-:Y:S02]  /*24530*/  STS.U16 [R4+0x19e00], R22 ;  /* 0x019e001604007388 */ /* 0x000fe40000000400 */
[----:B------:R-:W-:Y:S02]  /*24540*/  STS.U16 [R4+0x1bc00], R23 ;  /* 0x01bc001704007388 */ /* 0x000fe40000000400 */
[----:B------:R-:W-:Y:S01]  /*24550*/  STS.U16 [R4+0x1be00], R24 ;  /* 0x01be001804007388 */ /* 0x000fe20000000400 */
[----:B------:R-:W-:Y:S04]  /*24560*/  STS.U16 [R4+0x1dc00], R25 ;  /* 0x01dc001904007388 */ /* 0x000fe80000000400 */
[----:B0-----:R-:W2:Y:S01]  /*24570*/  LDL.LU R2, [R1+0x18c] ;  /* 0x00018c0001027983 */ /* 0x001ea20000300800 */
[----:B------:R0:W-:Y:S03]  /*24580*/  STS.U16 [R4+0x1de00], R3 ;  /* 0x01de000304007388 */ /* 0x0001e60000000400 */
[----:B0-----:R-:W4:Y:S01]  /*24590*/  LDL.LU R3, [R1+0x6578] ;  /* 0x0065780001037983 */ /* 0x001f220000300800 */
[----:B------:R-:W2:Y:S02]  /*245a0*/  LDL.LU R15, [R1+0x188] ;  /* 0x00018800010f7983 */ /* 0x000ea40000300800 */
[----:B------:R-:W2:Y:S02]  /*245b0*/  LDL.LU R22, [R1+0x184] ;  /* 0x0001840001167983 */ /* 0x000ea40000300800 */
[----:B------:R-:W2:Y:S01]  /*245c0*/  LDL.LU R16, [R1+0x180] ;  /* 0x0001800001107983 */ /* 0x000ea20000300800 */
[----:B------:R-:W2:Y:S01]  /*245d0*/  LDL.LU R23, [R1+0x17c] ;  /* 0x00017c0001177983 */ /* 0x000ea20000300800 */
[----:B------:R-:W2:Y:S02]  /*245e0*/  LDL.LU R24, [R1+0x178] ;  /* 0x0001780001187983 */ /* 0x000ea40000300800 */
[----:B------:R-:W2:Y:S01]  /*245f0*/  LDL.LU R25, [R1+0x174] ;  /* 0x0001740001197983 */ /* 0x000ea20000300800 */
[----:B---3--:R0:W-:Y:S01]  /*24600*/  STS.U16 [R4+0x1fc00], R26 ;  /* 0x01fc001a04007388 */ /* 0x0081e20000000400 */
[----:B------:R1:W-:Y:S03]  /*24610*/  STS.U16 [R4+0x1fe00], R27 ;  /* 0x01fe001b04007388 */ /* 0x0003e60000000400 */
[----:B0-----:R-:W3:Y:S01]  /*24620*/  LDL.LU R26, [R1+0x170] ;  /* 0x00017000011a7983 */ /* 0x001ee20000300800 */
[----:B-1----:R-:W2:Y:S03]  /*24630*/  LDL.LU R27, [R1+0x16c] ;  /* 0x00016c00011b7983 */ /* 0x002ea60000300800 */
[----:B----4-:R0:W-:Y:S04]  /*24640*/  STS.U16 [R3+0x20000], R28 ;  /* 0x0200001c03007388 */ /* 0x0101e80000000400 */
[----:B------:R1:W-:Y:S04]  /*24650*/  STS.U16 [R3+0x24000], R0 ;  /* 0x0240000003007388 */ /* 0x0003e80000000400 */
[----:B0-----:R-:W4:Y:S01]  /*24660*/  LDL.LU R28, [R1+0x168] ;  /* 0x00016800011c7983 */ /* 0x001f220000300800 */
[----:B-1----:R-:W4:Y:S02]  /*24670*/  LDL.LU R0, [R1+0x164] ;  /* 0x0001640001007983 */ /* 0x002f240000300800 */
[----:B------:R-:W4:Y:S02]  /*24680*/  LDL.LU R10, [R1+0x160] ;  /* 0x00016000010a7983 */ /* 0x000f240000300800 */
[----:B------:R-:W4:Y:S01]  /*24690*/  LDL.LU R11, [R1+0x15c] ;  /* 0x00015c00010b7983 */ /* 0x000f220000300800 */
[----:B------:R0:W-:Y:S04]  /*246a0*/  STS.U16 [R3+0x20800], R13 ;  /* 0x0208000d03007388 */ /* 0x0001e80000000400 */
[----:B------:R-:W4:Y:S04]  /*246b0*/  LDL.LU R12, [R1+0x158] ;  /* 0x00015800010c7983 */ /* 0x000f280000300800 */
        /* <DEDUP_REMOVED lines=8> */
[----:B--2---:R-:W2:Y:S01]  /*24740*/  LDL.LU R19, [R1+0x148] ;  /* 0x0001480001137983 */ /* 0x004ea20000300800 */
[----:B---3--:R-:W3:Y:S03]  /*24750*/  LDL.LU R20, [R1+0x144] ;  /* 0x0001440001147983 */ /* 0x008ee60000300800 */
[----:B------:R0:W-:Y:S01]  /*24760*/  STS.U16 [R3+0x24800], R2 ;  /* 0x0248000203007388 */ /* 0x0001e20000000400 */
[----:B------:R-:W3:Y:S03]  /*24770*/  LDL.LU R21, [R1+0x140] ;  /* 0x0001400001157983 */ /* 0x000ee60000300800 */
[----:B------:R1:W-:Y:S04]  /*24780*/  STS.U16 [R3+0x25800], R22 ;  /* 0x0258001603007388 */ /* 0x0003e80000000400 */
[----:B------:R1:W-:Y:S04]  /*24790*/  STS.U16 [R3+0x21000], R14 ;  /* 0x0210000e03007388 */ /* 0x0003e80000000400 */
[----:B------:R1:W-:Y:S04]  /*247a0*/  STS.U16 [R3+0x25000], R15 ;  /* 0x0250000f03007388 */ /* 0x0003e80000000400 */
[----:B------:R1:W-:Y:S04]  /*247b0*/  STS.U16 [R3+0x26000], R16 ;  /* 0x0260001003007388 */ /* 0x0003e80000000400 */
[----:B0-----:R-:W3:Y:S01]  /*247c0*/  LDL.LU R2, [R1+0x13c] ;  /* 0x00013c0001027983 */ /* 0x001ee20000300800 */
[----:B-1----:R-:W3:Y:S02]  /*247d0*/  LDL.LU R22, [R1+0x138] ;  /* 0x0001380001167983 */ /* 0x002ee40000300800 */
[----:B------:R-:W3:Y:S01]  /*247e0*/  LDL.LU R14, [R1+0x134] ;  /* 0x00013400010e7983 */ /* 0x000ee20000300800 */
[----:B------:R0:W-:Y:S04]  /*247f0*/  STS.U16 [R3+0x26800], R23 ;  /* 0x0268001703007388 */ /* 0x0001e80000000400 */
[----:B------:R-:W3:Y:S01]  /*24800*/  LDL.LU R15, [R1+0x130] ;  /* 0x00013000010f7983 */ /* 0x000ee20000300800 */
[----:B------:R-:W3:Y:S03]  /*24810*/  LDL.LU R16, [R1+0x12c] ;  /* 0x00012c0001107983 */ /* 0x000ee60000300800 */
[----:B------:R1:W-:Y:S04]  /*24820*/  STS.U16 [R3+0x27000], R24 ;  /* 0x0270001803007388 */ /* 0x0003e80000000400 */
[----:B------:R1:W-:Y:S04]  /*24830*/  STS.U16 [R3+0x27800], R25 ;  /* 0x0278001903007388 */ /* 0x0003e80000000400 */
[----:B0-----:R-:W3:Y:S01]  /*24840*/  LDL.LU R23, [R1+0x128] ;  /* 0x0001280001177983 */ /* 0x001ee20000300800 */
[----:B-1----:R-:W3:Y:S03]  /*24850*/  LDL.LU R24, [R1+0x124] ;  /* 0x0001240001187983 */ /* 0x002ee60000300800 */
[----:B------:R0:W-:Y:S04]  /*24860*/  STS.U16 [R3+0x28000], R26 ;  /* 0x0280001a03007388 */ /* 0x0001e80000000400 */
[----:B------:R-:W3:Y:S04]  /*24870*/  LDL.LU R25, [R1+0x120] ;  /* 0x0001200001197983 */ /* 0x000ee80000300800 */
[----:B------:R1:W-:Y:S04]  /*24880*/  STS.U16 [R3+0x28800], R27 ;  /* 0x0288001b03007388 */ /* 0x0003e80000000400 */
[----:B0-----:R-:W3:Y:S01]  /*24890*/  LDL.LU R26, [R1+0x11c] ;  /* 0x00011c00011a7983 */ /* 0x001ee20000300800 */
[----:B-1----:R-:W3:Y:S03]  /*248a0*/  LDL.LU R27, [R1+0x118] ;  /* 0x00011800011b7983 */ /* 0x002ee60000300800 */
[----:B----4-:R0:W-:Y:S04]  /*248b0*/  STS.U16 [R3+0x29000], R28 ;  /* 0x0290001c03007388 */ /* 0x0101e80000000400 */
[----:B------:R1:W-:Y:S04]  /*248c0*/  STS.U16 [R3+0x29800], R0 ;  /* 0x0298000003007388 */ /* 0x0003e80000000400 */
[----:B0-----:R-:W4:Y:S01]  /*248d0*/  LDL.LU R28, [R1+0x114] ;  /* 0x00011400011c7983 */ /* 0x001f220000300800 */
[----:B-1----:R-:W4:Y:S01]  /*248e0*/  LDL.LU R0, [R1+0x110] ;  /* 0x0001100001007983 */ /* 0x002f220000300800 */
[----:B------:R-:W-:-:S02]  /*248f0*/  LOP3.LUT R4, R3, 0x20, RZ, 0x3c, !PT ;  /* 0x0000002003047812 */ /* 0x000fc400078e3cff */
[----:B------:R-:W-:Y:S04]  /*24900*/  STS.U16 [R3+0x2c000], R17 ;  /* 0x02c0001103007388 */ /* 0x000fe80000000400 */
[----:B------:R-:W-:Y:S04]  /*24910*/  STS.U16 [R3+0x2c800], R18 ;  /* 0x02c8001203007388 */ /* 0x000fe80000000400 */
[----:B--2---:R-:W-:Y:S04]  /*24920*/  STS.U16 [R3+0x2d000], R19 ;  /* 0x02d0001303007388 */ /* 0x004fe80000000400 */
[----:B------:R-:W-:Y:S04]  /*24930*/  STS.U16 [R3+0x2a000], R10 ;  /* 0x02a0000a03007388 */ /* 0x000fe80000000400 */
[----:B------:R-:W-:Y:S04]  /*24940*/  STS.U16 [R3+0x2a800], R11 ;  /* 0x02a8000b03007388 */ /* 0x000fe80000000400 */
[----:B------:R-:W-:Y:S04]  /*24950*/  STS.U16 [R3+0x2b000], R12 ;  /* 0x02b0000c03007388 */ /* 0x000fe80000000400 */
[----:B------:R-:W-:Y:S04]  /*24960*/  STS.U16 [R3+0x2b800], R13 ;  /* 0x02b8000d03007388 */ /* 0x000fe80000000400 */
[----:B---3--:R-:W-:Y:S04]  /*24970*/  STS.U16 [R3+0x2d800], R20 ;  /* 0x02d8001403007388 */ /* 0x008fe80000000400 */
[----:B------:R-:W-:Y:S04]  /*24980*/  STS.U16 [R3+0x2e000], R21 ;  /* 0x02e0001503007388 */ /* 0x000fe80000000400 */
[----:B------:R0:W-:Y:S04]  /*24990*/  STS.U16 [R3+0x2e800], R2 ;  /* 0x02e8000203007388 */ /* 0x0001e80000000400 */
[----:B------:R1:W-:Y:S04]  /*249a0*/  STS.U16 [R3+0x2f000], R22 ;  /* 0x02f0001603007388 */ /* 0x0003e80000000400 */
[----:B------:R-:W-:Y:S01]  /*249b0*/  STS.U16 [R3+0x2f800], R14 ;  /* 0x02f8000e03007388 */ /* 0x000fe20000000400 */
[----:B------:R-:W-:Y:S02]  /*249c0*/  STS.U16 [R4+0x20200], R15 ;  /* 0x0202000f04007388 */ /* 0x000fe40000000400 */
[----:B------:R-:W-:Y:S01]  /*249d0*/  STS.U16 [R4+0x20a00], R16 ;  /* 0x020a001004007388 */ /* 0x000fe20000000400 */
[----:B0-----:R-:W2:Y:S01]  /*249e0*/  LDL.LU R2, [R1+0x10c] ;  /* 0x00010c0001027983 */ /* 0x001ea20000300800 */
[----:B------:R-:W3:Y:S02]  /*249f0*/  LDL.LU R17, [R1+0x108] ;  /* 0x0001080001117983 */ /* 0x000ee40000300800 */
[----:B------:R-:W3:Y:S02]  /*24a00*/  LDL.LU R18, [R1+0x104] ;  /* 0x0001040001127983 */ /* 0x000ee40000300800 */
[----:B------:R-:W3:Y:S01]  /*24a10*/  LDL.LU R19, [R1+0x100] ;  /* 0x0001000001137983 */ /* 0x000ee20000300800 */
[----:B------:R-:W3:Y:S01]  /*24a20*/  LDL.LU R20, [R1+0xfc] ;  /* 0x0000fc0001147983 */ /* 0x000ee20000300800 */
[----:B------:R-:W3:Y:S02]  /*24a30*/  LDL.LU R21, [R1+0xf8] ;  /* 0x0000f80001157983 */ /* 0x000ee40000300800 */
[----:B-1----:R-:W3:Y:S01]  /*24a40*/  LDL.LU R22, [R1+0xf4] ;  /* 0x0000f40001167983 */ /* 0x002ee20000300800 */
[----:B------:R-:W-:Y:S01]  /*24a50*/  STS.U16 [R4+0x21200], R23 ;  /* 0x0212001704007388 */ /* 0x000fe20000000400 */
[----:B------:R-:W-:Y:S02]  /*24a60*/  STL [R1+0x1ca0], R3 ;  /* 0x001ca00301007387 */ /* 0x000fe40000100800 */
[----:B------:R0:W-:Y:S02]  /*24a70*/  STS.U16 [R4+0x21a00], R24 ;  /* 0x021a001804007388 */ /* 0x0001e40000000400 */
[----:B------:R1:W-:Y:S01]  /*24a80*/  STS.U16 [R4+0x22200], R25 ;  /* 0x0222001904007388 */ /* 0x0003e20000000400 */
[----:B0-----:R-:W3:Y:S01]  /*24a90*/  LDL.LU R24, [R1+0xf0] ;  /* 0x0000f00001187983 */ /* 0x001ee20000300800 */
[----:B------:R-:W3:Y:S02]  /*24aa0*/  LDL.LU R5, [R1+0xec] ;  /* 0x0000ec0001057983 */ /* 0x000ee40000300800 */
[----:B------:R-:W3:Y:S02]  /*24ab0*/  LDL.LU R29, [R1+0xe8] ;  /* 0x0000e800011d7983 */ /* 0x000ee40000300800 */
[----:B------:R-:W3:Y:S01]  /*24ac0*/  LDL.LU R10, [R1+0xe4] ;  /* 0x0000e400010a7983 */ /* 0x000ee20000300800 */
[----:B------:R-:W3:Y:S01]  /*24ad0*/  LDL.LU R11, [R1+0xe0] ;  /* 0x0000e000010b7983 */ /* 0x000ee20000300800 */
[----:B------:R-:W3:Y:S03]  /*24ae0*/  LDL.LU R12, [R1+0xcc] ;  /* 0x0000cc00010c7983 */ /* 0x000ee60000300800 */
[----:B------:R0:W-:Y:S01]  /*24af0*/  STS.U16 [R4+0x22a00], R26 ;  /* 0x022a001a04007388 */ /* 0x0001e20000000400 */
[----:B------:R-:W3:Y:S02]  /*24b00*/  LDL.LU R23, [R1+0xc8] ;  /* 0x0000c80001177983 */ /* 0x000ee40000300800 */
[----:B------:R0:W-:Y:S02]  /*24b10*/  STS.U16 [R4+0x23200], R27 ;  /* 0x0232001b04007388 */ /* 0x0001e40000000400 */
[----:B-1----:R-:W3:Y:S01]  /*24b20*/  LDL.LU R25, [R1+0xc4] ;  /* 0x0000c40001197983 */ /* 0x002ee20000300800 */
[----:B0-----:R-:W3:Y:S01]  /*24b30*/  LDL.LU R26, [R1+0xc0] ;  /* 0x0000c000011a7983 */ /* 0x001ee20000300800 */
[----:B------:R-:W3:Y:S03]  /*24b40*/  LDL.LU R27, [R1+0xbc] ;  /* 0x0000bc00011b7983 */ /* 0x000ee60000300800 */
[----:B----4-:R-:W-:Y:S01]  /*24b50*/  STS.U16 [R4+0x23a00], R28 ;  /* 0x023a001c04007388 */ /* 0x010fe20000000400 */
[----:B------:R0:W-:Y:S03]  /*24b60*/  STS.U16 [R4+0x24200], R0 ;  /* 0x0242000004007388 */ /* 0x0001e60000000400 */
[----:B0-----:R-:W4:Y:S01]  /*24b70*/  LDL.LU R0, [R1+0xb8] ;  /* 0x0000b80001007983 */ /* 0x001f220000300800 */
[----:B------:R-:W4:Y:S03]  /*24b80*/  LDL.LU R28, [R1+0xb4] ;  /* 0x0000b400011c7983 */ /* 0x000f260000300800 */
[----:B--2---:R0:W-:Y:S01]  /*24b90*/  STS.U16 [R4+0x24a00], R2 ;  /* 0x024a000204007388 */ /* 0x0041e20000000400 */
[----:B---3--:R1:W-:Y:S03]  /*24ba0*/  STS.U16 [R4+0x25200], R17 ;  /* 0x0252001104007388 */ /* 0x0083e60000000400 */
[----:B------:R2:W-:Y:S01]  /*24bb0*/  STS.U16 [R4+0x25a00], R18 ;  /* 0x025a001204007388 */ /* 0x0005e20000000400 */
[----:B------:R3:W-:Y:S03]  /*24bc0*/  STS.U16 [R4+0x26200], R19 ;  /* 0x0262001304007388 */ /* 0x0007e60000000400 */
[----:B------:R1:W-:Y:S01]  /*24bd0*/  STS.U16 [R4+0x26a00], R20 ;  /* 0x026a001404007388 */ /* 0x0003e20000000400 */
[----:B------:R1:W-:Y:S03]  /*24be0*/  STS.U16 [R4+0x27200], R21 ;  /* 0x0272001504007388 */ /* 0x0003e60000000400 */
[----:B0-----:R-:W4:Y:S01]  /*24bf0*/  LDL.LU R2, [R1+0xb0] ;  /* 0x0000b00001027983 */ /* 0x001f220000300800 */
[----:B------:R-:W4:Y:S02]  /*24c00*/  LDL.LU R13, [R1+0xac] ;  /* 0x0000ac00010d7983 */ /* 0x000f240000300800 */
[----:B------:R-:W4:Y:S02]  /*24c10*/  LDL.LU R14, [R1+0xa8] ;  /* 0x0000a800010e7983 */ /* 0x000f240000300800 */
[----:B------:R-:W4:Y:S01]  /*24c20*/  LDL.LU R15, [R1+0xa4] ;  /* 0x0000a400010f7983 */ /* 0x000f220000300800 */
[----:B------:R-:W4:Y:S01]  /*24c30*/  LDL.LU R16, [R1+0xa0] ;  /* 0x0000a00001107983 */ /* 0x000f220000300800 */
[----:B-1----:R-:W4:Y:S03]  /*24c40*/  LDL.LU R17, [R1+0x9c] ;  /* 0x00009c0001117983 */ /* 0x002f260000300800 */
[----:B------:R0:W-:Y:S01]  /*24c50*/  STS.U16 [R4+0x27a00], R22 ;  /* 0x027a001604007388 */ /* 0x0001e20000000400 */
[----:B--2---:R-:W2:Y:S02]  /*24c60*/  LDL.LU R18, [R1+0x98] ;  /* 0x0000980001127983 */ /* 0x004ea40000300800 */
[----:B---3--:R-:W3:Y:S02]  /*24c70*/  LDL.LU R19, [R1+0x94] ;  /* 0x0000940001137983 */ /* 0x008ee40000300800 */
[----:B------:R1:W-:Y:S01]  /*24c80*/  STS.U16 [R4+0x28200], R24 ;  /* 0x0282001804007388 */ /* 0x0003e20000000400 */
[----:B------:R-:W2:Y:S04]  /*24c90*/  LDL.LU R20, [R1+0x90] ;  /* 0x0000900001147983 */ /* 0x000ea80000300800 */
[----:B------:R-:W-:Y:S01]  /*24ca0*/  STS.U16 [R4+0x28a00], R5 ;  /* 0x028a000504007388 */ /* 0x000fe20000000400 */
[----:B------:R-:W2:Y:S02]  /*24cb0*/  LDL.LU R21, [R1+0x8c] ;  /* 0x00008c0001157983 */ /* 0x000ea40000300800 */
[----:B------:R-:W-:Y:S02]  /*24cc0*/  STS.U16 [R4+0x29200], R29 ;  /* 0x0292001d04007388 */ /* 0x000fe40000000400 */
[----:B------:R-:W-:Y:S01]  /*24cd0*/  STS.U16 [R4+0x29a00], R10 ;  /* 0x029a000a04007388 */ /* 0x000fe20000000400 */
[----:B------:R-:W-:Y:S04]  /*24ce0*/  STS.U16 [R4+0x2a200], R11 ;  /* 0x02a2000b04007388 */ /* 0x000fe80000000400 */
[----:B0-----:R-:W2:Y:S01]  /*24cf0*/  LDL.LU R22, [R1+0x88] ;  /* 0x0000880001167983 */ /* 0x001ea20000300800 */
[----:B-1----:R-:W2:Y:S02]  /*24d00*/  LDL R24, [R1+0x1c6c] ;  /* 0x001c6c0001187983 */ /* 0x002ea40000100800 */
[----:B------:R-:W-:Y:S02]  /*24d10*/  STS.U16 [R4+0x2aa00], R12 ;  /* 0x02aa000c04007388 */ /* 0x000fe40000000400 */
[----:B------:R-:W-:Y:S01]  /*24d20*/  STS.U16 [R4+0x2b200], R23 ;  /* 0x02b2001704007388 */ /* 0x000fe20000000400 */
[----:B------:R-:W-:Y:S04]  /*24d30*/  STS.U16 [R4+0x2ba00], R25 ;  /* 0x02ba001904007388 */ /* 0x000fe80000000400 */
[----:B------:R-:W-:Y:S01]  /*24d40*/  STS.U16 [R4+0x2c200], R26 ;  /* 0x02c2001a04007388 */ /* 0x000fe20000000400 */
[----:B------:R-:W-:Y:S03]  /*24d50*/  STS.U16 [R4+0x2ca00], R27 ;  /* 0x02ca001b04007388 */ /* 0x000fe60000000400 */
[----:B----4-:R0:W-:Y:S04]  /*24d60*/  STS.U16 [R4+0x2d200], R0 ;  /* 0x02d2000004007388 */ /* 0x0101e80000000400 */
[----:B0-----:R-:W4:Y:S01]  /*24d70*/  LDL.LU R0, [R1+0x84] ;  /* 0x0000840001007983 */ /* 0x001f220000300800 */
[----:B------:R-:W4:Y:S02]  /*24d80*/  LDL.LU R23, [R1+0x80] ;  /* 0x0000800001177983 */ /* 0x000f240000300800 */
[----:B------:R-:W4:Y:S02]  /*24d90*/  LDL.LU R25, [R1+0x7c] ;  /* 0x00007c0001197983 */ /* 0x000f240000300800 */
[----:B------:R-:W4:Y:S01]  /*24da0*/  LDL.LU R26, [R1+0x78] ;  /* 0x00007800011a7983 */ /* 0x000f220000300800 */
[----:B------:R0:W-:Y:S04]  /*24db0*/  STS.U16 [R4+0x2da00], R28 ;  /* 0x02da001c04007388 */ /* 0x0001e80000000400 */
[----:B------:R-:W4:Y:S04]  /*24dc0*/  LDL.LU R27, [R1+0x74] ;  /* 0x00007400011b7983 */ /* 0x000f280000300800 */
[----:B0-----:R-:W4:Y:S04]  /*24dd0*/  LDL.LU R28, [R1+0x70] ;  /* 0x00007000011c7983 */ /* 0x001f280000300800 */
[----:B------:R0:W-:Y:S01]  /*24de0*/  STS.U16 [R4+0x2e200], R2 ;  /* 0x02e2000204007388 */ /* 0x0001e20000000400 */
[----:B------:R1:W-:Y:S02]  /*24df0*/  STS.U16 [R4+0x2ea00], R13 ;  /* 0x02ea000d04007388 */ /* 0x0003e40000000400 */
[----:B------:R1:W-:Y:S02]  /*24e00*/  STS.U16 [R4+0x2f200], R14 ;  /* 0x02f2000e04007388 */ /* 0x0003e40000000400 */
[----:B------:R1:W-:Y:S01]  /*24e10*/  STS.U16 [R4+0x2fa00], R15 ;  /* 0x02fa000f04007388 */ /* 0x0003e20000000400 */
[----:B0-----:R-:W4:Y:S01]  /*24e20*/  LDL.LU R2, [R1+0x6c] ;  /* 0x00006c0001027983 */ /* 0x001f220000300800 */
[----:B------:R-:W4:Y:S02]  /*24e30*/  LDL.LU R10, [R1+0x68] ;  /* 0x00006800010a7983 */ /* 0x000f240000300800 */
[----:B------:R-:W4:Y:S02]  /*24e40*/  LDL.LU R11, [R1+0x64] ;  /* 0x00006400010b7983 */ /* 0x000f240000300800 */
[----:B------:R-:W4:Y:S01]  /*24e50*/  LDL.LU R12, [R1+0x60] ;  /* 0x00006000010c7983 */ /* 0x000f220000300800 */
[----:B-1----:R-:W4:Y:S01]  /*24e60*/  LDL.LU R13, [R1+0x5c] ;  /* 0x00005c00010d7983 */ /* 0x002f220000300800 */
[----:B------:R-:W4:Y:S03]  /*24e70*/  LDL.LU R14, [R1+0x58] ;  /* 0x00005800010e7983 */ /* 0x000f260000300800 */
[----:B--2---:R0:W-:Y:S01]  /*24e80*/  STS.U16 [R24+0x20400], R16 ;  /* 0x0204001018007388 */ /* 0x0041e20000000400 */
[----:B------:R-:W2:Y:S02]  /*24e90*/  LDL.LU R15, [R1+0x54] ;  /* 0x00005400010f7983 */ /* 0x000ea40000300800 */
[----:B------:R1:W-:Y:S02]  /*24ea0*/  STS.U16 [R24+0x20c00], R17 ;  /* 0x020c001118007388 */ /* 0x0003e40000000400 */
[----:B------:R1:W-:Y:S01]  /*24eb0*/  STS.U16 [R24+0x21400], R18 ;  /* 0x0214001218007388 */ /* 0x0003e20000000400 */
[----:B---3--:R3:W-:Y:S01]  /*24ec0*/  STS.U16 [R24+0x21c00], R19 ;  /* 0x021c001318007388 */ /* 0x0087e20000000400 */
[----:B------:R3:W-:Y:S02]  /*24ed0*/  STS.U16 [R24+0x22400], R20 ;  /* 0x0224001418007388 */ /* 0x0007e40000000400 */
[----:B------:R3:W-:Y:S01]  /*24ee0*/  STS.U16 [R24+0x22c00], R21 ;  /* 0x022c001518007388 */ /* 0x0007e20000000400 */
[----:B0-----:R-:W2:Y:S01]  /*24ef0*/  LDL.LU R16, [R1+0x50] ;  /* 0x0000500001107983 */ /* 0x001ea20000300800 */
[----:B-1----:R-:W2:Y:S02]  /*24f00*/  LDL.LU R17, [R1+0x4c] ;  /* 0x00004c0001117983 */ /* 0x002ea40000300800 */
[----:B------:R-:W2:Y:S01]  /*24f10*/  LDL.LU R18, [R1+0x48] ;  /* 0x0000480001127983 */ /* 0x000ea20000300800 */
[----:B---3--:R-:W3:Y:S01]  /*24f20*/  LDL.LU R19, [R1+0x44] ;  /* 0x0000440001137983 */ /* 0x008ee20000300800 */
[----:B------:R-:W3:Y:S02]  /*24f30*/  LDL.LU R20, [R1+0x40] ;  /* 0x0000400001147983 */ /* 0x000ee40000300800 */
[----:B------:R-:W-:Y:S02]  /*24f40*/  STS.U16 [R24+0x23400], R22 ;  /* 0x0234001618007388 */ /* 0x000fe40000000400 */
[----:B------:R-:W3:Y:S01]  /*24f50*/  LDL.LU R3, [R1+0x3c] ;  /* 0x00003c0001037983 */ /* 0x000ee20000300800 */
[----:B------:R-:W3:Y:S04]  /*24f60*/  LDL.LU R21, [R1+0x38] ;  /* 0x0000380001157983 */ /* 0x000ee80000300800 */
[----:B----4-:R0:W-:Y:S04]  /*24f70*/  STS.U16 [R24+0x23c00], R0 ;  /* 0x023c000018007388 */ /* 0x0101e80000000400 */
[----:B0-----:R-:W4:Y:S01]  /*24f80*/  LDL.LU R0, [R1+0x34] ;  /* 0x0000340001007983 */ /* 0x001f220000300800 */
[----:B------:R0:W-:Y:S02]  /*24f90*/  STS.U16 [R24+0x24400], R23 ;  /* 0x0244001718007388 */ /* 0x0001e40000000400 */
[----:B------:R-:W4:Y:S02]  /*24fa0*/  LDL.LU R22, [R1+0x2c] ;  /* 0x00002c0001167983 */ /* 0x000f240000300800 */
[----:B------:R1:W-:Y:S01]  /*24fb0*/  STS.U16 [R24+0x24c00], R25 ;  /* 0x024c001918007388 */ /* 0x0003e20000000400 */
[----:B------:R1:W-:Y:S01]  /*24fc0*/  STS.U16 [R24+0x25400], R26 ;  /* 0x0254001a18007388 */ /* 0x0003e20000000400 */
[----:B------:R1:W-:Y:S02]  /*24fd0*/  STS.U16 [R24+0x25c00], R27 ;  /* 0x025c001b18007388 */ /* 0x0003e40000000400 */
[----:B------:R1:W-:Y:S01]  /*24fe0*/  STS.U16 [R24+0x26400], R28 ;  /* 0x0264001c18007388 */ /* 0x0003e20000000400 */
[----:B0-----:R-:W4:Y:S01]  /*24ff0*/  LDL.LU R23, [R1+0x28] ;  /* 0x0000280001177983 */ /* 0x001f220000300800 */
[----:B-1----:R-:W4:Y:S03]  /*25000*/  LDL.LU R25, [R1+0x24] ;  /* 0x0000240001197983 */ /* 0x002f260000300800 */
[----:B------:R-:W4:Y:S04]  /*25010*/  LDL.LU R26, [R1+0x1ac] ;  /* 0x0001ac00011a7983 */ /* 0x000f280000300800 */
[----:B------:R-:W4:Y:S01]  /*25020*/  LDL.LU R27, [R1+0x20] ;  /* 0x00002000011b7983 */ /* 0x000f220000300800 */
[----:B------:R-:W4:Y:S03]  /*25030*/  LDL.LU R28, [R1+0x1c] ;  /* 0x00001c00011c7983 */ /* 0x000f260000300800 */
[----:B------:R0:W-:Y:S01]  /*25040*/  STS.U16 [R24+0x26c00], R2 ;  /* 0x026c000218007388 */ /* 0x0001e20000000400 */
[----:B------:R1:W-:Y:S02]  /*25050*/  STS.U16 [R24+0x27400], R10 ;  /* 0x0274000a18007388 */ /* 0x0003e40000000400 */
[----:B------:R1:W-:Y:S02]  /*25060*/  STS.U16 [R24+0x27c00], R11 ;  /* 0x027c000b18007388 */ /* 0x0003e40000000400 */
[----:B------:R1:W-:Y:S01]  /*25070*/  STS.U16 [R24+0x28400], R12 ;  /* 0x0284000c18007388 */ /* 0x0003e20000000400 */
[----:B------:R1:W-:Y:S04]  /*25080*/  STS.U16 [R24+0x28c00], R13 ;  /* 0x028c000d18007388 */ /* 0x0003e80000000400 */
[----:B0-----:R-:W4:Y:S01]  /*25090*/  LDL.LU R2, [R1+0x18] ;  /* 0x0000180001027983 */ /* 0x001f220000300800 */
[----:B------:R-:W4:Y:S02]  /*250a0*/  LDL.LU R4, [R1+0x10] ;  /* 0x0000100001047983 */ /* 0x000f240000300800 */
[----:B------:R-:W4:Y:S02]  /*250b0*/  LDL.LU R5, [R1+0xc] ;  /* 0x00000c0001057983 */ /* 0x000f240000300800 */
[----:B------:R-:W4:Y:S01]  /*250c0*/  LDL.LU R29, [R1+0x8] ;  /* 0x00000800011d7983 */ /* 0x000f220000300800 */
[----:B-1----:R-:W4:Y:S01]  /*250d0*/  LDL.LU R10, [R1+0x6574] ;  /* 0x00657400010a7983 */ /* 0x002f220000300800 */
[----:B------:R-:W4:Y:S02]  /*250e0*/  LDL.LU R11, [R1+0x6570] ;  /* 0x00657000010b7983 */ /* 0x000f240000300800 */
[----:B------:R-:W4:Y:S01]  /*250f0*/  LDL.LU R12, [R1+0x656c] ;  /* 0x00656c00010c7983 */ /* 0x000f220000300800 */
[----:B------:R0:W-:Y:S01]  /*25100*/  STS.U16 [R24+0x29400], R14 ;  /* 0x0294000e18007388 */ /* 0x0001e20000000400 */
[----:B------:R-:W4:Y:S02]  /*25110*/  LDL.LU R13, [R1+0x6568] ;  /* 0x00656800010d7983 */ /* 0x000f240000300800 */
[----:B--2---:R1:W-:Y:S02]  /*25120*/  STS.U16 [R24+0x29c00], R15 ;  /* 0x029c000f18007388 */ /* 0x0043e40000000400 */
[----:B------:R2:W-:Y:S01]  /*25130*/  STS.U16 [R24+0x2a400], R16 ;  /* 0x02a4001018007388 */ /* 0x0005e20000000400 */
[----:B------:R2:W-:Y:S01]  /*25140*/  STS.U16 [R24+0x2ac00], R17 ;  /* 0x02ac001118007388 */ /* 0x0005e20000000400 */
[----:B------:R2:W-:Y:S02]  /*25150*/  STS.U16 [R24+0x2b400], R18 ;  /* 0x02b4001218007388 */ /* 0x0005e40000000400 */
[----:B---3--:R3:W-:Y:S01]  /*25160*/  STS.U16 [R24+0x2bc00], R19 ;  /* 0x02bc001318007388 */ /* 0x0087e20000000400 */
[----:B0-----:R-:W4:Y:S01]  /*25170*/  LDL.LU R14, [R1+0x6564] ;  /* 0x00656400010e7983 */ /* 0x001f220000300800 */
[----:B-1----:R-:W4:Y:S02]  /*25180*/  LDL.LU R15, [R1+0x6560] ;  /* 0x00656000010f7983 */ /* 0x002f240000300800 */
[----:B--2---:R-:W2:Y:S01]  /*25190*/  LDL.LU R16, [R1+0x655c] ;  /* 0x00655c0001107983 */ /* 0x004ea20000300800 */
[----:B------:R0:W-:Y:S04]  /*251a0*/  STS.U16 [R24+0x2c400], R20 ;  /* 0x02c4001418007388 */ /* 0x0001e80000000400 */
[----:B------:R-:W2:Y:S01]  /*251b0*/  LDL.LU R17, [R1+0x6558] ;  /* 0x0065580001117983 */ /* 0x000ea20000300800 */
[----:B------:R-:W2:Y:S02]  /*251c0*/  LDL.LU R18, [R1+0x6554] ;  /* 0x0065540001127983 */ /* 0x000ea40000300800 */
[----:B---3--:R-:W3:Y:S01]  /*251d0*/  LDL.LU R19, [R1+0x6550] ;  /* 0x0065500001137983 */ /* 0x008ee20000300800 */
[----:B------:R-:W-:Y:S01]  /*251e0*/  STS.U16 [R24+0x2cc00], R3 ;  /* 0x02cc000318007388 */ /* 0x000fe20000000400 */
[----:B------:R1:W-:Y:S03]  /*251f0*/  STS.U16 [R24+0x2d400], R21 ;  /* 0x02d4001518007388 */ /* 0x0003e60000000400 */
[----:B0-----:R-:W2:Y:S04]  /*25200*/  LDL.LU R20, [R1+0x654c] ;  /* 0x00654c0001147983 */ /* 0x001ea80000300800 */
[----:B-1----:R-:W2:Y:S04]  /*25210*/  LDL.LU R21, [R1+0x6548] ;  /* 0x0065480001157983 */ /* 0x002ea80000300800 */
[----:B----4-:R0:W-:Y:S04]  /*25220*/  STS.U16 [R24+0x2dc00], R0 ;  /* 0x02dc000018007388 */ /* 0x0101e80000000400 */
[----:B0-----:R-:W4:Y:S04]  /*25230*/  LDL.LU R0, [R1+0x6544] ;  /* 0x0065440001007983 */ /* 0x001f280000300800 */
[----:B------:R-:W0:Y:S04]  /*25240*/  S2R R3, SR_TID.X ;  /* 0x0000000000037919 */ /* 0x000e280000002100 */
[----:B----4-:R1:W-:Y:S04]  /*25250*/  STS.U16 [R24+0x2e400], R0 ;  /* 0x02e4000018007388 */ /* 0x0103e80000000400 */
[----:B-1----:R-:W4:Y:S01]  /*25260*/  LDL.LU R0, [R1+0x6540] ;  /* 0x0065400001007983 */ /* 0x002f220000300800 */
[----:B0-----:R-:W-:-:S04]  /*25270*/  SHF.R.S32.HI R3, RZ, 0x7, R3 ;  /* 0x00000007ff037819 */ /* 0x001fc80000011403 */
[----:B------:R-:W-:Y:S01]  /*25280*/  SGXT R3, R3, 0x1 ;  /* 0x000000010303781a */ /* 0x000fe20000000200 */
[----:B------:R0:W-:Y:S01]  /*25290*/  STS.U16 [R24+0x2ec00], R22 ;  /* 0x02ec001618007388 */ /* 0x0001e20000000400 */
[----:B------:R1:W-:Y:S02]  /*252a0*/  STS.U16 [R24+0x2f400], R23 ;  /* 0x02f4001718007388 */ /* 0x0003e40000000400 */
[----:B------:R0:W-:Y:S02]  /*252b0*/  STS.U16 [R24+0x2fc00], R25 ;  /* 0x02fc001918007388 */ /* 0x0001e40000000400 */
[----:B----4-:R-:W-:-:S05]  /*252c0*/  IMAD.SHL.U32 R0, R0, 0x2, RZ ;  /* 0x0000000200007824 */ /* 0x010fca00078e00ff */
[----:B------:R-:W-:Y:S02]  /*252d0*/  LOP3.LUT R0, R0, 0x110, R3, 0x78, !PT ;  /* 0x0000011000007812 */ /* 0x000fe400078e7803 */
[----:B------:R-:W4:Y:S01]  /*252e0*/  LDL.LU R3, [R1+0x14] ;  /* 0x0000140001037983 */ /* 0x000f220000300800 */
[----:B0-----:R-:W2:Y:S01]  /*252f0*/  LDL.LU R22, [R1+0x653c] ;  /* 0x00653c0001167983 */ /* 0x001ea20000300800 */
[----:B------:R-:W-:Y:S01]  /*25300*/  LOP3.LUT R0, R0, 0x60, RZ, 0x3c, !PT ;  /* 0x0000006000007812 */ /* 0x000fe200078e3cff */
[----:B-1----:R-:W2:Y:S01]  /*25310*/  LDL.LU R23, [R1+0x6538] ;  /* 0x0065380001177983 */ /* 0x002ea20000300800 */
[----:B------:R-:W2:Y:S01]  /*25320*/  LDL.LU R24, [R1+0x6534] ;  /* 0x0065340001187983 */ /* 0x000ea20000300800 */
[----:B------:R-:W2:Y:S03]  /*25330*/  LDL.LU R25, [R1+0x6530] ;  /* 0x0065300001197983 */ /* 0x000ea60000300800 */
[----:B------:R0:W-:Y:S01]  /*25340*/  STS.U16 [R0+0x2fe00], R26 ;  /* 0x02fe001a00007388 */ /* 0x0001e20000000400 */
[----:B------:R1:W-:Y:S02]  /*25350*/  STS.U16 [R0+0x20600], R27 ;  /* 0x0206001b00007388 */ /* 0x0003e40000000400 */
[----:B------:R3:W-:Y:S02]  /*25360*/  STS.U16 [R0+0x20e00], R28 ;  /* 0x020e001c00007388 */ /* 0x0007e40000000400 */
[----:B------:R3:W-:Y:S01]  /*25370*/  STS.U16 [R0+0x21600], R2 ;  /* 0x0216000200007388 */ /* 0x0007e20000000400 */
[----:B0-----:R-:W2:Y:S01]  /*25380*/  LDL.LU R26, [R1+0x652c] ;  /* 0x00652c00011a7983 */ /* 0x001ea20000300800 */
[----:B-1----:R-:W2:Y:S02]  /*25390*/  LDL.LU R27, [R1+0x6528] ;  /* 0x00652800011b7983 */ /* 0x002ea40000300800 */
[----:B---3--:R-:W3:Y:S02]  /*253a0*/  LDL.LU R28, [R1+0x6524] ;  /* 0x00652400011c7983 */ /* 0x008ee40000300800 */
[----:B------:R-:W2:Y:S01]  /*253b0*/  LDL.LU R2, [R1+0x6520] ;  /* 0x0065200001027983 */ /* 0x000ea20000300800 */
[----:B----4-:R-:W-:Y:S01]  /*253c0*/  STS.U16 [R0+0x21e00], R3 ;  /* 0x021e000300007388 */ /* 0x010fe20000000400 */
[----:B------:R-:W-:Y:S02]  /*253d0*/  STS.U16 [R0+0x22600], R4 ;  /* 0x0226000400007388 */ /* 0x000fe40000000400 */
[----:B------:R-:W-:Y:S02]  /*253e0*/  STS.U16 [R0+0x22e00], R5 ;  /* 0x022e000500007388 */ /* 0x000fe40000000400 */
[----:B------:R-:W-:Y:S01]  /*253f0*/  STS.U16 [R0+0x23600], R29 ;  /* 0x0236001d00007388 */ /* 0x000fe20000000400 */
[----:B--2---:R0:W-:Y:S01]  /*25400*/  STS.U16 [R0+0x23e00], R2 ;  /* 0x023e000200007388 */ /* 0x0041e20000000400 */
[----:B---3--:R1:W-:Y:S03]  /*25410*/  STS.U16 [R0+0x24600], R28 ;  /* 0x0246001c00007388 */ /* 0x0083e60000000400 */
[----:B0-----:R-:W2:Y:S01]  /*25420*/  LDL.LU R2, [R1+0x651c] ;  /* 0x00651c0001027983 */ /* 0x001ea20000300800 */
[----:B-1----:R-:W3:Y:S02]  /*25430*/  LDL.LU R28, [R1+0x6518] ;  /* 0x00651800011c7983 */ /* 0x002ee40000300800 */
        /* <DEDUP_REMOVED lines=22> */
[----:B------:R-:W-:Y:S06]  /*255a0*/  BAR.SYNC.DEFER_BLOCKING 0x0 ;  /* 0x0000000000007b1d */ /* 0x000fec0000010000 */
[----:B--2---:R-:W-:Y:S04]  /*255b0*/  LDSM.16.MT88.4 R24, [R2] ;  /* 0x000000000218783b */ /* 0x004fe80000004200 */
[----:B---3--:R-:W0:Y:S04]  /*255c0*/  LDSM.16.M88.4 R8, [R28+0x20000] ;  /* 0x020000001c08783b */ /* 0x008e280000000200 */
[----:B------:R-:W1:Y:S04]  /*255d0*/  LDSM.16.M88.4 R4, [R28+0x22000] ;  /* 0x022000001c04783b */ /* 0x000e680000000200 */
[----:B------:R-:W2:Y:S04]  /*255e0*/  LDSM.16.M88.4 R12, [R28+0x23000] ;  /* 0x023000001c0c783b */ /* 0x000ea80000000200 */
[----:B------:R-:W3:Y:S04]  /*255f0*/  LDSM.16.M88.4 R20, [R28+0x21000] ;  /* 0x021000001c14783b */ /* 0x000ee80000000200 */
[----:B0-----:R-:W-:Y:S01]  /*25600*/  STL.64 [R1+0x20], R8 ;  /* 0x0000200801007387 */ /* 0x001fe20000100a00 */
[----:B------:R-:W-:-:S02]  /*25610*/  IMAD.MOV.U32 R3, RZ, RZ, R8 ;  /* 0x000000ffff037224 */ /* 0x000fc400078e0008 */
[----:B------:R-:W-:Y:S02]  /*25620*/  STL.64 [R1+0x28], R10 ;  /* 0x0000280a01007387 */ /* 0x000fe40000100a00 */
[----:B------:R-:W-:Y:S01]  /*25630*/  IMAD.MOV.U32 R0, RZ, RZ, R9 ;  /* 0x000000ffff007224 */ /* 0x000fe200078e0009 */
[----:B-1----:R-:W-:Y:S04]  /*25640*/  STL.64 [R1], R4 ;  /* 0x0000000401007387 */ /* 0x002fe80000100a00 */
[----:B------:R-:W0:Y:S01]  /*25650*/  LDSM.16.M88.4 R8, [R28+0x24000] ;  /* 0x024000001c08783b */ /* 0x000e220000000200 */
[----:B------:R-:W-:Y:S02]  /*25660*/  STL.64 [R1+0x8], R6 ;  /* 0x0000080601007387 */ /* 0x000fe40000100a00 */
[----:B--2---:R-:W-:Y:S02]  /*25670*/  STL [R1+0x5e7c], R14 ;  /* 0x005e7c0e01007387 */ /* 0x004fe40000100800 */
[----:B------:R-:W-:-:S02]  /*25680*/  IMAD.MOV.U32 R17, RZ, RZ, R4 ;  /* 0x000000ffff117224 */ /* 0x000fc400078e0004 */
[----:B------:R-:W-:Y:S01]  /*25690*/  IMAD.MOV.U32 R16, RZ, RZ, R5 ;  /* 0x000000ffff107224 */ /* 0x000fe200078e0005 */
[----:B---3--:R-:W-:Y:S01]  /*256a0*/  STL.64 [R1+0x10], R20 ;  /* 0x0000101401007387 */ /* 0x008fe20000100a00 */
[----:B------:R-:W-:Y:S03]  /*256b0*/  STL.64 [R1+0x18], R22 ;  /* 0x0000181601007387 */ /* 0x000fe60000100a00 */
[----:B------:R-:W1:Y:S01]  /*256c0*/  LDSM.16.M88.4 R4, [R28+0x25000] ;  /* 0x025000001c04783b */ /* 0x000e620000000200 */
[----:B------:R-:W-:Y:S02]  /*256d0*/  STL.64 [R1+0x6500], R20 ;  /* 0x0065001401007387 */ /* 0x000fe40000100a00 */
[----:B------:R-:W2:Y:S04]  /*256e0*/  LDSM.16.M88.4 R20, [R28+0x26000] ;  /* 0x026000001c14783b */ /* 0x000ea80000000200 */
[----:B------:R-:W-:Y:S01]  /*256f0*/  STL [R1+0x5e78], R15 ;  /* 0x005e780f01007387 */ /* 0x000fe20000100800 */
[----:B0-----:R-:W-:Y:S01]  /*25700*/  STL [R1+0x64d0], R8 ;  /* 0x0064d00801007387 */ /* 0x001fe20000100800 */
[----:B------:R-:W-:Y:S02]  /*25710*/  STL [R1+0x64cc], R9 ;  /* 0x0064cc0901007387 */ /* 0x000fe40000100800 */
[----:B------:R-:W-:Y:S02]  /*25720*/  STL [R1+0x6084], R10 ;  /* 0x0060840a01007387 */ /* 0x000fe40000100800 */
[----:B------:R-:W-:Y:S01]  /*25730*/  STL [R1+0x6080], R11 ;  /* 0x0060800b01007387 */ /* 0x000fe20000100800 */
[----:B-1----:R0:W-:Y:S01]  /*25740*/  STL [R1+0x5d94], R6 ;  /* 0x005d940601007387 */ /* 0x0021e20000100800 */
[----:B------:R1:W-:Y:S02]  /*25750*/  STL [R1+0x5d90], R7 ;  /* 0x005d900701007387 */ /* 0x0003e40000100800 */
[----:B--2---:R-:W-:Y:S02]  /*25760*/  STL.64 [R1+0x30], R20 ;  /* 0x0000301401007387 */ /* 0x004fe40000100a00 */
[----:B------:R-:W-:Y:S02]  /*25770*/  STL.64 [R1+0x38], R22 ;  /* 0x0000381601007387 */ /* 0x000fe40000100a00 */
[----:B0-----:R-:W-:-:S02]  /*25780*/  IMAD.MOV.U32 R6, RZ, RZ, R21 ;  /* 0x000000ffff067224 */ /* 0x001fc400078e0015 */
[----:B-1----:R-:W-:-:S05]  /*25790*/  IMAD.MOV.U32 R7, RZ, RZ, R20 ;  /* 0x000000ffff077224 */ /* 0x002fca00078e0014 */
[----:B------:R-:W-:Y:S01]  /*257a0*/  STL.64 [R1+0x64e0], R6 ;  /* 0x0064e00601007387 */ /* 0x000fe20000100a00 */
[----:B------:R0:W-:Y:S02]  /*257b0*/  STL.64 [R1+0x64d8], R4 ;  /* 0x0064d80401007387 */ /* 0x0001e40000100a00 */
[----:B0-----:R-:W-:Y:S02]  /*257c0*/  IMAD.MOV.U32 R4, RZ, RZ, R17 ;  /* 0x000000ffff047224 */ /* 0x001fe400078e0011 */
[----:B------:R-:W-:Y:S02]  /*257d0*/  IMAD.MOV.U32 R5, RZ, RZ, R16 ;  /* 0x000000ffff057224 */ /* 0x000fe400078e0010 */
[----:B------:R-:W0:Y:S04]  /*257e0*/  LDSM.16.M88.4 R16, [R28+0x27000] ;  /* 0x027000001c10783b */ /* 0x000e280000000200 */
[----:B------:R-:W-:Y:S02]  /*257f0*/  STL.64 [R1+0x64f8], R4 ;  /* 0x0064f80401007387 */ /* 0x000fe40000100a00 */
[----:B------:R-:W1:Y:S02]  /*25800*/  LDSM.16.M88.4 R4, [R28+0x28000] ;  /* 0x028000001c04783b */ /* 0x000e640000000200 */
[----:B0-----:R-:W-:Y:S02]  /*25810*/  STL.64 [R1+0xc0], R16 ;  /* 0x0000c01001007387 */ /* 0x001fe40000100a00 */
[----:B------:R-:W-:Y:S02]  /*25820*/  STL.64 [R1+0xc8], R18 ;  /* 0x0000c81201007387 */ /* 0x000fe40000100a00 */
[----:B-1----:R-:W-:Y:S02]  /*25830*/  STL.64 [R1+0xb0], R4 ;  /* 0x0000b00401007387 */ /* 0x002fe40000100a00 */
[----:B------:R-:W-:Y:S01]  /*25840*/  IMAD.MOV.U32 R8, RZ, RZ, R4 ;  /* 0x000000ffff087224 */ /* 0x000fe200078e0004 */
[----:B------:R-:W-:Y:S01]  /*25850*/  STL.64 [R1+0xb8], R6 ;  /* 0x0000b80601007387 */ /* 0x000fe20000100a00 */
[----:B------:R-:W-:-:S02]  /*25860*/  IMAD.MOV.U32 R9, RZ, RZ, R5 ;  /* 0x000000ffff097224 */ /* 0x000fc400078e0005 */
[----:B------:R-:W0:Y:S04]  /*25870*/  LDSM.16.M88.4 R4, [R28+0x29000] ;  /* 0x029000001c04783b */ /* 0x000e280000000200 */
[----:B------:R-:W-:Y:S02]  /*25880*/  IMAD.MOV.U32 R11, RZ, RZ, R16 ;  /* 0x000000ffff0b7224 */ /* 0x000fe400078e0010 */
[----:B------:R-:W-:Y:S02]  /*25890*/  IMAD.MOV.U32 R10, RZ, RZ, R17 ;  /* 0x000000ffff0a7224 */ /* 0x000fe400078e0011 */
[----:B------:R-:W1:Y:S04]  /*258a0*/  LDSM.16.M88.4 R16, [R28+0x2a000] ;  /* 0x02a000001c10783b */ /* 0x000e680000000200 */
[----:B------:R-:W-:Y:S01]  /*258b0*/  STL.64 [R1+0x64f0], R10 ;  /* 0x0064f00a01007387 */ /* 0x000fe20000100a00 */
[----:B------:R-:W-:Y:S02]  /*258c0*/  STL.64 [R1+0x64e8], R8 ;  /* 0x0064e80801007387 */ /* 0x000fe40000100a00 */
[----:B------:R-:W2:Y:S04]  /*258d0*/  LDSM.16.M88.4 R8, [R28+0x2b000] ;  /* 0x02b000001c08783b */ /* 0x000ea80000000200 */
[----:B0-----:R-:W-:Y:S01]  /*258e0*/  IMAD.MOV.U32 R14, RZ, RZ, R5 ;  /* 0x000000ffff0e7224 */ /* 0x001fe200078e0005 */
[----:B------:R0:W-:Y:S01]  /*258f0*/  STL.64 [R1+0xa0], R4 ;  /* 0x0000a00401007387 */ /* 0x0001e20000100a00 */
[----:B------:R3:W-:Y:S02]  /*25900*/  STL.64 [R1+0xa8], R6 ;  /* 0x0000a80601007387 */ /* 0x0007e40000100a00 */
[----:B------:R-:W-:Y:S01]  /*25910*/  IMAD.MOV.U32 R15, RZ, RZ, R4 ;  /* 0x000000ffff0f7224 */ /* 0x000fe200078e0004 */
[----:B------:R-:W-:Y:S04]  /*25920*/  STL [R1+0x64c8], R14 ;  /* 0x0064c80e01007387 */ /* 0x000fe80000100800 */
[----:B0-----:R-:W4:Y:S01]  /*25930*/  LDL.LU.64 R4, [R1+0xf90] ;  /* 0x000f900001047983 */ /* 0x001f220000300a00 */
[----:B-1----:R-:W-:Y:S02]  /*25940*/  STL.64 [R1+0x90], R16 ;  /* 0x0000901001007387 */ /* 0x002fe40000100a00 */
[----:B------:R-:W-:Y:S02]  /*25950*/  STL.64 [R1+0x98], R18 ;  /* 0x0000981201007387 */ /* 0x000fe40000100a00 */
[----:B---3--:R-:W3:Y:S01]  /*25960*/  LDL.LU.64 R6, [R1+0xf98] ;  /* 0x000f980001067983 */ /* 0x008ee20000300a00 */
[----:B--2---:R-:W-:Y:S01]  /*25970*/  STL.64 [R1+0x80], R8 ;  /* 0x0000800801007387 */ /* 0x004fe20000100a00 */
[----:B------:R-:W-:Y:S03]  /*25980*/  STL.64 [R1+0x88], R10 ;  /* 0x0000880a01007387 */ /* 0x000fe60000100a00 */
[----:B------:R-:W0:Y:S01]  /*25990*/  LDSM.16.M88.4 R16, [R28+0x2c000] ;  /* 0x02c000001c10783b */ /* 0x000e220000000200 */
[----:B------:R-:W1:Y:S03]  /*259a0*/  LDSM.16.M88.4 R8, [R28+0x2d000] ;  /* 0x02d000001c08783b */ /* 0x000e660000000200 */
[----:B---3--:R-:W-:Y:S01]  /*259b0*/  STL.64 [R1+0x6510], R6 ;  /* 0x0065100601007387 */ /* 0x008fe20000100a00 */
[----:B----4-:R2:W-:Y:S03]  /*259c0*/  STL.64 [R1+0x6508], R4 ;  /* 0x0065080401007387 */ /* 0x0105e60000100a00 */
[----:B--2---:R-:W2:Y:S01]  /*259d0*/  LDL.LU.64 R4, [R1+0xfa0] ;  /* 0x000fa00001047983 */ /* 0x004ea20000300a00 */
[----:B------:R-:W2:Y:S02]  /*259e0*/  LDL.LU.64 R6, [R1+0xfa8] ;  /* 0x000fa80001067983 */ /* 0x000ea40000300a00 */
[----:B0-----:R-:W-:Y:S02]  /*259f0*/  STL.64 [R1+0x70], R16 ;  /* 0x0000701001007387 */ /* 0x001fe40000100a00 */
[----:B------:R-:W-:Y:S02]  /*25a00*/  STL.64 [R1+0x78], R18 ;  /* 0x0000781201007387 */ /* 0x000fe40000100a00 */
[----:B------:R-:W0:Y:S04]  /*25a10*/  LDSM.16.M88.4 R16, [R28+0x2e000] ;  /* 0x02e000001c10783b */ /* 0x000e280000000200 */
[----:B-1----:R1:W-:Y:S01]  /*25a20*/  STL.64 [R1+0x60], R8 ;  /* 0x0000600801007387 */ /* 0x0023e20000100a00 */
[----:B------:R3:W-:Y:S03]  /*25a30*/  STL.64 [R1+0x68], R10 ;  /* 0x0000680a01007387 */ /* 0x0007e60000100a00 */
[----:B-1----:R-:W4:Y:S01]  /*25a40*/  LDL.LU.64 R8, [R1+0xf80] ;  /* 0x000f800001087983 */ /* 0x002f220000300a00 */
[----:B---3--:R-:W4:Y:S03]  /*25a50*/  LDL.LU.64 R10, [R1+0xf88] ;  /* 0x000f8800010a7983 */ /* 0x008f260000300a00 */
[----:B0-----:R-:W-:Y:S01]  /*25a60*/  STL.64 [R1+0x50], R16 ;  /* 0x0000501001007387 */ /* 0x001fe20000100a00 */
[----:B------:R-:W-:Y:S02]  /*25a70*/  STL.64 [R1+0x58], R18 ;  /* 0x0000581201007387 */ /* 0x000fe40000100a00 */
[----:B------:R-:W0:Y:S04]  /*25a80*/  LDSM.16.M88.4 R16, [R28+0x2f000] ;  /* 0x02f000001c10783b */ /* 0x000e280000000200 */
[----:B------:R-:W-:-:S02]  /*25a90*/  IMAD.MOV.U32 R20, RZ, RZ, R3 ;  /* 0x000000ffff147224 */ /* 0x000fc400078e0003 */
[----:B------:R-:W-:Y:S01]  /*25aa0*/  IMAD.MOV.U32 R21, RZ, RZ, R0 ;  /* 0x000000ffff157224 */ /* 0x000fe200078e0000 */
[----:B0-----:R-:W-:Y:S01]  /*25ab0*/  STL.64 [R1+0x40], R16 ;  /* 0x0000401001007387 */ /* 0x001fe20000100a00 */
[----:B------:R-:W-:Y:S02]  /*25ac0*/  STL.64 [R1+0x48], R18 ;  /* 0x0000481201007387 */ /* 0x000fe40000100a00 */
[----:B------:R-:W-:Y:S02]  /*25ad0*/  IMAD.MOV.U32 R14, RZ, RZ, R16 ;  /* 0x000000ffff0e7224 */ /* 0x000fe400078e0010 */
[----:B------:R-:W0:Y:S01]  /*25ae0*/  LDSM.16.MT88.4 R16, [R2+0x80] ;  /* 0x000080000210783b */ /* 0x000e220000004200 */
[----:B------:R-:W-:Y:S03]  /*25af0*/  STL [R1+0x4338], R28 ;  /* 0x0043381c01007387 */ /* 0x000fe60000100800 */
[----:B0-----:R-:W-:Y:S01]  /*25b00*/  STL.64 [R1+0x6448], R18 ;  /* 0x0064481201007387 */ /* 0x001fe20000100a00 */
[----:B------:R0:W-:Y:S03]  /*25b10*/  STL.64 [R1+0x6440], R16 ;  /* 0x0064401001007387 */ /* 0x0001e60000100a00 */
[----:B0-----:R-:W3:Y:S01]  /*25b20*/  LDL.LU.64 R16, [R1+0xf70] ;  /* 0x000f700001107983 */ /* 0x001ee20000300a00 */
[----:B------:R-:W3:Y:S01]  /*25b30*/  LDL.LU.64 R18, [R1+0xf78] ;  /* 0x000f780001127983 */ /* 0x000ee20000300a00 */
[----:B--2---:R-:W-:Y:S02]  /*25b40*/  HMMA.16816.F32 R20, R24, R20, R4 ;  /* 0x000000141814723c */ /* 0x004fe40000001804 */
[----:B------:R-:W2:Y:S01]  /*25b50*/  LDL.LU.64 R6, [R1+0x6510] ;  /* 0x0065100001067983 */ /* 0x000ea20000300a00 */
[----:B------:R-:W2:Y:S11]  /*25b60*/  LDL.LU.64 R4, [R1+0x6508] ;  /* 0x0065080001047983 */ /* 0x000eb60000300a00 */
[----:B------:R-:W-:Y:S09]  /*25b70*/  @!UPT UIADD3 URZ, URZ, URZ, URZ ;  /* 0x0000003f3f3ff290 */ /* 0x000ff2000fffe03f */
[----:B------:R0:W-:Y:S01]  /*25b80*/  STL.64 [R1+0x520], R20 ;  /* 0x0005201401007387 */ /* 0x0001e20000100a00 */
[----:B------:R-:W-:Y:S03]  /*25b90*/  STL [R1+0x528], R22 ;  /* 0x0005281601007387 */ /* 0x000fe60000100800 */
[----:B0-----:R-:W2:Y:S01]  /*25ba0*/  LDL.LU.64 R20, [R1+0x6500] ;  /* 0x0065000001147983 */ /* 0x001ea20000300a00 */
[----:B------:R-:W-:-:S05]  /*25bb0*/  IMAD.MOV.U32 R29, RZ, RZ, R23 ;  /* 0x000000ffff1d7224 */ /* 0x000fca00078e0017 */
[----:B------:R-:W-:Y:S01]  /*25bc0*/  STL [R1+0x5e58], R29 ;  /* 0x005e581d01007387 */ /* 0x000fe20000100800 */
[C---:B--2---:R-:W-:Y:S11]  /*25bd0*/  HMMA.16816.F32 R4, R24.reuse, R20, R4 ;  /* 0x000000141804723c */ /* 0x044ff60000001804 */
[----:B------:R-:W-:Y:S11]  /*25be0*/  @!UPT UIADD3 URZ, URZ, URZ, URZ ;  /* 0x0000003f3f3ff290 */ /* 0x000ff6000fffe03f */
[----:B------:R-:W-:Y:S01]  /*25bf0*/  @!UPT UIADD3 URZ, URZ, URZ, URZ ;  /* 0x0000003f3f3ff290 */ /* 0x000fe2000fffe03f */
[----:B------:R0:W-:Y:S01]  /*25c00*/  STL.64 [R1+0x510], R4 ;  /* 0x0005100401007387 */ /* 0x0001e20000100a00 */
[----:B------:R4:W-:Y:S03]  /*25c10*/  STL.64 [R1+0x518], R6 ;  /* 0x0005180601007387 */ /* 0x0009e60000100a00 */
[----:B0-----:R-:W4:Y:S01]  /*25c20*/  LDL.LU.64 R4, [R1+0x64f8] ;  /* 0x0064f80001047983 */ /* 0x001f220000300a00 */
[----:B------:R-:W-:Y:S02]  /*25c30*/  IMAD.MOV.U32 R3, RZ, RZ, R20 ;  /* 0x000000ffff037224 */ /* 0x000fe400078e0014 */
[----:B------:R-:W-:Y:S02]  /*25c40*/  IMAD.MOV.U32 R0, RZ, RZ, R21 ;  /* 0x000000ffff007224 */ /* 0x000fe400078e0015 */
[----:B------:R-:W2:Y:S01]  /*25c50*/  LDL.LU.64 R20, [R1+0xda0] ;  /* 0x000da00001147983 */ /* 0x000ea20000300a00 */
[----:B------:R-:W2:Y:S01]  /*25c60*/  LDL.LU.64 R22, [R1+0xda8] ;  /* 0x000da80001167983 */ /* 0x000ea20000300a00 */
[C---:B---3--:R-:W-:Y:S08]  /*25c70*/  HMMA.16816.F32 R16, R24.reuse, R12, R16 ;  /* 0x0000000c1810723c */ /* 0x048ff00000001810 */
[----:B----4-:R-:W-:Y:S01]  /*25c80*/  HMMA.16816.F32 R4, R24, R4, R8 ;  /* 0x000000041804723c */ /* 0x010fe20000001808 */
[----:B------:R-:W3:Y:S01]  /*25c90*/  LDL.LU.64 R10, [R1+0x64f0] ;  /* 0x0064f000010a7983 */ /* 0x000ee20000300a00 */
[----:B------:R-:W4:Y:S11]  /*25ca0*/  LDL.LU.64 R8, [R1+0x64e8] ;  /* 0x0064e80001087983 */ /* 0x000f360000300a00 */
[----:B------:R-:W-:Y:S10]  /*25cb0*/  @!UPT UIADD3 URZ, URZ, URZ, URZ ;  /* 0x0000003f3f3ff290 */ /* 0x000ff4000fffe03f */
[----:B------:R-:W-:Y:S01]  /*25cc0*/  STL.64 [R1+0x500], R4 ;  /* 0x0005000401007387 */ /* 0x000fe20000100a00 */
[----:B------:R0:W-:Y:S03]  /*25cd0*/  STL.64 [R1+0x508], R6 ;  /* 0x0005080601007387 */ /* 0x0001e60000100a00 */
[----:B0-----:R-:W2:Y:S01]  /*25ce0*/  LDL.LU.64 R6, [R1+0x64e0] ;  /* 0x0064e00001067983 */ /* 0x001ea20000300a00 */
[----:B------:R-:W2:Y:S02]  /*25cf0*/  LDL.LU.64 R4, [R1+0x64d8] ;  /* 0x0064d80001047983 */ /* 0x000ea40000300a00 */
[----:B------:R4:W-:Y:S02]  /*25d00*/  STL.64 [R1+0x6480], R12 ;  /* 0x0064800c01007387 */ /* 0x0009e40000100a00 */
[----:B------:R-:W-:Y:S01]  /*25d10*/  STL.64 [R1+0x4f0], R16 ;  /* 0x0004f01001007387 */ /* 0x000fe20000100a00 */
[----:B------:R-:W-:Y:S01]  /*25d20*/  STL.64 [R1+0x4f8], R18 ;  /* 0x0004f81201007387 */ /* 0x000fe20000100a00 */
[----:B----4-:R-:W-:-:S02]  /*25d30*/  IMAD.MOV.U32 R12, RZ, RZ, R8 ;  /* 0x000000ffff0c7224 */ /* 0x010fc400078e0008 */
[----:B------:R-:W-:Y:S01]  /*25d40*/  IMAD.MOV.U32 R13, RZ, RZ, R9 ;  /* 0x000000ffff0d7224 */ /* 0x000fe200078e0009 */
[----:B------:R-:W4:Y:S01]  /*25d50*/  LDL.LU R8, [R1+0x64d0] ;  /* 0x0064d00001087983 */ /* 0x000f220000300800 */
[----:B------:R-:W4:Y:S03]  /*25d60*/  LDL.LU R9, [R1+0x64cc] ;  /* 0x0064cc0001097983 */ /* 0x000f260000300800 */
[----:B------:R3:W-:Y:S02]  /*25d70*/  STL.64 [R1+0x64a0], R12 ;  /* 0x0064a00c01007387 */ /* 0x0007e40000100a00 */
[----:B---3--:R-:W-:Y:S02]  /*25d80*/  IMAD.MOV.U32 R12, RZ, RZ, R11 ;  /* 0x000000ffff0c7224 */ /* 0x008fe400078e000b */
[----:B------:R-:W-:-:S05]  /*25d90*/  IMAD.MOV.U32 R13, RZ, RZ, R10 ;  /* 0x000000ffff0d7224 */ /* 0x000fca00078e000a */
[----:B------:R-:W-:Y:S01]  /*25da0*/  STL.64 [R1+0x64b0], R12 ;  /* 0x0064b00c01007387 */ /* 0x000fe20000100a00 */
[----:B------:R-:W3:Y:S03]  /*25db0*/  LDL.64 R16, [R1+0x70] ;  /* 0x0000700001107983 */ /* 0x000ee60000100a00 */
[----:B---3--:R0:W-:Y:S04]  /*25dc0*/  STL.64 [R1+0x6488], R16 ;  /* 0x0064881001007387 */ /* 0x0081e80000100a00 */
[----:B0-----:R-:W3:Y:S01]  /*25dd0*/  LDL.LU.64 R16, [R1+0xdd0] ;  /* 0x000dd00001107983 */ /* 0x001ee20000300a00 */
[----:B------:R-:W3:Y:S02]  /*25de0*/  LDL.LU.64 R18, [R1+0xdd8] ;  /* 0x000dd80001127983 */ /* 0x000ee40000300a00 */
[----:B----4-:R0:W-:Y:S02]  /*25df0*/  STL.64 [R1+0x6400], R8 ;  /* 0x0064000801007387 */ /* 0x0101e40000100a00 */
[----:B--2---:R-:W-:-:S02]  /*25e00*/  IMAD.MOV.U32 R12, RZ, RZ, R7 ;  /* 0x000000ffff0c7224 */ /* 0x004fc400078e0007 */
[----:B------:R-:W-:Y:S01]  /*25e10*/  IMAD.MOV.U32 R13, RZ, RZ, R6 ;  /* 0x000000ffff0d7224 */ /* 0x000fe200078e0006 */
[C---:B---3--:R-:W-:Y:S08]  /*25e20*/  HMMA.16816.F32 R16, R24.reuse, R8, R16 ;  /* 0x000000081810723c */ /* 0x048ff00000001810 */
[----:B0-----:R-:W-:Y:S01]  /*25e30*/  HMMA.16816.F32 R8, R24, R4, R20 ;  /* 0x000000041808723c */ /* 0x001fe20000001814 */
[----:B------:R-:W0:Y:S11]  /*25e40*/  LDSM.16.MT88.4 R20, [R2+0x100] ;  /* 0x000100000214783b */ /* 0x000e360000004200 */
[----:B------:R-:W-:Y:S03]  /*25e50*/  @!UPT UIADD3 URZ, URZ, URZ, URZ ;  /* 0x0000003f3f3ff290 */ /* 0x000fe6000fffe03f */
[----:B------:R-:W-:Y:S01]  /*25e60*/  STL.64 [R1+0x4e0], R16 ;  /* 0x0004e01001007387 */ /* 0x000fe20000100a00 */
[----:B------:R-:W-:Y:S02]  /*25e70*/  STL.64 [R1+0x4e8], R18 ;  /* 0x0004e81201007387 */ /* 0x000fe40000100a00 */
[----:B------:R1:W-:Y:S02]  /*25e80*/  STL.64 [R1+0x64a8], R4 ;  /* 0x0064a80401007387 */ /* 0x0003e40000100a00 */
[----:B-1----:R-:W2:Y:S03]  /*25e90*/  LDL.LU.64 R4, [R1+0xdb0] ;  /* 0x000db00001047983 */ /* 0x002ea60000300a00 */
[----:B------:R-:W-:Y:S02]  /*25ea0*/  STL.64 [R1+0x4d0], R8 ;  /* 0x0004d00801007387 */ /* 0x000fe40000100a00 */
[----:B------:R-:W-:Y:S02]  /*25eb0*/  STL.64 [R1+0x4d8], R10 ;  /* 0x0004d80a01007387 */ /* 0x000fe40000100a00 */
[----:B------:R-:W3:Y:S02]  /*25ec0*/  LDL.LU.64 R6, [R1+0xdb8] ;  /* 0x000db80001067983 */ /* 0x000ee40000300a00 */
[----:B---3--:R-:W-:Y:S01]  /*25ed0*/  STL.64 [R1+0x64c0], R6 ;  /* 0x0064c00601007387 */ /* 0x008fe20000100a00 */
[----:B--2---:R1:W-:Y:S03]  /*25ee0*/  STL.64 [R1+0x64b8], R4 ;  /* 0x0064b80401007387 */ /* 0x0043e60000100a00 */
[----:B-1----:R-:W2:Y:S01]  /*25ef0*/  LDL.LU.64 R4, [R1+0xdc0] ;  /* 0x000dc00001047983 */ /* 0x002ea20000300a00 */
[----:B------:R-:W2:Y:S02]  /*25f00*/  LDL.LU.64 R6, [R1+0xdc8] ;  /* 0x000dc80001067983 */ /* 0x000ea40000300a00 */
[----:B------:R-:W3:Y:S02]  /*25f10*/  LDL.LU.64 R8, [R1+0xc60] ;  /* 0x000c600001087983 */ /* 0x000ee40000300a00 */
[----:B------:R-:W3:Y:S01]  /*25f20*/  LDL.LU.64 R10, [R1+0xc68] ;  /* 0x000c6800010a7983 */ /* 0x000ee20000300a00 */
[----:B0-----:R-:W-:Y:S01]  /*25f30*/  STL.64 [R1+0x6378], R22 ;  /* 0x0063781601007387 */ /* 0x001fe20000100a00 */
[----:B------:R0:W-:Y:S02]  /*25f40*/  STL.64 [R1+0x6370], R20 ;  /* 0x0063701401007387 */ /* 0x0001e40000100a00 */
[----:B0-----:R-:W-:-:S02]  /*25f50*/  IMAD.MOV.U32 R20, RZ, RZ, R14 ;  /* 0x000000ffff147224 */ /* 0x001fc400078e000e */
[----:B------:R-:W4:Y:S01]  /*25f60*/  LDL.LU R14, [R1+0x64c8] ;  /* 0x0064c800010e7983 */ /* 0x000f220000300800 */
[----:B------:R-:W2:Y:S02]  /*25f70*/  LDL R21, [R1+0x44] ;  /* 0x0000440001157983 */ /* 0x000ea40000100800 */
[----:B------:R-:W2:Y:S02]  /*25f80*/  LDL.LU.64 R16, [R1+0xc40] ;  /* 0x000c400001107983 */ /* 0x000ea40000300a00 */
[----:B------:R-:W2:Y:S02]  /*25f90*/  LDL.LU.64 R18, [R1+0xc48] ;  /* 0x000c480001127983 */ /* 0x000ea40000300a00 */
[----:B--2---:R-:W-:Y:S01]  /*25fa0*/  STL.64 [R1+0x6498], R18 ;  /* 0x0064981201007387 */ /* 0x004fe20000100a00 */
[----:B------:R0:W-:Y:S03]  /*25fb0*/  STL.64 [R1+0x6490], R16 ;  /* 0x0064901001007387 */ /* 0x0001e60000100a00 */
[----:B0-----:R-:W2:Y:S01]  /*25fc0*/  LDL.LU.64 R16, [R1+0xc50] ;  /* 0x000c500001107983 */ /* 0x001ea20000300a00 */
[----:B------:R-:W2:Y:S02]  /*25fd0*/  LDL.LU.64 R18, [R1+0xc58] ;  /* 0x000c580001127983 */ /* 0x000ea40000300a00 */
[----:B------:R0:W-:Y:S02]  /*25fe0*/  STL.64 [R1+0x6450], R20 ;  /* 0x0064501401007387 */ /* 0x0001e40000100a00 */
[----:B0-----:R-:W-:-:S02]  /*25ff0*/  IMAD.MOV.U32 R20, RZ, RZ, R15 ;  /* 0x000000ffff147224 */ /* 0x001fc400078e000f */
[----:B----4-:R-:W-:Y:S02]  /*26000*/  IMAD.MOV.U32 R21, RZ, RZ, R14 ;  /* 0x000000ffff157224 */ /* 0x010fe400078e000e */
[C---:B------:R-:W-:Y:S01]  /*26010*/  HMMA.16816.F32 R12, R24.reuse, R12, R4 ;  /* 0x0000000c180c723c */ /* 0x040fe20000001804 */
[----:B------:R-:W4:Y:S01]  /*26020*/  LDL.LU.64 R6, [R1+0x64c0] ;  /* 0x0064c00001067983 */ /* 0x000f220000300a00 */
[----:B------:R-:W4:Y:S11]  /*26030*/  LDL.LU.64 R4, [R1+0x64b8] ;  /* 0x0064b80001047983 */ /* 0x000f360000300a00 */
[----:B------:R-:W-:Y:S10]  /*26040*/  @!UPT UIADD3 URZ, URZ, URZ, URZ ;  /* 0x0000003f3f3ff290 */ /* 0x000ff4000fffe03f */
[----:B------:R0:W-:Y:S01]  /*26050*/  STL.64 [R1+0x860], R12 ;  /* 0x0008600c01007387 */ /* 0x0001e20000100a00 */
[----:B------:R4:W-:Y:S03]  /*26060*/  STL.64 [R1+0x868], R14 ;  /* 0x0008680e01007387 */ /* 0x0009e60000100a00 */
[----:B0-----:R-:W4:Y:S02]  /*26070*/  LDL.LU.64 R12, [R1+0x64b0] ;  /* 0x0064b000010c7983 */ /* 0x001f240000300a00 */
[C---:B----4-:R-:W-:Y:S02]  /*26080*/  HMMA.16816.F32 R12, R24.reuse, R12, R4 ;  /* 0x0000000c180c723c */ /* 0x050fe40000001804 */
[----:B------:R-:W4:Y:S11]  /*26090*/  LDL.LU.64 R4, [R1+0x64a8] ;  /* 0x0064a80001047983 */ /* 0x000f360000300a00 */
[----:B------:R-:W-:Y:S10]  /*260a0*/  @!UPT UIADD3 URZ, URZ, URZ, URZ ;  /* 0x0000003f3f3ff290 */ /* 0x000ff4000fffe03f */
[----:B------:R0:W-:Y:S01]  /*260b0*/  STL.64 [R1+0x850], R12 ;  /* 0x0008500c01007387 */ /* 0x0001e20000100a00 */
[----:B------:R1:W-:Y:S03]  /*260c0*/  STL.64 [R1+0x858], R14 ;  /* 0x0008580e01007387 */ /* 0x0003e60000100a00 */
[----:B0-----:R-:W3:Y:S01]  /*260d0*/  LDL.LU.64 R12, [R1+0x64a0] ;  /* 0x0064a000010c7983 */ /* 0x001ee20000300a00 */
[C---:B--2---:R-:W-:Y:S08]  /*260e0*/  HMMA.16816.F32 R20, R24.reuse, R20, R16 ;  /* 0x000000141814723c */ /* 0x044ff00000001810 */
[C---:B---3--:R-:W-:Y:S11]  /*260f0*/  HMMA.16816.F32 R8, R24.reuse, R12, R8 ;  /* 0x0000000c1808723c */ /* 0x048ff60000001808 */
[----:B------:R-:W-:Y:S11]  /*26100*/  @!UPT UIADD3 URZ, URZ, URZ, URZ ;  /* 0x0000003f3f3ff290 */ /* 0x000ff6000fffe03f */
[----:B------:R-:W-:Y:S01]  /*26110*/  @!UPT UIADD3 URZ, URZ, URZ, URZ ;  /* 0x0000003f3f3ff290 */ /* 0x000fe2000fffe03f */
[----:B------:R0:W-:Y:S01]  /*26120*/  STL.64 [R1+0x840], R8 ;  /* 0x0008400801007387 */ /* 0x0001e20000100a00 */
[----:B------:R-:W-:Y:S02]  /*26130*/  IMAD.MOV.U32 R7, RZ, RZ, R11 ;  /* 0x000000ffff077224 */ /* 0x000fe400078e000b */
[----:B------:R-:W-:Y:S02]  /*26140*/  IMAD.MOV.U32 R6, RZ, RZ, R10 ;  /* 0x000000ffff067224 */ /* 0x000fe400078e000a */
[----:B------:R-:W2:Y:S01]  /*26150*/  LDL.LU.64 R12, [R1+0xc30] ;  /* 0x000c3000010c7983 */ /* 0x000ea20000300a00 */
[----:B-1----:R-:W2:Y:S04]  /*26160*/  LDL.LU.64 R14, [R1+0xc38] ;  /* 0x000c3800010e7983 */ /* 0x002ea80000300a00 */
[----:B0-----:R-:W3:Y:S01]  /*26170*/  LDL.LU.64 R8, [R1+0xc20] ;  /* 0x000c200001087983 */ /* 0x001ee20000300a00 */
[----:B------:R-:W3:Y:S02]  /*26180*/  LDL.LU.64 R10, [R1+0xc28] ;  /* 0x000c2800010a7983 */ /* 0x000ee40000300a00 */
[----:B------:R-:W-:Y:S02]  /*26190*/  STL [R1+0x606c], R7 ;  /* 0x00606c0701007387 */ /* 0x000fe40000100800 */
[----:B------:R-:W-:Y:S01]  /*261a0*/  STL [R1+0x6068], R6 ;  /* 0x0060680601007387 */ /* 0x000fe20000100800 */
[----:B------:R-:W2:Y:S01]  /*261b0*/  LDL.LU.64 R18, [R1+0x6498] ;  /* 0x0064980001127983 */ /* 0x000ea20000300a00 */
[----:B------:R-:W2:Y:S02]  /*261c0*/  LDL.LU.64 R16, [R1+0x6490] ;  /* 0x0064900001107983 */ /* 0x000ea40000300a00 */
[----:B------:R0:W-:Y:S02]  /*261d0*/  STL.64 [R1+0x830], R20 ;  /* 0x0008301401007387 */ /* 0x0001e40000100a00 */
[----:B------:R-:W-:Y:S01]  /*261e0*/  STL.64 [R1+0x838], R22 ;  /* 0x0008381601007387 */ /* 0x000fe20000100a00 */
[----:B0-----:R-:W2:Y:S04]  /*261f0*/  LDL R20, [R1+0x50] ;  /* 0x0000500001147983 */ /* 0x001ea80000100800 */
[----:B------:R-:W2:Y:S04]  /*26200*/  LDL R21, [R1+0x54] ;  /* 0x0000540001157983 */ /* 0x000ea80000100800 */
[----:B--2---:R0:W-:Y:S04]  /*26210*/  STL.64 [R1+0x6468], R20 ;  /* 0x0064681401007387 */ /* 0x0041e80000100a00 */
[----:B0-----:R-:W2:Y:S02]  /*26220*/  LDL.64 R20, [R1+0x90] ;  /* 0x0000900001147983 */ /* 0x001ea40000100a00 */
[----:B--2---:R-:W-:Y:S01]  /*26230*/  HMMA.16816.F32 R16, R24, R20, R16 ;  /* 0x000000141810723c */ /* 0x004fe20000001810 */
[----:B------:R-:W-:-:S02]  /*26240*/  IMAD.MOV.U32 R7, RZ, RZ, R20 ;  /* 0x000000ffff077224 */ /* 0x000fc400078e0014 */
[----:B------:R-:W-:Y:S11]  /*26250*/  IMAD.MOV.U32 R6, RZ, RZ, R21 ;  /* 0x000000ffff067224 */ /* 0x000ff600078e0015 */
[----:B------:R-:W-:Y:S09]  /*26260*/  @!UPT UIADD3 URZ, URZ, URZ, URZ ;  /* 0x0000003f3f3ff290 */ /* 0x000ff2000fffe03f */
[----:B------:R0:W-:Y:S01]  /*26270*/  STL.64 [R1+0x820], R16 ;  /* 0x0008201001007387 */ /* 0x0001e20000100a00 */
[----:B------:R-:W-:Y:S03]  /*26280*/  STL.64 [R1+0x828], R18 ;  /* 0x0008281201007387 */ /* 0x000fe60000100a00 */
[----:B0-----:R-:W3:Y:S01]  /*26290*/  LDL.LU.64 R16, [R1+0x6488] ;  /* 0x0064880001107983 */ /* 0x001ee20000300a00 */
[----:B------:R-:W2:Y:S02]  /*262a0*/  LDL R20, [R1+0x60] ;  /* 0x0000600001147983 */ /* 0x000ea40000100800 */
[----:B------:R-:W2:Y:S02]  /*262b0*/  LDL R21, [R1+0x64] ;  /* 0x0000640001157983 */ /* 0x000ea40000100800 */
[----:B------:R-:W-:Y:S01]  /*262c0*/  STL.64 [R1+0x63f8], R6 ;  /* 0x0063f80601007387 */ /* 0x000fe20000100a00 */
[----:B----4-:R0:W-:Y:S04]  /*262d0*/  STL.64 [R1+0x63f0], R4 ;  /* 0x0063f00401007387 */ /* 0x0101e80000100a00 */
[----:B0-----:R-:W4:Y:S02]  /*262e0*/  LDL.64 R4, [R1+0x80] ;  /* 0x0000800001047983 */ /* 0x001f240000100a00 */
[----:B----4-:R-:W-:Y:S01]  /*262f0*/  HMMA.16816.F32 R12, R24, R4, R12 ;  /* 0x00000004180c723c */ /* 0x010fe2000000180c */
[----:B------:R-:W-:-:S02]  /*26300*/  IMAD.MOV.U32 R29, RZ, RZ, R4 ;  /* 0x000000ffff1d7224 */ /* 0x000fc400078e0004 */
[----:B------:R-:W-:-:S05]  /*26310*/  IMAD.MOV.U32 R28, RZ, RZ, R5 ;  /* 0x000000ffff1c7224 */ /* 0x000fca00078e0005 */
[----:B---3--:R-:W-:Y:S11]  /*26320*/  HMMA.16816.F32 R4, R24, R16, R8 ;  /* 0x000000101804723c */ /* 0x008ff60000001808 */
[----:B------:R-:W-:Y:S04]  /*26330*/  @!UPT UIADD3 URZ, URZ, URZ, URZ ;  /* 0x0000003f3f3ff290 */ /* 0x000fe8000fffe03f */
[----:B------:R0:W-:Y:S01]  /*26340*/  STL.64 [R1+0x810], R12 ;  /* 0x0008100c01007387 */ /* 0x0001e20000100a00 */
[----:B------:R1:W-:Y:S03]  /*26350*/  STL.64 [R1+0x818], R14 ;  /* 0x0008180e01007387 */ /* 0x0003e60000100a00 */
[----:B0-----:R-:W3:Y:S04]  /*26360*/  LDL.LU.64 R12, [R1+0x6480] ;  /* 0x00648000010c7983 */ /* 0x001ee80000300a00 */
[----:B------:R-:W-:Y:S02]  /*26370*/  STL.64 [R1+0x800], R4 ;  /* 0x0008000401007387 */ /* 0x000fe40000100a00 */
[----:B-1----:R-:W-:-:S02]  /*26380*/  IMAD.MOV.U32 R15, RZ, RZ, R16 ;  /* 0x000000ffff0f7224 */ /* 0x002fc400078e0010 */
[----:B------:R-:W-:Y:S01]  /*26390*/  IMAD.MOV.U32 R14, RZ, RZ, R17 ;  /* 0x000000ffff0e7224 */ /* 0x000fe200078e0011 */
[----:B------:R-:W-:Y:S01]  /*263a0*/  STL.64 [R1+0x808], R6 ;  /* 0x0008080601007387 */ /* 0x000fe20000100a00 */
[----:B------:R-:W4:Y:S02]  /*263b0*/  LDL.LU.64 R16, [R1+0x590] ;  /* 0x0005900001107983 */ /* 0x000f240000300a00 */
[----:B------:R-:W2:Y:S02]  /*263c0*/  LDL.LU.64 R18, [R1+0x598] ;  /* 0x0005980001127983 */ /* 0x000ea40000300a00 */
[----:B--2---:R-:W-:Y:S01]  /*263d0*/  STL.64 [R1+0x6460], R18 ;  /* 0x0064601201007387 */ /* 0x004fe20000100a00 */
[----:B----4-:R0:W-:Y:S03]  /*263e0*/  STL.64 [R1+0x6458], R16 ;  /* 0x0064581001007387 */ /* 0x0101e60000100a00 */
[----:B0-----:R-:W2:Y:S01]  /*263f0*/  LDL.LU.64 R16, [R1+0xc00] ;  /* 0x000c000001107983 */ /* 0x001ea20000300a00 */
[----:B------:R-:W4:Y:S03]  /*26400*/  LDL.LU.64 R18, [R1+0xc08] ;  /* 0x000c080001127983 */ /* 0x000f260000300a00 */
[----:B----4-:R-:W-:Y:S01]  /*26410*/  STL.64 [R1+0x6478], R18 ;  /* 0x0064781201007387 */ /* 0x010fe20000100a00 */
[----:B--2---:R0:W-:Y:S03]  /*26420*/  STL.64 [R1+0x6470], R16 ;  /* 0x0064701001007387 */ /* 0x0041e60000100a00 */
[----:B0-----:R-:W2:Y:S01]  /*26430*/  LDL.LU.64 R16, [R1+0xc10] ;  /* 0x000c100001107983 */ /* 0x001ea20000300a00 */
[----:B------:R-:W2:Y:S02]  /*26440*/  LDL.LU.64 R18, [R1+0xc18] ;  /* 0x000c180001127983 */ /* 0x000ea40000300a00 */
[----:B------:R-:W-:Y:S02]  /*26450*/  STL.64 [R1+0x6410], R14 ;  /* 0x0064100e01007387 */ /* 0x000fe40000100a00 */
[----:B---3--:R0:W-:Y:S02]  /*26460*/  STL.64 [R1+0x6408], R12 ;  /* 0x0064080c01007387 */ /* 0x0081e40000100a00 */
[----:B0-----:R-:W3:Y:S04]  /*26470*/  LDL.64 R12, [R1] ;  /* 0x00000000010c7983 */ /* 0x001ee80000100a00 */
[----:B---3--:R0:W-:Y:S04]  /*26480*/  STL.64 [R1+0x6428], R12 ;  /* 0x0064280c01007387 */ /* 0x0081e80000100a00 */
[----:B0-----:R-:W3:Y:S01]  /*26490*/  LDL.LU.64 R12, [R1+0xf50] ;  /* 0x000f5000010c7983 */ /* 0x001ee20000300a00 */
[----:B------:R-:W4:Y:S01]  /*264a0*/  LDL.LU.64 R14, [R1+0xf58] ;  /* 0x000f5800010e7983 */ /* 0x000f220000300a00 */
[C---:B--2---:R-:W-:Y:S02]  /*264b0*/  HMMA.16816.F32 R20, R24.reuse, R20, R16 ;  /* 0x000000141814723c */ /* 0x044fe40000001810 */
[----:B----4-:R-:W-:Y:S01]  /*264c0*/  STL.64 [R1+0x6438], R14 ;  /* 0x0064380e01007387 */ /* 0x010fe20000100a00 */
[----:B---3--:R0:W-:Y:S03]  /*264d0*/  STL.64 [R1+0x6430], R12 ;  /* 0x0064300c01007387 */ /* 0x0081e60000100a00 */
[----:B0-----:R-:W2:Y:S01]  /*264e0*/  LDL.64 R12, [R1+0x20] ;  /* 0x00002000010c7983 */ /* 0x001ea20000100a00 */
[----:B------:R-:W3:Y:S02]  /*264f0*/  LDL.LU.64 R8, [R1+0xf30] ;  /* 0x000f300001087983 */ /* 0x000ee40000300a00 */
[----:B------:R-:W4:Y:S02]  /*26500*/  LDL.LU.64 R10, [R1+0xf38] ;  /* 0x000f3800010a7983 */ /* 0x000f240000300a00 */
[----:B----4-:R-:W-:Y:S01]  /*26510*/  STL.64 [R1+0x6420], R10 ;  /* 0x0064200a01007387 */ /* 0x010fe20000100a00 */
[----:B---3--:R0:W-:Y:S03]  /*26520*/  STL.64 [R1+0x6418], R8 ;  /* 0x0064180801007387 */ /* 0x0081e60000100a00 */
[----:B0-----:R-:W3:Y:S01]  /*26530*/  LDL.LU.64 R8, [R1+0xf40] ;  /* 0x000f400001087983 */ /* 0x001ee20000300a00 */
[----:B------:R-:W3:Y:S02]  /*26540*/  LDL.LU.64 R10, [R1+0xf48] ;  /* 0x000f4800010a7983 */ /* 0x000ee40000300a00 */
[----:B------:R-:W4:Y:S02]  /*26550*/  LDL.LU.64 R4, [R1+0xd80] ;  /* 0x000d800001047983 */ /* 0x000f240000300a00 */
[----:B------:R-:W4:Y:S01]  /*26560*/  LDL.LU.64 R6, [R1+0xd88] ;  /* 0x000d880001067983 */ /* 0x000f220000300a00 */
[----:B------:R-:W2:Y:S01]  /*26570*/  LDL.LU.64 R18, [R1+0x6478] ;  /* 0x0064780001127983 */ /* 0x000ea20000300a00 */
[----:B------:R-:W2:Y:S02]  /*26580*/  LDL.LU.64 R16, [R1+0x6470] ;  /* 0x0064700001107983 */ /* 0x000ea40000300a00 */
[----:B------:R0:W-:Y:S02]  /*26590*/  STL.64 [R1+0x7f0], R20 ;  /* 0x0007f01401007387 */ /* 0x0001e40000100a00 */
[----:B------:R2:W-:Y:S01]  /*265a0*/  STL.64 [R1+0x7f8], R22 ;  /* 0x0007f81601007387 */ /* 0x0005e20000100a00 */
[----:B0-----:R-:W2:Y:S02]  /*265b0*/  LDL.LU.64 R20, [R1+0x6468] ;  /* 0x0064680001147983 */ /* 0x001ea40000300a00 */
[C---:B--2---:R-:W-:Y:S02]  /*265c0*/  HMMA.16816.F32 R20, R24.reuse, R20, R16 ;  /* 0x000000141814723c */ /* 0x044fe40000001810 */
[----:B------:R-:W2:Y:S01]  /*265d0*/  LDL.LU.64 R18, [R1+0x6460] ;  /* 0x0064600001127983 */ /* 0x000ea20000300a00 */
[----:B------:R-:W2:Y:S11]  /*265e0*/  LDL.LU.64 R16, [R1+0x6458] ;  /* 0x0064580001107983 */ /* 0x000eb60000300a00 */
[----:B------:R-:W-:Y:S09]  /*265f0*/  @!UPT UIADD3 URZ, URZ, URZ, URZ ;  /* 0x0000003f3f3ff290 */ /* 0x000ff2000fffe03f */
[----:B------:R0:W-:Y:S01]  /*26600*/  STL.64 [R1+0x7e0], R20 ;  /* 0x0007e01401007387 */ /* 0x0001e20000100a00 */
[----:B------:R-:W-:Y:S03]  /*26610*/  STL.64 [R1+0x7e8], R22 ;  /* 0x0007e81601007387 */ /* 0x000fe60000100a00 */
[----:B0-----:R-:W2:Y:S02]  /*26620*/  LDL.LU.64 R20, [R1+0x6450] ;  /* 0x0064500001147983 */ /* 0x001ea40000300a00 */
[----:B--2---:R-:W-:Y:S02]  /*26630*/  HMMA.16816.F32 R24, R24, R20, R16 ;  /* 0x000000141818723c */ /* 0x004fe40000001810 */
[----:B------:R-:W2:Y:S01]  /*26640*/  LDL.LU.64 R18, [R1+0x6448] ;  /* 0x0064480001127983 */ /* 0x000ea20000300a00 */
[----:B------:R-:W2:Y:S11]  /*26650*/  LDL.LU.64 R16, [R1+0x6440] ;  /* 0x0064400001107983 */ /* 0x000eb60000300a00 */
[----:B------:R-:W-:Y:S09]  /*26660*/  @!UPT UIADD3 URZ, URZ, URZ, URZ ;  /* 0x0000003f3f3ff290 */ /* 0x000ff2000fffe03f */
[----:B------:R-:W-:Y:S01]  /*26670*/  STL.64 [R1+0x4b0], R24 ;  /* 0x0004b01801007387 */ /* 0x000fe20000100a00 */
[----:B------:R-:W-:Y:S02]  /*26680*/  STL.64 [R1+0x4b8], R26 ;  /* 0x0004b81a01007387 */ /* 0x000fe40000100a00 */
[----:B------:R0:W-:Y:S02]  /*26690*/  STL.64 [R1+0x6388], R20 ;  /* 0x0063881401007387 */ /* 0x0001e40000100a00 */
[----:B0-----:R-:W2:Y:S01]  /*266a0*/  LDL.LU.64 R20, [R1+0xf60] ;  /* 0x000f600001147983 */ /* 0x001ea20000300a00 */
[----:B------:R-:W2:Y:S02]  /*266b0*/  LDL.LU.64 R22, [R1+0xf68] ;  /* 0x000f680001167983 */ /* 0x000ea40000300a00 */
[----:B--2---:R-:W-:Y:S11]  /*266c0*/  HMMA.16816.F32 R20, R16, R12, R20 ;  /* 0x0000000c1014723c */ /* 0x004ff60000001814 */
[----:B------:R-:W-:Y:S11]  /*266d0*/  @!UPT UIADD3 URZ, URZ, URZ, URZ ;  /* 0x0000003f3f3ff290 */ /* 0x000ff6000fffe03f */
[----:B------:R-:W-:Y:S01]  /*266e0*/  @!UPT UIADD3 URZ, URZ, URZ, URZ ;  /* 0x0000003f3f3ff290 */ /* 0x000fe2000fffe03f */
[----:B------:R-:W-:Y:S01]  /*266f0*/  STL.64 [R1+0x4a0], R20 ;  /* 0x0004a01401007387 */ /* 0x000fe20000100a00 */
[----:B------:R0:W-:Y:S02]  /*26700*/  STL.64 [R1+0x4a8], R22 ;  /* 0x0004a81601007387 */ /* 0x0001e40000100a00 */
[----:B------:R-:W2:Y:S02]  /*26710*/  LDL.LU.64 R14, [R1+0x6438] ;  /* 0x00643800010e7983 */ /* 0x000ea40000300a00 */
[----:B0-----:R-:W-:Y:S02]  /*26720*/  IMAD.MOV.U32 R23, RZ, RZ, R12 ;  /* 0x000000ffff177224 */ /* 0x001fe400078e000c */
[----:B------:R-:W-:Y:S02]  /*26730*/  IMAD.MOV.U32 R22, RZ, RZ, R13 ;  /* 0x000000ffff167224 */ /* 0x000fe400078e000d */
[----:B------:R-:W2:Y:S01]  /*26740*/  LDL.LU.64 R12, [R1+0x6430] ;  /* 0x00643000010c7983 */ /* 0x000ea20000300a00 */
[----:B------:R-:W-:-:S02]  /*26750*/  IMAD.MOV.U32 R24, RZ, RZ, R3 ;  /* 0x000000ffff187224 */ /* 0x000fc400078e0003 */
[----:B------:R-:W-:-:S07]  /*26760*/  IMAD.MOV.U32 R25, RZ, RZ, R0 ;  /* 0x000000ffff197224 */ /* 0x000fce00078e0000 */
[C---:B--2---:R-:W-:Y:S01]  /*26770*/  HMMA.16816.F32 R24, R16.reuse, R24, R12 ;  /* 0x000000181018723c */ /* 0x044fe2000000180c */
[----:B------:R-:W3:Y:S11]  /*26780*/  LDL.LU.64 R12, [R1+0x6428] ;  /* 0x00642800010c7983 */ /* 0x000ef60000300a00 */
[----:B------:R-:W-:Y:S11]  /*26790*/  @!UPT UIADD3 URZ, URZ, URZ, URZ ;  /* 0x0000003f3f3ff290 */ /* 0x000ff6000fffe03f */
[----:B------:R0:W-:Y:S01]  /*267a0*/  STL.64 [R1+0x490], R24 ;  /* 0x0004901801007387 */ /* 0x0001e20000100a00 */
[----:B------:R1:W-:Y:S03]  /*267b0*/  STL.64 [R1+0x498], R26 ;  /* 0x0004981a01007387 */ /* 0x0003e60000100a00 */
[----:B0-----:R-:W2:Y:S01]  /*267c0*/  LDL.LU.64 R24, [R1+0xd40] ;  /* 0x000d400001187983 */ /* 0x001ea20000300a00 */
[----:B-1----:R-:W2:Y:S01]  /*267d0*/  LDL.LU.64 R26, [R1+0xd48] ;  /* 0x000d4800011a7983 */ /* 0x002ea20000300a00 */
[C---:B---3--:R-:W-:Y:S01]  /*267e0*/  HMMA.16816.F32 R8, R16.reuse, R12, R8 ;  /* 0x0000000c1008723c */ /* 0x048fe20000001808 */
[----:B------:R-:W-:Y:S02]  /*267f0*/  IMAD.MOV.U32 R3, RZ, RZ, R12 ;  /* 0x000000ffff037224 */ /* 0x000fe400078e000c */
[----:B------:R-:W-:Y:S11]  /*26800*/  IMAD.MOV.U32 R0, RZ, RZ, R13 ;  /* 0x000000ffff007224 */ /* 0x000ff600078e000d */
[----:B------:R-:W-:Y:S09]  /*26810*/  @!UPT UIADD3 URZ, URZ, URZ, URZ ;  /* 0x0000003f3f3ff290 */ /* 0x000ff2000fffe03f */
[----:B------:R-:W-:Y:S01]  /*26820*/  STL.64 [R1+0x480], R8 ;  /* 0x0004800801007387 */ /* 0x000fe20000100a00 */
[----:B------:R0:W-:Y:S03]  /*26830*/  STL.64 [R1+0x488], R10 ;  /* 0x0004880a01007387 */ /* 0x0001e60000100a00 */
[----:B0-----:R-:W3:Y:S01]  /*26840*/  LDL.LU.64 R10, [R1+0x6420] ;  /* 0x00642000010a7983 */ /* 0x001ee20000300a00 */
[----:B------:R-:W3:Y:S02]  /*26850*/  LDL.LU.64 R8, [R1+0x6418] ;  /* 0x0064180001087983 */ /* 0x000ee40000300a00 */
[----:B------:R-:W2:Y:S02]  /*26860*/  LDL.LU.64 R14, [R1+0x6410] ;  /* 0x00641000010e7983 */ /* 0x000ea40000300a00 */
[----:B------:R-:W3:Y:S02]  /*26870*/  LDL.LU.64 R12, [R1+0x6408] ;  /* 0x00640800010c7983 */ /* 0x000ee40000300a00 */
[C---:B---3--:R-:W-:Y:S11]  /*26880*/  HMMA.16816.F32 R8, R16.reuse, R12, R8 ;  /* 0x0000000c1008723c */ /* 0x048ff60000001808 */
[----:B------:R-:W-:Y:S11]  /*26890*/  @!UPT UIADD3 URZ, URZ, URZ, URZ ;  /* 0x0000003f3f3ff290 */ /* 0x000ff6000fffe03f */
[----:B------:R-:W-:Y:S01]  /*268a0*/  @!UPT UIADD3 URZ, URZ, URZ, URZ ;  /* 0x0000003f3f3ff290 */ /* 0x000fe2000fffe03f */
[----:B------:R0:W-:Y:S01]  /*268b0*/  STL.64 [R1+0x470], R8 ;  /* 0x0004700801007387 */ /* 0x0001e20000100a00 */
[----:B------:R-:W-:Y:S03]  /*268c0*/  STL.64 [R1+0x478], R10 ;  /* 0x0004780a01007387 */ /* 0x000fe60000100a00 */
[----:B0-----:R-:W4:Y:S01]  /*268d0*/  LDL.LU.64 R8, [R1+0x6400] ;  /* 0x0064000001087983 */ /* 0x001f220000300a00 */
[----:B------:R-:W-:Y:S01]  /*268e0*/  STL.64 [R1+0x6398], R12 ;  /* 0x0063980c01007387 */ /* 0x000fe20000100a00 */
[----:B----4-:R-:W-:Y:S11]  /*268f0*/  HMMA.16816.F32 R4, R16, R8, R4 ;  /* 0x000000081004723c */ /* 0x010ff60000001804 */
[----:B------:R-:W-:Y:S11]  /*26900*/  @!UPT UIADD3 URZ, URZ, URZ, URZ ;  /* 0x0000003f3f3ff290 */ /* 0x000ff6000fffe03f */
[----:B------:R-:W-:Y:S01]  /*26910*/  @!UPT UIADD3 URZ, URZ, URZ, URZ ;  /* 0x0000003f3f3ff290 */ /* 0x000fe2000fffe03f */
[----:B------:R-:W-:Y:S01]  /*26920*/  STL.64 [R1+0x460], R4 ;  /* 0x0004600401007387 */ /* 0x000fe20000100a00 */
[----:B------:R0:W-:Y:S03]  /*26930*/  STL.64 [R1+0x468], R6 ;  /* 0x0004680601007387 */ /* 0x0001e60000100a00 */
[----:B0-----:R-:W3:Y:S01]  /*26940*/  LDL.LU.64 R6, [R1+0x63f8] ;  /* 0x0063f80001067983 */ /* 0x001ee20000300a00 */
[----:B------:R-:W2:Y:S02]  /*26950*/  LDL.LU.64 R4, [R1+0x63f0] ;  /* 0x0063f00001047983 */ /* 0x000ea40000300a00 */
[----:B------:R0:W-:Y:S02]  /*26960*/  STL.64 [R1+0x63e0], R8 ;  /* 0x0063e00801007387 */ /* 0x0001e40000100a00 */
[----:B0-----:R-:W4:Y:S01]  /*26970*/  LDL.64 R8, [R1+0x30] ;  /* 0x0000300001087983 */ /* 0x001f220000100a00 */
[----:B------:R-:W-:Y:S02]  /*26980*/  STL.64 [R1+0x63d8], R22 ;  /* 0x0063d81601007387 */ /* 0x000fe40000100a00 */
[----:B---3--:R-:W-:-:S02]  /*26990*/  IMAD.MOV.U32 R20, RZ, RZ, R7 ;  /* 0x000000ffff147224 */ /* 0x008fc400078e0007 */
[----:B------:R-:W-:-:S05]  /*269a0*/  IMAD.MOV.U32 R21, RZ, RZ, R6 ;  /* 0x000000ffff157224 */ /* 0x000fca00078e0006 */
[----:B------:R0:W-:Y:S04]  /*269b0*/  STL.64 [R1+0x63d0], R20 ;  /* 0x0063d01401007387 */ /* 0x0001e80000100a00 */
[----:B0-----:R-:W3:Y:S01]  /*269c0*/  LDL.64 R20, [R1+0xb0] ;  /* 0x0000b00001147983 */ /* 0x001ee20000100a00 */
[----:B--2---:R-:W-:Y:S03]  /*269d0*/  HMMA.16816.F32 R24, R16, R4, R24 ;  /* 0x000000041018723c */ /* 0x004fe60000001818 */
[----:B---3--:R0:W-:Y:S04]  /*269e0*/  STL.64 [R1+0x63e8], R20 ;  /* 0x0063e81401007387 */ /* 0x0081e80000100a00 */
[----:B0-----:R-:W2:Y:S01]  /*269f0*/  LDL.LU.64 R20, [R1+0xd70] ;  /* 0x000d700001147983 */ /* 0x001ea20000300a00 */
[----:B------:R-:W2:Y:S11]  /*26a00*/  LDL.LU.64 R22, [R1+0xd78] ;  /* 0x000d780001167983 */ /* 0x000eb60000300a00 */
[----:B------:R-:W-:Y:S04]  /*26a10*/  @!UPT UIADD3 URZ, URZ, URZ, URZ ;  /* 0x0000003f3f3ff290 */ /* 0x000fe8000fffe03f */
[----:B------:R-:W-:Y:S02]  /*26a20*/  STL.64 [R1+0x450], R24 ;  /* 0x0004501801007387 */ /* 0x000fe40000100a00 */
[----:B------:R-:W-:Y:S02]  /*26a30*/  STL.64 [R1+0x458], R26 ;  /* 0x0004581a01007387 */ /* 0x000fe40000100a00 */
[----:B------:R-:W0:Y:S04]  /*26a40*/  LDSM.16.MT88.4 R24, [R2+0x180] ;  /* 0x000180000218783b */ /* 0x000e280000004200 */
[----:B0-----:R-:W-:Y:S01]  /*26a50*/  STL.64 [R1+0x62a0], R26 ;  /* 0x0062a01a01007387 */ /* 0x001fe20000100a00 */
[----:B------:R0:W-:Y:S03]  /*26a60*/  STL.64 [R1+0x6298], R24 ;  /* 0x0062981801007387 */ /* 0x0001e60000100a00 */
[----:B0-----:R-:W3:Y:S01]  /*26a70*/  LDL.64 R24, [R1+0x50] ;  /* 0x0000500001187983 */ /* 0x001ee20000100a00 */
[----:B----4-:R-:W-:-:S02]  /*26a80*/  IMAD.MOV.U32 R7, RZ, RZ, R8 ;  /* 0x000000ffff077224 */ /* 0x010fc400078e0008 */
[----:B------:R-:W-:Y:S01]  /*26a90*/  IMAD.MOV.U32 R6, RZ, RZ, R9 ;  /* 0x000000ffff067224 */ /* 0x000fe200078e0009 */
[----:B--2---:R-:W-:Y:S01]  /*26aa0*/  HMMA.16816.F32 R20, R16, R8, R20 ;  /* 0x000000081014723c */ /* 0x004fe20000001814 */
[----:B---3--:R-:W-:Y:S11]  /*26ab0*/  STL.64 [R1+0x6390], R24 ;  /* 0x0063901801007387 */ /* 0x008ff60000100a00 */
[----:B------:R-:W-:Y:S11]  /*26ac0*/  @!UPT UIADD3 URZ, URZ, URZ, URZ ;  /* 0x0000003f3f3ff290 */ /* 0x000ff6000fffe03f */
[----:B------:R0:W-:Y:S02]  /*26ad0*/  STL.64 [R1+0x7d0], R20 ;  /* 0x0007d01401007387 */ /* 0x0001e40000100a00 */
[----:B------:R1:W-:Y:S01]  /*26ae0*/  STL.64 [R1+0x7d8], R22 ;  /* 0x0007d81601007387 */ /* 0x0003e20000100a00 */
[----:B0-----:R-:W2:Y:S01]  /*26af0*/  LDL.LU.64 R20, [R1+0xd60] ;  /* 0x000d600001147983 */ /* 0x001ea20000300a00 */
[----:B-1----:R-:W2:Y:S02]  /*26b00*/  LDL.LU.64 R22, [R1+0xd68] ;  /* 0x000d680001167983 */ /* 0x002ea40000300a00 */
[----:B------:R-:W3:Y:S02]  /*26b10*/  LDL.LU.64 R8, [R1+0xbf0] ;  /* 0x000bf00001087983 */ /* 0x000ee40000300a00 */
[----:B------:R-:W3:Y:S01]  /*26b20*/  LDL.LU.64 R10, [R1+0xbf8] ;  /* 0x000bf800010a7983 */ /* 0x000ee20000300a00 */
[----:B------:R-:W4:Y:S04]  /*26b30*/  LDL.64 R24, [R1+0x60] ;  /* 0x0000600001187983 */ /* 0x000f280000100a00 */
[----:B----4-:R0:W-:Y:S01]  /*26b40*/  STL.64 [R1+0x63a0], R24 ;  /* 0x0063a01801007387 */ /* 0x0101e20000100a00 */
[----:B------:R-:W4:Y:S02]  /*26b50*/  LDL.LU.64 R12, [R1+0xbd0] ;  /* 0x000bd000010c7983 */ /* 0x000f240000300a00 */
[----:B0-----:R-:W-:-:S02]  /*26b60*/  IMAD.MOV.U32 R24, RZ, RZ, R15 ;  /* 0x000000ffff187224 */ /* 0x001fc400078e000f */
[----:B------:R-:W-:Y:S02]  /*26b70*/  IMAD.MOV.U32 R25, RZ, RZ, R14 ;  /* 0x000000ffff197224 */ /* 0x000fe400078e000e */
[----:B------:R-:W4:Y:S03]  /*26b80*/  LDL.LU.64 R14, [R1+0xbd8] ;  /* 0x000bd800010e7983 */ /* 0x000f260000300a00 */
[----:B------:R0:W-:Y:S02]  /*26b90*/  STL.64 [R1+0x63b8], R24 ;  /* 0x0063b81801007387 */ /* 0x0001e40000100a00 */
[----:B0-----:R-:W2:Y:S04]  /*26ba0*/  LDL R24, [R1+0xc0] ;  /* 0x0000c00001187983 */ /* 0x001ea80000100800 */
[----:B------:R-:W2:Y:S01]  /*26bb0*/  LDL R25, [R1+0xc4] ;  /* 0x0000c40001197983 */ /* 0x000ea20000100800 */
[----:B------:R-:W-:Y:S02]  /*26bc0*/  STL.64 [R1+0x6330], R6 ;  /* 0x0063300601007387 */ /* 0x000fe40000100a00 */
[----:B------:R0:W-:Y:S02]  /*26bd0*/  STL.64 [R1+0x6328], R4 ;  /* 0x0063280401007387 */ /* 0x0001e40000100a00 */
[----:B0-----:R-:W3:Y:S04]  /*26be0*/  LDL R4, [R1+0xa0] ;  /* 0x0000a00001047983 */ /* 0x001ee80000100800 */
[----:B------:R-:W3:Y:S01]  /*26bf0*/  LDL R5, [R1+0xa4] ;  /* 0x0000a40001057983 */ /* 0x000ee20000100800 */
[C---:B--2---:R-:W-:Y:S03]  /*26c00*/  HMMA.16816.F32 R24, R16.reuse, R24, R20 ;  /* 0x000000181018723c */ /* 0x044fe60000001814 */
[----:B------:R-:W3:Y:S11]  /*26c10*/  LDL.LU.64 R20, [R1+0x63e8] ;  /* 0x0063e80001147983 */ /* 0x000ef60000300a00 */
[----:B------:R-:W-:Y:S09]  /*26c20*/  @!UPT UIADD3 URZ, URZ, URZ, URZ ;  /* 0x0000003f3f3ff290 */ /* 0x000ff2000fffe03f */
[----:B------:R-:W-:Y:S01]  /*26c30*/  STL.64 [R1+0x7c0], R24 ;  /* 0x0007c01801007387 */ /* 0x000fe20000100a00 */
[----:B------:R-:W-:Y:S01]  /*26c40*/  STL.64 [R1+0x7c8], R26 ;  /* 0x0007c81a01007387 */ /* 0x000fe20000100a00 */
[----:B---3--:R-:W-:Y:S11]  /*26c50*/  HMMA.16816.F32 R8, R16, R20, R8 ;  /* 0x000000141008723c */ /* 0x008ff60000001808 */
[----:B------:R-:W-:Y:S11]  /*26c60*/  @!UPT UIADD3 URZ, URZ, URZ, URZ ;  /* 0x0000003f3f3ff290 */ /* 0x000ff6000fffe03f */
[----:B------:R-:W-:Y:S01]  /*26c70*/  @!UPT UIADD3 URZ, URZ, URZ, URZ ;  /* 0x0000003f3f3ff290 */ /* 0x000fe2000fffe03f */
[----:B------:R0:W-:Y:S01]  /*26c80*/  STL.64 [R1+0x7b0], R8 ;  /* 0x0007b00801007387 */ /* 0x0001e20000100a00 */
[----:B------:R1:W-:Y:S03]  /*26c90*/  STL.64 [R1+0x7b8], R10 ;  /* 0x0007b80a01007387 */ /* 0x0003e60000100a00 */
[----:B0-----:R-:W2:Y:S01]  /*26ca0*/  LDL.LU.64 R8, [R1+0x63e0] ;  /* 0x0063e00001087983 */ /* 0x001ea20000300a00 */
[----:B-1----:R-:W-:Y:S02]  /*26cb0*/  IMAD.MOV.U32 R11, RZ, RZ, R20 ;  /* 0x000000ffff0b7224 */ /* 0x002fe400078e0014 */
[----:B------:R-:W-:Y:S02]  /*26cc0*/  IMAD.MOV.U32 R10, RZ, RZ, R21 ;  /* 0x000000ffff0a7224 */ /* 0x000fe400078e0015 */
[----:B------:R-:W3:Y:S01]  /*26cd0*/  LDL.LU.64 R22, [R1+0x63d8] ;  /* 0x0063d80001167983 */ /* 0x000ee20000300a00 */
[----:B------:R-:W4:Y:S02]  /*26ce0*/  LDL.LU.64 R20, [R1+0x63d0] ;  /* 0x0063d00001147983 */ /* 0x000f240000300a00 */
[----:B------:R-:W-:Y:S02]  /*26cf0*/  STL.64 [R1+0x6340], R10 ;  /* 0x0063400a01007387 */ /* 0x000fe40000100a00 */
[----:B--2---:R0:W-:Y:S04]  /*26d00*/  STL.64 [R1+0x6338], R8 ;  /* 0x0063380801007387 */ /* 0x0041e80000100a00 */
[----:B0-----:R-:W2:Y:S04]  /*26d10*/  LDL.64 R8, [R1+0x10] ;  /* 0x0000100001087983 */ /* 0x001ea80000100a00 */
[----:B--2---:R3:W-:Y:S02]  /*26d20*/  STL.64 [R1+0x6358], R8 ;  /* 0x0063580801007387 */ /* 0x0047e40000100a00 */
[----:B---3--:R-:W-:-:S02]  /*26d30*/  IMAD.MOV.U32 R8, RZ, RZ, R23 ;  /* 0x000000ffff087224 */ /* 0x008fc400078e0017 */
[----:B------:R-:W-:-:S05]  /*26d40*/  IMAD.MOV.U32 R9, RZ, RZ, R22 ;  /* 0x000000ffff097224 */ /* 0x000fca00078e0016 */
[----:B------:R0:W-:Y:S04]  /*26d50*/  STL.64 [R1+0x6380], R8 ;  /* 0x0063800801007387 */ /* 0x0001e80000100a00 */
[----:B0-----:R-:W2:Y:S01]  /*26d60*/  LDL.LU.64 R8, [R1+0xbe0] ;  /* 0x000be00001087983 */ /* 0x001ea20000300a00 */
[----:B------:R-:W2:Y:S02]  /*26d70*/  LDL.LU.64 R10, [R1+0xbe8] ;  /* 0x000be800010a7983 */ /* 0x000ea40000300a00 */
[C---:B--2---:R-:W-:Y:S08]  /*26d80*/  HMMA.16816.F32 R8, R16.reuse, R4, R8 ;  /* 0x000000041008723c */ /* 0x044ff00000001808 */
[----:B----4-:R-:W-:Y:S01]  /*26d90*/  HMMA.16816.F32 R4, R16, R20, R12 ;  /* 0x000000141004723c */ /* 0x010fe2000000180c */
[----:B------:R-:W2:Y:S11]  /*26da0*/  LDL.LU.64 R12, [R1+0xba0] ;  /* 0x000ba000010c7983 */ /* 0x000eb60000300a00 */
[----:B------:R-:W-:Y:S03]  /*26db0*/  @!UPT UIADD3 URZ, URZ, URZ, URZ ;  /* 0x0000003f3f3ff290 */ /* 0x000fe6000fffe03f */
[----:B------:R-:W-:Y:S01]  /*26dc0*/  STL.64 [R1+0x7a0], R8 ;  /* 0x0007a00801007387 */ /* 0x000fe20000100a00 */
[----:B------:R-:W-:Y:S02]  /*26dd0*/  STL.64 [R1+0x7a8], R10 ;  /* 0x0007a80a01007387 */ /* 0x000fe40000100a00 */
[----:B------:R-:W3:Y:S05]  /*26de0*/  LDL.LU.64 R14, [R1+0xba8] ;  /* 0x000ba800010e7983 */ /* 0x000eea0000300a00 */
[----:B------:R-:W-:Y:S01]  /*26df0*/  STL.64 [R1+0x790], R4 ;  /* 0x0007900401007387 */ /* 0x000fe20000100a00 */
[----:B------:R-:W-:Y:S04]  /*26e00*/  STL.64 [R1+0x798], R6 ;  /* 0x0007980601007387 */ /* 0x000fe80000100a00 */
[----:B---3--:R-:W-:Y:S01]  /*26e10*/  STL.64 [R1+0x63b0], R14 ;  /* 0x0063b00e01007387 */ /* 0x008fe20000100a00 */
[----:B--2---:R0:W-:Y:S03]  /*26e20*/  STL.64 [R1+0x63a8], R12 ;  /* 0x0063a80c01007387 */ /* 0x0041e60000100a00 */
[----:B0-----:R-:W2:Y:S01]  /*26e30*/  LDL.LU.64 R12, [R1+0xbb0] ;  /* 0x000bb000010c7983 */ /* 0x001ea20000300a00 */
[----:B------:R-:W3:Y:S03]  /*26e40*/  LDL.LU.64 R14, [R1+0xbb8] ;  /* 0x000bb800010e7983 */ /* 0x000ee60000300a00 */
[----:B---3--:R-:W-:Y:S01]  /*26e50*/  STL.64 [R1+0x63c8], R14 ;  /* 0x0063c80e01007387 */ /* 0x008fe20000100a00 */
[----:B--2---:R0:W-:Y:S03]  /*26e60*/  STL.64 [R1+0x63c0], R12 ;  /* 0x0063c00c01007387 */ /* 0x0041e60000100a00 */
[----:B0-----:R-:W2:Y:S01]  /*26e70*/  LDL.LU.64 R12, [R1+0xbc0] ;  /* 0x000bc000010c7983 */ /* 0x001ea20000300a00 */
[----:B------:R-:W2:Y:S02]  /*26e80*/  LDL.LU.64 R14, [R1+0xbc8] ;  /* 0x000bc800010e7983 */ /* 0x000ea40000300a00 */
[----:B------:R-:W3:Y:S02]  /*26e90*/  LDL.LU.64 R20, [R1+0xb90] ;  /* 0x000b900001147983 */ /* 0x000ee40000300a00 */
[----:B------:R-:W3:Y:S01]  /*26ea0*/  LDL.LU.64 R22, [R1+0xb98] ;  /* 0x000b980001167983 */ /* 0x000ee20000300a00 */
[----:B------:R-:W4:Y:S01]  /*26eb0*/  LDL.LU.64 R8, [R1+0x580] ;  /* 0x0005800001087983 */ /* 0x000f220000300a00 */
[----:B------:R-:W4:Y:S02]  /*26ec0*/  LDL.LU.64 R10, [R1+0x588] ;  /* 0x00058800010a7983 */ /* 0x000f240000300a00 */
[----:B------:R-:W2:Y:S02]  /*26ed0*/  LDL.LU.64 R4, [R1+0xf00] ;  /* 0x000f000001047983 */ /* 0x000ea40000300a00 */
[----:B------:R-:W2:Y:S02]  /*26ee0*/  LDL.LU.64 R6, [R1+0xf08] ;  /* 0x000f080001067983 */ /* 0x000ea40000300a00 */
[----:B------:R-:W-:-:S02]  /*26ef0*/  IMAD.MOV.U32 R24, RZ, RZ, R29 ;  /* 0x000000ffff187224 */ /* 0x000fc400078e001d */
[----:B------:R-:W-:Y:S01]  /*26f00*/  IMAD.MOV.U32 R25, RZ, RZ, R28 ;  /* 0x000000ffff197224 */ /* 0x000fe200078e001c */
[----:B--2---:R-:W-:Y:S01]  /*26f10*/  STL.64 [R1+0x6350], R6 ;  /* 0x0063500601007387 */ /* 0x004fe20000100a00 */
[----:B------:R0:W-:Y:S03]  /*26f20*/  STL.64 [R1+0x6348], R4 ;  /* 0x0063480401007387 */ /* 0x0001e60000100a00 */
[----:B0-----:R-:W2:Y:S01]  /*26f30*/  LDL.LU.64 R4, [R1+0xf10] ;  /* 0x000f100001047983 */ /* 0x001ea20000300a00 */
[----:B------:R-:W2:Y:S01]  /*26f40*/  LDL.LU.64 R6, [R1+0xf18] ;  /* 0x000f180001067983 */ /* 0x000ea20000300a00 */
[C---:B------:R-:W-:Y:S02]  /*26f50*/  HMMA.16816.F32 R24, R16.reuse, R24, R12 ;  /* 0x000000181018723c */ /* 0x040fe4000000180c */
[----:B--2---:R-:W-:Y:S01]  /*26f60*/  STL.64 [R1+0x6368], R6 ;  /* 0x0063680601007387 */ /* 0x004fe20000100a00 */
[----:B------:R0:W-:Y:S03]  /*26f70*/  STL.64 [R1+0x6360], R4 ;  /* 0x0063600401007387 */ /* 0x0001e60000100a00 */
[----:B0-----:R-:W2:Y:S01]  /*26f80*/  LDL.LU.64 R4, [R1+0xf20] ;  /* 0x000f200001047983 */ /* 0x001ea20000300a00 */
[----:B------:R-:W2:Y:S02]  /*26f90*/  LDL.LU.64 R6, [R1+0xf28] ;  /* 0x000f280001067983 */ /* 0x000ea40000300a00 */
[----:B------:R-:W2:Y:S02]  /*26fa0*/  LDL.LU.64 R14, [R1+0x63c8] ;  /* 0x0063c800010e7983 */ /* 0x000ea40000300a00 */
[----:B------:R-:W2:Y:S11]  /*26fb0*/  LDL.LU.64 R12, [R1+0x63c0] ;  /* 0x0063c000010c7983 */ /* 0x000eb60000300a00 */
[----:B------:R-:W-:Y:S01]  /*26fc0*/  @!UPT UIADD3 URZ, URZ, URZ, URZ ;  /* 0x0000003f3f3ff290 */ /* 0x000fe2000fffe03f */
[----:B------:R0:W-:Y:S01]  /*26fd0*/  STL.64 [R1+0x780], R24 ;  /* 0x0007801801007387 */ /* 0x0001e20000100a00 */
[----:B------:R2:W-:Y:S03]  /*26fe0*/  STL.64 [R1+0x788], R26 ;  /* 0x0007881a01007387 */ /* 0x0005e60000100a00 */
        /* <DEDUP_REMOVED lines=8> */
[C---:B--2---:R-:W-:Y:S11]  /*27070*/  HMMA.16816.F32 R12, R16.reuse, R24, R12 ;  /* 0x00000018100c723c */ /* 0x044ff6000000180c */
[----:B------:R-:W-:Y:S11]  /*27080*/  @!UPT UIADD3 URZ, URZ, URZ, URZ ;  /* 0x0000003f3f3ff290 */ /* 0x000ff6000fffe03f */
[----:B------:R-:W-:Y:S01]  /*27090*/  @!UPT UIADD3 URZ, URZ, URZ, URZ ;  /* 0x0000003f3f3ff290 */ /* 0x000fe2000fffe03f */
[----:B------:R0:W-:Y:S01]  /*270a0*/  STL.64 [R1+0x760], R12 ;  /* 0x0007600c01007387 */ /* 0x0001e20000100a00 */
[----:B------:R1:W-:Y:S03]  /*270b0*/  STL.64 [R1+0x768], R14 ;  /* 0x0007680e01007387 */ /* 0x0003e60000100a00 */
[----:B0-----:R-:W2:Y:S01]  /*270c0*/  LDL.LU.64 R12, [R1+0x6398] ;  /* 0x00639800010c7983 */ /* 0x001ea20000300a00 */
[----:B-1----:R-:W-:Y:S02]  /*270d0*/  IMAD.MOV.U32 R15, RZ, RZ, R24 ;  /* 0x000000ffff0f7224 */ /* 0x002fe400078e0018 */
[----:B------:R-:W-:Y:S02]  /*270e0*/  IMAD.MOV.U32 R14, RZ, RZ, R25 ;  /* 0x000000ffff0e7224 */ /* 0x000fe400078e0019 */
[----:B------:R-:W3:Y:S02]  /*270f0*/  LDL.LU.64 R24, [R1+0x6390] ;  /* 0x0063900001187983 */ /* 0x000ee40000300a00 */
[C---:B---3--:R-:W-:Y:S11]  /*27100*/  HMMA.16816.F32 R20, R16.reuse, R24, R20 ;  /* 0x000000181014723c */ /* 0x048ff60000001814 */
[----:B------:R-:W-:Y:S11]  /*27110*/  @!UPT UIADD3 URZ, URZ, URZ, URZ ;  /* 0x0000003f3f3ff290 */ /* 0x000ff6000fffe03f */
[----:B------:R-:W-:Y:S01]  /*27120*/  @!UPT UIADD3 URZ, URZ, URZ, URZ ;  /* 0x0000003f3f3ff290 */ /* 0x000fe2000fffe03f */
[----:B------:R0:W-:Y:S01]  /*27130*/  STL.64 [R1+0x750], R20 ;  /* 0x0007501401007387 */ /* 0x0001e20000100a00 */
[----:B------:R-:W-:Y:S03]  /*27140*/  STL.64 [R1+0x758], R22 ;  /* 0x0007581601007387 */ /* 0x000fe60000100a00 */
[----:B0-----:R-:W4:Y:S01]  /*27150*/  LDL.LU.64 R20, [R1+0x6388] ;  /* 0x0063880001147983 */ /* 0x001f220000300a00 */
[----:B------:R0:W-:Y:S03]  /*27160*/  STL.64 [R1+0x62a8], R24 ;  /* 0x0062a81801007387 */ /* 0x0001e60000100a00 */
[----:B0-----:R-:W2:Y:S01]  /*27170*/  LDL.LU.64 R24, [R1+0xef0] ;  /* 0x000ef00001187983 */ /* 0x001ea20000300a00 */
[----:B------:R-:W2:Y:S01]  /*27180*/  LDL.LU.64 R26, [R1+0xef8] ;  /* 0x000ef800011a7983 */ /* 0x000ea20000300a00 */
[----:B----4-:R-:W-:Y:S02]  /*27190*/  HMMA.16816.F32 R16, R16, R20, R8 ;  /* 0x000000141010723c */ /* 0x010fe40000001808 */
[----:B------:R-:W3:Y:S01]  /*271a0*/  LDL.LU.64 R8, [R1+0x6380] ;  /* 0x0063800001087983 */ /* 0x000ee20000300a00 */
[----:B------:R-:W3:Y:S02]  /*271b0*/  LDL.LU.64 R22, [R1+0x6378] ;  /* 0x0063780001167983 */ /* 0x000ee40000300a00 */
[----:B------:R-:W3:Y:S11]  /*271c0*/  LDL.LU.64 R20, [R1+0x6370] ;  /* 0x0063700001147983 */ /* 0x000ef60000300a00 */
[----:B------:R-:W-:Y:S07]  /*271d0*/  @!UPT UIADD3 URZ, URZ, URZ, URZ ;  /* 0x0000003f3f3ff290 */ /* 0x000fee000fffe03f */
[----:B------:R-:W-:Y:S01]  /*271e0*/  STL.64 [R1+0x440], R16 ;  /* 0x0004401001007387 */ /* 0x000fe20000100a00 */
[----:B------:R-:W-:Y:S01]  /*271f0*/  STL.64 [R1+0x448], R18 ;  /* 0x0004481201007387 */ /* 0x000fe20000100a00 */
[C---:B---3--:R-:W-:Y:S02]  /*27200*/  HMMA.16816.F32 R8, R20.reuse, R8, R4 ;  /* 0x000000081408723c */ /* 0x048fe40000001804 */
[----:B------:R-:W3:Y:S01]  /*27210*/  LDL.LU.64 R6, [R1+0x6368] ;  /* 0x0063680001067983 */ /* 0x000ee20000300a00 */
[----:B------:R-:W3:Y:S11]  /*27220*/  LDL.LU.64 R4, [R1+0x6360] ;  /* 0x0063600001047983 */ /* 0x000ef60000300a00 */
[----:B------:R-:W-:Y:S09]  /*27230*/  @!UPT UIADD3 URZ, URZ, URZ, URZ ;  /* 0x0000003f3f3ff290 */ /* 0x000ff2000fffe03f */
[----:B------:R0:W-:Y:S01]  /*27240*/  STL.64 [R1+0x430], R8 ;  /* 0x0004300801007387 */ /* 0x0001e20000100a00 */
[----:B------:R-:W-:Y:S03]  /*27250*/  STL.64 [R1+0x438], R10 ;  /* 0x0004380a01007387 */ /* 0x000fe60000100a00 */
[----:B0-----:R-:W3:Y:S02]  /*27260*/  LDL.LU.64 R8, [R1+0x6358] ;  /* 0x0063580001087983 */ /* 0x001ee40000300a00 */
[----:B---3--:R-:W-:Y:S11]  /*27270*/  HMMA.16816.F32 R4, R20, R8, R4 ;  /* 0x000000081404723c */ /* 0x008ff60000001804 */
[----:B------:R-:W-:Y:S11]  /*27280*/  @!UPT UIADD3 URZ, URZ, URZ, URZ ;  /* 0x0000003f3f3ff290 */ /* 0x000ff6000fffe03f */
[----:B------:R-:W-:Y:S01]  /*27290*/  @!UPT UIADD3 URZ, URZ, URZ, URZ ;  /* 0x0000003f3f3ff290 */ /* 0x000fe2000fffe03f */
[----:B------:R-:W-:Y:S01]  /*272a0*/  STL.64 [R1+0x420], R4 ;  /* 0x0004200401007387 */ /* 0x000fe20000100a00 */
[----:B------:R0:W-:Y:S03]  /*272b0*/  STL.64 [R1+0x428], R6 ;  /* 0x0004280601007387 */ /* 0x0001e60000100a00 */
[----:B0-----:R-:W3:Y:S01]  /*272c0*/  LDL.LU.64 R6, [R1+0x6350] ;  /* 0x0063500001067983 */ /* 0x001ee20000300a00 */
[----:B------:R-:W3:Y:S02]  /*272d0*/  LDL.LU.64 R4, [R1+0x6348] ;  /* 0x0063480001047983 */ /* 0x000ee40000300a00 */
[----:B------:R-:W-:Y:S02]  /*272e0*/  IMAD.MOV.U32 R16, RZ, RZ, R3 ;  /* 0x000000ffff107224 */ /* 0x000fe400078e0003 */
[----:B------:R-:W-:Y:S02]  /*272f0*/  IMAD.MOV.U32 R17, RZ, RZ, R0 ;  /* 0x000000ffff117224 */ /* 0x000fe400078e0000 */
[----:B------:R-:W-:-:S02]  /*27300*/  IMAD.MOV.U32 R3, RZ, RZ, R8 ;  /* 0x000000ffff037224 */ /* 0x000fc400078e0008 */
[----:B------:R-:W-:Y:S01]  /*27310*/  IMAD.MOV.U32 R0, RZ, RZ, R9 ;  /* 0x000000ffff007224 */ /* 0x000fe200078e0009 */
[----:B------:R-:W4:Y:S01]  /*27320*/  LDL.LU.64 R10, [R1+0x6340] ;  /* 0x00634000010a7983 */ /* 0x000f220000300a00 */
[----:B------:R-:W2:Y:S01]  /*27330*/  LDL.LU.64 R8, [R1+0x6338] ;  /* 0x0063380001087983 */ /* 0x000ea20000300a00 */
[C---:B---3--:R-:W-:Y:S02]  /*27340*/  HMMA.16816.F32 R16, R20.reuse, R16, R4 ;  /* 0x000000101410723c */ /* 0x048fe40000001804 */
[----:B------:R-:W3:Y:S01]  /*27350*/  LDL.LU.64 R6, [R1+0x6330] ;  /* 0x0063300001067983 */ /* 0x000ee20000300a00 */
[----:B------:R-:W3:Y:S11]  /*27360*/  LDL.LU.64 R4, [R1+0x6328] ;  /* 0x0063280001047983 */ /* 0x000ef60000300a00 */
[----:B------:R-:W-:Y:S09]  /*27370*/  @!UPT UIADD3 URZ, URZ, URZ, URZ ;  /* 0x0000003f3f3ff290 */ /* 0x000ff2000fffe03f */
[----:B------:R-:W-:Y:S01]  /*27380*/  STL.64 [R1+0x410], R16 ;  /* 0x0004101001007387 */ /* 0x000fe20000100a00 */
[----:B------:R2:W-:Y:S02]  /*27390*/  STL.64 [R1+0x418], R18 ;  /* 0x0004181201007387 */ /* 0x0005e40000100a00 */
[----:B--2---:R-:W-:Y:S01]  /*273a0*/  HMMA.16816.F32 R16, R20, R12, R24 ;  /* 0x0000000c1410723c */ /* 0x004fe20000001818 */
[----:B------:R-:W2:Y:S04]  /*273b0*/  LDL.64 R24, [R1+0xa0] ;  /* 0x0000a00001187983 */ /* 0x000ea80000100a00 */
[----:B--2---:R4:W-:Y:S11]  /*273c0*/  STL.64 [R1+0x62f8], R24 ;  /* 0x0062f81801007387 */ /* 0x0049f60000100a00 */
[----:B------:R-:W-:Y:S07]  /*273d0*/  @!UPT UIADD3 URZ, URZ, URZ, URZ ;  /* 0x0000003f3f3ff290 */ /* 0x000fee000fffe03f */
[----:B------:R0:W-:Y:S02]  /*273e0*/  STL.64 [R1+0x400], R16 ;  /* 0x0004001001007387 */ /* 0x0001e40000100a00 */
[----:B------:R1:W-:Y:S02]  /*273f0*/  STL.64 [R1+0x408], R18 ;  /* 0x0004081201007387 */ /* 0x0003e40000100a00 */
[----:B----4-:R-:W-:Y:S02]  /*27400*/  IMAD.MOV.U32 R24, RZ, RZ, R11 ;  /* 0x000000ffff187224 */ /* 0x010fe400078e000b */
[----:B------:R-:W-:Y:S01]  /*27410*/  IMAD.MOV.U32 R25, RZ, RZ, R10 ;  /* 0x000000ffff197224 */ /* 0x000fe200078e000a */
[----:B0-----:R-:W2:Y:S01]  /*27420*/  LDL.LU.64 R16, [R1+0xcf0] ;  /* 0x000cf00001107983 */ /* 0x001ea20000300a00 */
[----:B-1----:R-:W2:Y:S03]  /*27430*/  LDL.LU.64 R18, [R1+0xcf8] ;  /* 0x000cf80001127983 */ /* 0x002ea60000300a00 */
[----:B------:R0:W-:Y:S04]  /*27440*/  STL.64 [R1+0x6308], R24 ;  /* 0x0063081801007387 */ /* 0x0001e80000100a00 */
[----:B0-----:R-:W4:Y:S01]  /*27450*/  LDL.LU.64 R24, [R1+0xd00] ;  /* 0x000d000001187983 */ /* 0x001f220000300a00 */
[----:B------:R-:W2:Y:S03]  /*27460*/  LDL.LU.64 R26, [R1+0xd08] ;  /* 0x000d0800011a7983 */ /* 0x000ea60000300a00 */
[----:B--2---:R-:W-:Y:S01]  /*27470*/  STL.64 [R1+0x6318], R26 ;  /* 0x0063181a01007387 */ /* 0x004fe20000100a00 */
[----:B----4-:R-:W-:Y:S02]  /*27480*/  STL.64 [R1+0x6310], R24 ;  /* 0x0063101801007387 */ /* 0x010fe40000100a00 */
[----:B------:R-:W-:Y:S02]  /*27490*/  STL.64 [R1+0x62b8], R14 ;  /* 0x0062b80e01007387 */ /* 0x000fe40000100a00 */
[----:B------:R0:W-:Y:S02]  /*274a0*/  STL.64 [R1+0x62b0], R12 ;  /* 0x0062b00c01007387 */ /* 0x0001e40000100a00 */
[----:B0-----:R-:W2:Y:S04]  /*274b0*/  LDL.64 R12, [R1+0x70] ;  /* 0x00007000010c7983 */ /* 0x001ea80000100a00 */
[----:B--2---:R0:W-:Y:S04]  /*274c0*/  STL.64 [R1+0x62c8], R12 ;  /* 0x0062c80c01007387 */ /* 0x0041e80000100a00 */
[----:B0-----:R-:W2:Y:S04]  /*274d0*/  LDL.64 R12, [R1+0x80] ;  /* 0x00008000010c7983 */ /* 0x001ea80000100a00 */
[----:B--2---:R0:W-:Y:S04]  /*274e0*/  STL.64 [R1+0x62e0], R12 ;  /* 0x0062e00c01007387 */ /* 0x0041e80000100a00 */
[----:B0-----:R-:W2:Y:S04]  /*274f0*/  LDL.64 R12, [R1+0x90] ;  /* 0x00009000010c7983 */ /* 0x001ea80000100a00 */
[----:B--2---:R0:W-:Y:S04]  /*27500*/  STL.64 [R1+0x62f0], R12 ;  /* 0x0062f00c01007387 */ /* 0x0041e80000100a00 */
[----:B0-----:R-:W2:Y:S01]  /*27510*/  LDL.LU.64 R12, [R1+0xd20] ;  /* 0x000d2000010c7983 */ /* 0x001ea20000300a00 */
[----:B------:R-:W2:Y:S02]  /*27520*/  LDL.LU.64 R14, [R1+0xd28] ;  /* 0x000d2800010e7983 */ /* 0x000ea40000300a00 */
[----:B------:R0:W-:Y:S02]  /*27530*/  STL.64 [R1+0x6320], R8 ;  /* 0x0063200801007387 */ /* 0x0001e40000100a00 */
[----:B---3--:R-:W-:-:S02]  /*27540*/  IMAD.MOV.U32 R24, RZ, RZ, R7 ;  /* 0x000000ffff187224 */ /* 0x008fc400078e0007 */
[----:B------:R-:W-:Y:S01]  /*27550*/  IMAD.MOV.U32 R25, RZ, RZ, R6 ;  /* 0x000000ffff197224 */ /* 0x000fe200078e0006 */
[C---:B--2---:R-:W-:Y:S01]  /*27560*/  HMMA.16816.F32 R12, R20.reuse, R8, R12 ;  /* 0x00000008140c723c */ /* 0x044fe2000000180c */
[----:B0-----:R-:W2:Y:S11]  /*27570*/  LDL.LU.64 R8, [R1+0xd10] ;  /* 0x000d100001087983 */ /* 0x001eb60000300a00 */
[----:B------:R-:W-:Y:S11]  /*27580*/  @!UPT UIADD3 URZ, URZ, URZ, URZ ;  /* 0x0000003f3f3ff290 */ /* 0x000ff6000fffe03f */
[----:B------:R-:W-:Y:S01]  /*27590*/  STL.64 [R1+0x3f0], R12 ;  /* 0x0003f00c01007387 */ /* 0x000fe20000100a00 */
[----:B------:R0:W-:Y:S02]  /*275a0*/  STL.64 [R1+0x3f8], R14 ;  /* 0x0003f80e01007387 */ /* 0x0001e40000100a00 */
[----:B------:R-:W2:Y:S01]  /*275b0*/  LDL.LU.64 R10, [R1+0xd18] ;  /* 0x000d1800010a7983 */ /* 0x000ea20000300a00 */
[C---:B0-----:R-:W-:Y:S01]  /*275c0*/  HMMA.16816.F32 R12, R20.reuse, R4, R16 ;  /* 0x00000004140c723c */ /* 0x041fe20000001810 */
[----:B------:R-:W0:Y:S04]  /*275d0*/  LDSM.16.MT88.4 R16, [R2+0x200] ;  /* 0x000200000210783b */ /* 0x000e280000004200 */
[----:B------:R1:W-:Y:S04]  /*275e0*/  STL.64 [R1+0x6300], R4 ;  /* 0x0063000401007387 */ /* 0x0003e80000100a00 */
[----:B-1----:R-:W3:Y:S11]  /*275f0*/  LDL.LU.64 R4, [R1+0xb80] ;  /* 0x000b800001047983 */ /* 0x002ef60000300a00 */
[----:B------:R-:W-:Y:S03]  /*27600*/  @!UPT UIADD3 URZ, URZ, URZ, URZ ;  /* 0x0000003f3f3ff290 */ /* 0x000fe6000fffe03f */
[----:B------:R1:W-:Y:S01]  /*27610*/  STL.64 [R1+0x3e0], R12 ;  /* 0x0003e00c01007387 */ /* 0x0003e20000100a00 */
[----:B------:R4:W-:Y:S02]  /*27620*/  STL.64 [R1+0x3e8], R14 ;  /* 0x0003e80e01007387 */ /* 0x0009e40000100a00 */
[----:B------:R-:W3:Y:S01]  /*27630*/  LDL.LU.64 R6, [R1+0xb88] ;  /* 0x000b880001067983 */ /* 0x000ee20000300a00 */
[----:B-1----:R-:W3:Y:S01]  /*27640*/  LDL.LU.64 R12, [R1+0xb70] ;  /* 0x000b7000010c7983 */ /* 0x002ee20000300a00 */
[----:B----4-:R-:W4:Y:S03]  /*27650*/  LDL.LU.64 R14, [R1+0xb78] ;  /* 0x000b7800010e7983 */ /* 0x010f260000300a00 */
[----:B0-----:R-:W-:Y:S01]  /*27660*/  STL.64 [R1+0x6170], R18 ;  /* 0x0061701201007387 */ /* 0x001fe20000100a00 */
[----:B------:R0:W-:Y:S03]  /*27670*/  STL.64 [R1+0x6168], R16 ;  /* 0x0061681001007387 */ /* 0x0001e60000100a00 */
[----:B0-----:R-:W3:Y:S01]  /*27680*/  LDL.64 R16, [R1+0x40] ;  /* 0x0000400001107983 */ /* 0x001ee20000100a00 */
[C---:B--2---:R-:W-:Y:S03]  /*27690*/  HMMA.16816.F32 R24, R20.reuse, R24, R8 ;  /* 0x000000181418723c */ /* 0x044fe60000001808 */
[----:B---3--:R0:W-:Y:S04]  /*276a0*/  STL.64 [R1+0x62e8], R16 ;  /* 0x0062e81001007387 */ /* 0x0081e80000100a00 */
[----:B0-----:R-:W2:Y:S01]  /*276b0*/  LDL.64 R16, [R1+0xc0] ;  /* 0x0000c00001107983 */ /* 0x001ea20000100a00 */
[----:B------:R-:W3:Y:S11]  /*276c0*/  LDL.LU.64 R8, [R1+0x6320] ;  /* 0x0063200001087983 */ /* 0x000ef60000300a00 */
[----:B------:R-:W-:Y:S04]  /*276d0*/  @!UPT UIADD3 URZ, URZ, URZ, URZ ;  /* 0x0000003f3f3ff290 */ /* 0x000fe8000fffe03f */
[----:B------:R-:W-:Y:S02]  /*276e0*/  STL.64 [R1+0x740], R24 ;  /* 0x0007401801007387 */ /* 0x000fe40000100a00 */
[----:B------:R0:W-:Y:S02]  /*276f0*/  STL.64 [R1+0x748], R26 ;  /* 0x0007481a01007387 */ /* 0x0001e40000100a00 */
[----:B0-----:R-:W2:Y:S01]  /*27700*/  LDL.LU.64 R26, [R1+0x6318] ;  /* 0x00631800011a7983 */ /* 0x001ea20000300a00 */
[----:B------:R-:W2:Y:S02]  /*27710*/  LDL.LU.64 R24, [R1+0x6310] ;  /* 0x0063100001187983 */ /* 0x000ea40000300a00 */
[C---:B--2---:R-:W-:Y:S01]  /*27720*/  HMMA.16816.F32 R24, R20.reuse, R16, R24 ;  /* 0x000000101418723c */ /* 0x044fe20000001818 */
[----:B------:R-:W-:Y:S02]  /*27730*/  IMAD.MOV.U32 R10, RZ, RZ, R17 ;  /* 0x000000ffff0a7224 */ /* 0x000fe400078e0011 */
[----:B------:R-:W-:Y:S11]  /*27740*/  IMAD.MOV.U32 R11, RZ, RZ, R16 ;  /* 0x000000ffff0b7224 */ /* 0x000ff600078e0010 */
[----:B------:R-:W-:Y:S09]  /*27750*/  @!UPT UIADD3 URZ, URZ, URZ, URZ ;  /* 0x0000003f3f3ff290 */ /* 0x000ff2000fffe03f */
[----:B------:R0:W-:Y:S01]  /*27760*/  STL.64 [R1+0x730], R24 ;  /* 0x0007301801007387 */ /* 0x0001e20000100a00 */
[----:B------:R-:W-:Y:S03]  /*27770*/  STL.64 [R1+0x738], R26 ;  /* 0x0007381a01007387 */ /* 0x000fe60000100a00 */
[----:B0-----:R-:W2:Y:S01]  /*27780*/  LDL.LU.64 R24, [R1+0x6308] ;  /* 0x0063080001187983 */ /* 0x001ea20000300a00 */
[----:B------:R-:W4:Y:S02]  /*27790*/  LDL.LU.64 R16, [R1+0xb60] ;  /* 0x000b600001107983 */ /* 0x000f240000300a00 */
[----:B------:R-:W4:Y:S02]  /*277a0*/  LDL.LU.64 R18, [R1+0xb68] ;  /* 0x000b680001127983 */ /* 0x000f240000300a00 */
[----:B------:R-:W-:Y:S01]  /*277b0*/  STL [R1+0x6224], R10 ;  /* 0x0062240a01007387 */ /* 0x000fe20000100800 */
[----:B------:R-:W-:Y:S01]  /*277c0*/  STL [R1+0x6220], R11 ;  /* 0x0062200b01007387 */ /* 0x000fe20000100800 */
[----:B---3--:R0:W-:Y:S03]  /*277d0*/  STL.64 [R1+0x62c0], R8 ;  /* 0x0062c00801007387 */ /* 0x0081e60000100a00 */
[----:B0-----:R-:W3:Y:S01]  /*277e0*/  LDL.LU.64 R8, [R1+0xb40] ;  /* 0x000b400001087983 */ /* 0x001ee20000300a00 */
[----:B------:R-:W3:Y:S01]  /*277f0*/  LDL.LU.64 R10, [R1+0xb48] ;  /* 0x000b4800010a7983 */ /* 0x000ee20000300a00 */
[C---:B--2---:R-:W-:Y:S02]  /*27800*/  HMMA.16816.F32 R24, R20.reuse, R24, R4 ;  /* 0x000000181418723c */ /* 0x044fe40000001804 */
[----:B---3--:R-:W-:Y:S01]  /*27810*/  STL.64 [R1+0x62d8], R10 ;  /* 0x0062d80a01007387 */ /* 0x008fe20000100a00 */
[----:B------:R0:W-:Y:S03]  /*27820*/  STL.64 [R1+0x62d0], R8 ;  /* 0x0062d00801007387 */ /* 0x0001e60000100a00 */
[----:B0-----:R-:W2:Y:S01]  /*27830*/  LDL.LU.64 R8, [R1+0xb50] ;  /* 0x000b500001087983 */ /* 0x001ea20000300a00 */
[----:B------:R-:W2:Y:S02]  /*27840*/  LDL.LU.64 R10, [R1+0xb58] ;  /* 0x000b5800010a7983 */ /* 0x000ea40000300a00 */
[----:B------:R-:W3:Y:S11]  /*27850*/  LDL.LU.64 R4, [R1+0x6300] ;  /* 0x0063000001047983 */ /* 0x000ef60000300a00 */
[----:B------:R-:W-:Y:S03]  /*27860*/  @!UPT UIADD3 URZ, URZ, URZ, URZ ;  /* 0x0000003f3f3ff290 */ /* 0x000fe6000fffe03f */
[----:B------:R0:W-:Y:S01]  /*27870*/  STL.64 [R1+0x720], R24 ;  /* 0x0007201801007387 */ /* 0x0001e20000100a00 */
[----:B------:R-:W-:Y:S04]  /*27880*/  STL.64 [R1+0x728], R26 ;  /* 0x0007281a01007387 */ /* 0x000fe80000100a00 */
[----:B0-----:R-:W4:Y:S02]  /*27890*/  LDL.LU.64 R24, [R1+0x62f8] ;  /* 0x0062f80001187983 */ /* 0x001f240000300a00 */
[C---:B----4-:R-:W-:Y:S11]  /*278a0*/  HMMA.16816.F32 R12, R20.reuse, R24, R12 ;  /* 0x00000018140c723c */ /* 0x050ff6000000180c */
[----:B------:R-:W-:Y:S11]  /*278b0*/  @!UPT UIADD3 URZ, URZ, URZ, URZ ;  /* 0x0000003f3f3ff290 */ /* 0x000ff6000fffe03f */
[----:B------:R-:W-:Y:S01]  /*278c0*/  @!UPT UIADD3 URZ, URZ, URZ, URZ ;  /* 0x0000003f3f3ff290 */ /* 0x000fe2000fffe03f */
[----:B------:R0:W-:Y:S01]  /*278d0*/  STL.64 [R1+0x710], R12 ;  /* 0x0007100c01007387 */ /* 0x0001e20000100a00 */
[----:B------:R-:W-:Y:S03]  /*278e0*/  STL.64 [R1+0x718], R14 ;  /* 0x0007180e01007387 */ /* 0x000fe60000100a00 */
[----:B0-----:R-:W4:Y:S01]  /*278f0*/  LDL.LU.64 R12, [R1+0x62f0] ;  /* 0x0062f000010c7983 */ /* 0x001f220000300a00 */
[----:B------:R-:W-:Y:S02]  /*27900*/  IMAD.MOV.U32 R7, RZ, RZ, R24 ;  /* 0x000000ffff077224 */ /* 0x000fe400078e0018 */
[----:B------:R-:W-:Y:S02]  /*27910*/  IMAD.MOV.U32 R6, RZ, RZ, R25 ;  /* 0x000000ffff067224 */ /* 0x000fe400078e0019 */
[----:B------:R-:W2:Y:S01]  /*27920*/  LDL.LU.64 R24, [R1+0xb30] ;  /* 0x000b300001187983 */ /* 0x000ea20000300a00 */
[----:B------:R-:W2:Y:S02]  /*27930*/  LDL.LU.64 R26, [R1+0xb38] ;  /* 0x000b3800011a7983 */ /* 0x000ea40000300a00 */
[----:B------:R-:W-:Y:S02]  /*27940*/  STL.64 [R1+0x6240], R6 ;  /* 0x0062400601007387 */ /* 0x000fe40000100a00 */
[----:B---3--:R0:W-:Y:S02]  /*27950*/  STL.64 [R1+0x6238], R4 ;  /* 0x0062380401007387 */ /* 0x0081e40000100a00 */
[----:B0-----:R-:W3:Y:S01]  /*27960*/  LDL.LU.64 R4, [R1+0xb20] ;  /* 0x000b200001047983 */ /* 0x001ee20000300a00 */
[----:B------:R-:W3:Y:S01]  /*27970*/  LDL.LU.64 R6, [R1+0xb28] ;  /* 0x000b280001067983 */ /* 0x000ee20000300a00 */
[C---:B----4-:R-:W-:Y:S11]  /*27980*/  HMMA.16816.F32 R16, R20.reuse, R12, R16 ;  /* 0x0000000c1410723c */ /* 0x050ff60000001810 */
[----:B------:R-:W-:Y:S11]  /*27990*/  @!UPT UIADD3 URZ, URZ, URZ, URZ ;  /* 0x0000003f3f3ff290 */ /* 0x000ff6000fffe03f */
[----:B------:R-:W-:Y:S01]  /*279a0*/  @!UPT UIADD3 URZ, URZ, URZ, URZ ;  /* 0x0000003f3f3ff290 */ /* 0x000fe2000fffe03f */
[----:B------:R0:W-:Y:S01]  /*279b0*/  STL.64 [R1+0x700], R16 ;  /* 0x0007001001007387 */ /* 0x0001e20000100a00 */
[----:B------:R1:W-:Y:S03]  /*279c0*/  STL.64 [R1+0x708], R18 ;  /* 0x0007081201007387 */ /* 0x0003e60000100a00 */
[----:B0-----:R-:W4:Y:S01]  /*279d0*/  LDL.LU.64 R16, [R1+0x62e8] ;  /* 0x0062e80001107983 */ /* 0x001f220000300a00 */
[----:B-1----:R-:W-:Y:S02]  /*279e0*/  IMAD.MOV.U32 R19, RZ, RZ, R12 ;  /* 0x000000ffff137224 */ /* 0x002fe400078e000c */
[----:B------:R-:W-:Y:S02]  /*279f0*/  IMAD.MOV.U32 R18, RZ, RZ, R13 ;  /* 0x000000ffff127224 */ /* 0x000fe400078e000d */
[----:B------:R-:W2:Y:S02]  /*27a00*/  LDL.LU.64 R12, [R1+0x62e0] ;  /* 0x0062e000010c7983 */ /* 0x000ea40000300a00 */
[----:B--2---:R-:W-:Y:S01]  /*27a10*/  HMMA.16816.F32 R8, R20, R12, R8 ;  /* 0x0000000c1408723c */ /* 0x004fe20000001808 */
[----:B------:R-:W-:-:S02]  /*27a20*/  IMAD.MOV.U32 R29, RZ, RZ, R12 ;  /* 0x000000ffff1d7224 */ /* 0x000fc400078e000c */
[----:B------:R-:W-:Y:S11]  /*27a30*/  IMAD.MOV.U32 R28, RZ, RZ, R13 ;  /* 0x000000ffff1c7224 */ /* 0x000ff600078e000d */
[----:B------:R-:W-:Y:S09]  /*27a40*/  @!UPT UIADD3 URZ, URZ, URZ, URZ ;  /* 0x0000003f3f3ff290 */ /* 0x000ff2000fffe03f */
[----:B------:R-:W-:Y:S01]  /*27a50*/  STL.64 [R1+0x6f0], R8 ;  /* 0x0006f00801007387 */ /* 0x000fe20000100a00 */
[----:B------:R0:W-:Y:S03]  /*27a60*/  STL.64 [R1+0x6f8], R10 ;  /* 0x0006f80a01007387 */ /* 0x0001e60000100a00 */
[----:B0-----:R-:W2:Y:S01]  /*27a70*/  LDL.LU.64 R10, [R1+0x62d8] ;  /* 0x0062d800010a7983 */ /* 0x001ea20000300a00 */
[----:B------:R-:W2:Y:S02]  /*27a80*/  LDL.LU.64 R8, [R1+0x62d0] ;  /* 0x0062d00001087983 */ /* 0x000ea40000300a00 */
[----:B------:R-:W2:Y:S02]  /*27a90*/  LDL.LU.64 R12, [R1+0x62c8] ;  /* 0x0062c800010c7983 */ /* 0x000ea40000300a00 */
[----:B--2---:R-:W-:Y:S11]  /*27aa0*/  HMMA.16816.F32 R8, R20, R12, R8 ;  /* 0x0000000c1408723c */ /* 0x004ff60000001808 */
[----:B------:R-:W-:Y:S11]  /*27ab0*/  @!UPT UIADD3 URZ, URZ, URZ, URZ ;  /* 0x0000003f3f3ff290 */ /* 0x000ff6000fffe03f */
[----:B------:R-:W-:Y:S01]  /*27ac0*/  @!UPT UIADD3 URZ, URZ, URZ, URZ ;  /* 0x0000003f3f3ff290 */ /* 0x000fe2000fffe03f */
[----:B------:R0:W-:Y:S01]  /*27ad0*/  STL.64 [R1+0x6e0], R8 ;  /* 0x0006e00801007387 */ /* 0x0001e20000100a00 */
[----:B------:R1:W-:Y:S03]  /*27ae0*/  STL.64 [R1+0x6e8], R10 ;  /* 0x0006e80a01007387 */ /* 0x0003e60000100a00 */
[----:B0-----:R-:W2:Y:S01]  /*27af0*/  LDL.LU.64 R8, [R1+0x62c0] ;  /* 0x0062c00001087983 */ /* 0x001ea20000300a00 */
[----:B------:R-:W3:Y:S02]  /*27b00*/  LDL.LU.64 R14, [R1+0x62b8] ;  /* 0x0062b800010e7983 */ /* 0x000ee40000300a00 */
[----:B-1----:R-:W-:Y:S02]  /*27b10*/  IMAD.MOV.U32 R10, RZ, RZ, R12 ;  /* 0x000000ffff0a7224 */ /* 0x002fe400078e000c */
[----:B------:R-:W-:Y:S02]  /*27b20*/  IMAD.MOV.U32 R11, RZ, RZ, R13 ;  /* 0x000000ffff0b7224 */ /* 0x000fe400078e000d */
[----:B------:R-:W3:Y:S03]  /*27b30*/  LDL.LU.64 R12, [R1+0x62b0] ;  /* 0x0062b000010c7983 */ /* 0x000ee60000300a00 */
[----:B------:R-:W-:Y:S01]  /*27b40*/  STL.64 [R1+0x6250], R10 ;  /* 0x0062500a01007387 */ /* 0x000fe20000100a00 */
[----:B--2---:R3:W-:Y:S02]  /*27b50*/  STL.64 [R1+0x6248], R8 ;  /* 0x0062480801007387 */ /* 0x0047e40000100a00 */
[----:B---3--:R-:W-:-:S02]  /*27b60*/  IMAD.MOV.U32 R8, RZ, RZ, R15 ;  /* 0x000000ffff087224 */ /* 0x008fc400078e000f */
[----:B------:R-:W-:-:S07]  /*27b70*/  IMAD.MOV.U32 R9, RZ, RZ, R14 ;  /* 0x000000ffff097224 */ /* 0x000fce00078e000e */
[C---:B------:R-:W-:Y:S01]  /*27b80*/  HMMA.16816.F32 R8, R20.reuse, R8, R24 ;  /* 0x000000081408723c */ /* 0x040fe20000001818 */
[----:B------:R-:W2:Y:S11]  /*27b90*/  LDL.LU.64 R24, [R1+0x62a8] ;  /* 0x0062a80001187983 */ /* 0x000eb60000300a00 */
[----:B------:R-:W-:Y:S11]  /*27ba0*/  @!UPT UIADD3 URZ, URZ, URZ, URZ ;  /* 0x0000003f3f3ff290 */ /* 0x000ff6000fffe03f */
[----:B------:R-:W-:Y:S01]  /*27bb0*/  STL.64 [R1+0x6d0], R8 ;  /* 0x0006d00801007387 */ /* 0x000fe20000100a00 */
[----:B------:R-:W-:Y:S01]  /*27bc0*/  STL.64 [R1+0x6d8], R10 ;  /* 0x0006d80a01007387 */ /* 0x000fe20000100a00 */
[----:B--2---:R-:W-:Y:S01]  /*27bd0*/  HMMA.16816.F32 R4, R20, R24, R4 ;  /* 0x000000181404723c */ /* 0x004fe20000001804 */
[----:B------:R-:W-:Y:S02]  /*27be0*/  IMAD.MOV.U32 R15, RZ, RZ, R24 ;  /* 0x000000ffff0f7224 */ /* 0x000fe400078e0018 */
[----:B------:R-:W-:Y:S11]  /*27bf0*/  IMAD.MOV.U32 R14, RZ, RZ, R25 ;  /* 0x000000ffff0e7224 */ /* 0x000ff600078e0019 */
[----:B------:R-:W-:Y:S09]  /*27c00*/  @!UPT UIADD3 URZ, URZ, URZ, URZ ;  /* 0x0000003f3f3ff290 */ /* 0x000ff2000fffe03f */
[----:B------:R-:W-:Y:S01]  /*27c10*/  STL.64 [R1+0x6c0], R4 ;  /* 0x0006c00401007387 */ /* 0x000fe20000100a00 */
[----:B------:R-:W-:Y:S02]  /*27c20*/  STL.64 [R1+0x6c8], R6 ;  /* 0x0006c80601007387 */ /* 0x000fe40000100a00 */
[----:B------:R-:W4:Y:S02]  /*27c30*/  LDL.LU.64 R24, [R1+0x570] ;  /* 0x0005700001187983 */ /* 0x000f240000300a00 */
[----:B------:R-:W4:Y:S01]  /*27c40*/  LDL.LU.64 R26, [R1+0x578] ;  /* 0x00057800011a7983 */ /* 0x000f220000300a00 */
[----:B------:R-:W-:Y:S01]  /*27c50*/  STL.64 [R1+0x6260], R14 ;  /* 0x0062600e01007387 */ /* 0x000fe20000100a00 */
[----:B------:R0:W-:Y:S03]  /*27c60*/  STL.64 [R1+0x6258], R12 ;  /* 0x0062580c01007387 */ /* 0x0001e60000100a00 */
[----:B0-----:R-:W2:Y:S04]  /*27c70*/  LDL.64 R12, [R1] ;  /* 0x00000000010c7983 */ /* 0x001ea80000100a00 */
[----:B--2---:R0:W-:Y:S02]  /*27c80*/  STL.64 [R1+0x6268], R12 ;  /* 0x0062680c01007387 */ /* 0x0041e40000100a00 */
[----:B0-----:R-:W-:-:S02]  /*27c90*/  IMAD.MOV.U32 R12, RZ, RZ, R3 ;  /* 0x000000ffff0c7224 */ /* 0x001fc400078e0003 */
[----:B------:R-:W-:-:S05]  /*27ca0*/  IMAD.MOV.U32 R13, RZ, RZ, R0 ;  /* 0x000000ffff0d7224 */ /* 0x000fca00078e0000 */
[----:B------:R0:W-:Y:S04]  /*27cb0*/  STL.64 [R1+0x6280], R12 ;  /* 0x0062800c01007387 */ /* 0x0001e80000100a00 */
[----:B0-----:R-:W2:Y:S01]  /*27cc0*/  LDL.64 R12, [R1+0x20] ;  /* 0x00002000010c7983 */ /* 0x001ea20000100a00 */
[----:B------:R-:W3:Y:S02]  /*27cd0*/  LDL.LU.64 R8, [R1+0xeb0] ;  /* 0x000eb00001087983 */ /* 0x000ee40000300a00 */
[----:B------:R-:W2:Y:S02]  /*27ce0*/  LDL.LU.64 R10, [R1+0xeb8] ;  /* 0x000eb800010a7983 */ /* 0x000ea40000300a00 */
[----:B--2---:R-:W-:Y:S01]  /*27cf0*/  STL.64 [R1+0x6278], R10 ;  /* 0x0062780a01007387 */ /* 0x004fe20000100a00 */
[----:B---3--:R0:W-:Y:S03]  /*27d00*/  STL.64 [R1+0x6270], R8 ;  /* 0x0062700801007387 */ /* 0x0081e60000100a00 */
[----:B0-----:R-:W2:Y:S01]  /*27d10*/  LDL.LU.64 R8, [R1+0xed0] ;  /* 0x000ed00001087983 */ /* 0x001ea20000300a00 */
[----:B------:R-:W3:Y:S01]  /*27d20*/  LDL.LU.64 R10, [R1+0xed8] ;  /* 0x000ed800010a7983 */ /* 0x000ee20000300a00 */
[----:B----4-:R-:W-:Y:S02]  /*27d30*/  HMMA.16816.F32 R20, R20, R16, R24 ;  /* 0x000000101414723c */ /* 0x010fe40000001818 */
[----:B---3--:R-:W-:Y:S01]  /*27d40*/  STL.64 [R1+0x6290], R10 ;  /* 0x0062900a01007387 */ /* 0x008fe20000100a00 */
[----:B--2---:R0:W-:Y:S03]  /*27d50*/  STL.64 [R1+0x6288], R8 ;  /* 0x0062880801007387 */ /* 0x0041e60000100a00 */
[----:B0-----:R-:W2:Y:S01]  /*27d60*/  LDL.LU.64 R8, [R1+0xee0] ;  /* 0x000ee00001087983 */ /* 0x001ea20000300a00 */
[----:B------:R-:W2:Y:S02]  /*27d70*/  LDL.LU.64 R10, [R1+0xee8] ;  /* 0x000ee800010a7983 */ /* 0x000ea40000300a00 */
[----:B------:R-:W3:Y:S02]  /*27d80*/  LDL.LU.64 R4, [R1+0xce0] ;  /* 0x000ce00001047983 */ /* 0x000ee40000300a00 */
[----:B------:R-:W3:Y:S01]  /*27d90*/  LDL.LU.64 R6, [R1+0xce8] ;  /* 0x000ce80001067983 */ /* 0x000ee20000300a00 */
[----:B------:R-:W2:Y:S01]  /*27da0*/  LDL.LU.64 R26, [R1+0x62a0] ;  /* 0x0062a000011a7983 */ /* 0x000ea20000300a00 */
[----:B------:R-:W2:Y:S10]  /*27db0*/  LDL.LU.64 R24, [R1+0x6298] ;  /* 0x0062980001187983 */ /* 0x000eb40000300a00 */
[----:B------:R0:W-:Y:S02]  /*27dc0*/  STL.64 [R1+0x3d0], R20 ;  /* 0x0003d01401007387 */ /* 0x0001e40000100a00 */
[----:B------:R1:W-:Y:S01]  /*27dd0*/  STL.64 [R1+0x3d8], R22 ;  /* 0x0003d81601007387 */ /* 0x0003e20000100a00 */
[----:B0-----:R-:W4:Y:S01]  /*27de0*/  LDL.LU.64 R20, [R1+0xec0] ;  /* 0x000ec00001147983 */ /* 0x001f220000300a00 */
[----:B-1----:R-:W4:Y:S02]  /*27df0*/  LDL.LU.64 R22, [R1+0xec8] ;  /* 0x000ec80001167983 */ /* 0x002f240000300a00 */
[----:B------:R0:W-:Y:S02]  /*27e00*/  STL.64 [R1+0x6178], R16 ;  /* 0x0061781001007387 */ /* 0x0001e40000100a00 */
[----:B0-----:R-:W3:Y:S01]  /*27e10*/  LDL.64 R16, [R1+0x30] ;  /* 0x0000300001107983 */ /* 0x001ee20000100a00 */
[----:B------:R-:W-:Y:S02]  /*27e20*/  STL.64 [R1+0x6230], R18 ;  /* 0x0062301201007387 */ /* 0x000fe40000100a00 */
[----:B------:R-:W-:-:S02]  /*27e30*/  IMAD.MOV.U32 R3, RZ, RZ, R12 ;  /* 0x000000ffff037224 */ /* 0x000fc400078e000c */
[----:B------:R-:W-:Y:S01]  /*27e40*/  IMAD.MOV.U32 R0, RZ, RZ, R13 ;  /* 0x000000ffff007224 */ /* 0x000fe200078e000d */
[C---:B--2---:R-:W-:Y:S01]  /*27e50*/  HMMA.16816.F32 R8, R24.reuse, R12, R8 ;  /* 0x0000000c1808723c */ /* 0x044fe20000001808 */
[----:B---3--:R0:W-:Y:S04]  /*27e60*/  STL.64 [R1+0x6228], R16 ;  /* 0x0062281001007387 */ /* 0x0081e80000100a00 */
[----:B0-----:R-:W2:Y:S01]  /*27e70*/  LDL.LU.64 R16, [R1+0xcb0] ;  /* 0x000cb00001107983 */ /* 0x001ea20000300a00 */
[----:B------:R-:W2:Y:S11]  /*27e80*/  LDL.LU.64 R18, [R1+0xcb8] ;  /* 0x000cb80001127983 */ /* 0x000eb60000300a00 */
[----:B------:R-:W-:Y:S06]  /*27e90*/  @!UPT UIADD3 URZ, URZ, URZ, URZ ;  /* 0x0000003f3f3ff290 */ /* 0x000fec000fffe03f */
[----:B------:R-:W-:Y:S02]  /*27ea0*/  STL.64 [R1+0x3c0], R8 ;  /* 0x0003c00801007387 */ /* 0x000fe40000100a00 */
[----:B------:R0:W-:Y:S02]  /*27eb0*/  STL.64 [R1+0x3c8], R10 ;  /* 0x0003c80a01007387 */ /* 0x0001e40000100a00 */
[----:B0-----:R-:W3:Y:S01]  /*27ec0*/  LDL.LU.64 R10, [R1+0x6290] ;  /* 0x00629000010a7983 */ /* 0x001ee20000300a00 */
[----:B------:R-:W3:Y:S02]  /*27ed0*/  LDL.LU.64 R8, [R1+0x6288] ;  /* 0x0062880001087983 */ /* 0x000ee40000300a00 */
[----:B------:R-:W3:Y:S02]  /*27ee0*/  LDL.LU.64 R12, [R1+0x6280] ;  /* 0x00628000010c7983 */ /* 0x000ee40000300a00 */
[C---:B---3--:R-:W-:Y:S01]  /*27ef0*/  HMMA.16816.F32 R12, R24.reuse, R12, R8 ;  /* 0x0000000c180c723c */ /* 0x048fe20000001808 */
[----:B------:R-:W3:Y:S01]  /*27f00*/  LDL.LU.64 R10, [R1+0x6278] ;  /* 0x00627800010a7983 */ /* 0x000ee20000300a00 */
[----:B------:R-:W3:Y:S11]  /*27f10*/  LDL.LU.64 R8, [R1+0x6270] ;  /* 0x0062700001087983 */ /* 0x000ef60000300a00 */
[----:B------:R-:W-:Y:S10]  /*27f20*/  @!UPT UIADD3 URZ, URZ, URZ, URZ ;  /* 0x0000003f3f3ff290 */ /* 0x000ff4000fffe03f */
[----:B------:R0:W-:Y:S01]  /*27f30*/  STL.64 [R1+0x3b0], R12 ;  /* 0x0003b00c01007387 */ /* 0x0001e20000100a00 */
[----:B------:R1:W-:Y:S03]  /*27f40*/  STL.64 [R1+0x3b8], R14 ;  /* 0x0003b80e01007387 */ /* 0x0003e60000100a00 */
[----:B0-----:R-:W4:Y:S02]  /*27f50*/  LDL.LU.64 R12, [R1+0x6268] ;  /* 0x00626800010c7983 */ /* 0x001f240000300a00 */
[C---:B----4-:R-:W-:Y:S11]  /*27f60*/  HMMA.16816.F32 R20, R24.reuse, R12, R20 ;  /* 0x0000000c1814723c */ /* 0x050ff60000001814 */
[----:B------:R-:W-:Y:S11]  /*27f70*/  @!UPT UIADD3 URZ, URZ, URZ, URZ ;  /* 0x0000003f3f3ff290 */ /* 0x000ff6000fffe03f */
[----:B------:R-:W-:Y:S01]  /*27f80*/  @!UPT UIADD3 URZ, URZ, URZ, URZ ;  /* 0x0000003f3f3ff290 */ /* 0x000fe2000fffe03f */
[----:B------:R0:W-:Y:S01]  /*27f90*/  STL.64 [R1+0x3a0], R20 ;  /* 0x0003a01401007387 */ /* 0x0001e20000100a00 */
[----:B------:R-:W-:Y:S02]  /*27fa0*/  STL.64 [R1+0x3a8], R22 ;  /* 0x0003a81601007387 */ /* 0x000fe40000100a00 */
[----:B-1----:R-:W4:Y:S02]  /*27fb0*/  LDL.LU.64 R14, [R1+0x6260] ;  /* 0x00626000010e7983 */ /* 0x002f240000300a00 */
[----:B0-----:R-:W-:Y:S02]  /*27fc0*/  IMAD.MOV.U32 R21, RZ, RZ, R12 ;  /* 0x000000ffff157224 */ /* 0x001fe400078e000c */
[----:B------:R-:W-:Y:S02]  /*27fd0*/  IMAD.MOV.U32 R20, RZ, RZ, R13 ;  /* 0x000000ffff147224 */ /* 0x000fe400078e000d */
[----:B------:R-:W3:Y:S02]  /*27fe0*/  LDL.LU.64 R12, [R1+0x6258] ;  /* 0x00625800010c7983 */ /* 0x000ee40000300a00 */
[C---:B---3--:R-:W-:Y:S11]  /*27ff0*/  HMMA.16816.F32 R8, R24.reuse, R12, R8 ;  /* 0x0000000c1808723c */ /* 0x048ff60000001808 */
[----:B------:R-:W-:Y:S11]  /*28000*/  @!UPT UIADD3 URZ, URZ, URZ, URZ ;  /* 0x0000003f3f3ff290 */ /* 0x000ff6000fffe03f */
[----:B------:R-:W-:Y:S01]  /*28010*/  @!UPT UIADD3 URZ, URZ, URZ, URZ ;  /* 0x0000003f3f3ff290 */ /* 0x000fe2000fffe03f */
[----:B------:R-:W-:Y:S01]  /*28020*/  STL.64 [R1+0x390], R8 ;  /* 0x0003900801007387 */ /* 0x000fe20000100a00 */
[----:B------:R0:W-:Y:S03]  /*28030*/  STL.64 [R1+0x398], R10 ;  /* 0x0003980a01007387 */ /* 0x0001e60000100a00 */
[----:B0-----:R-:W3:Y:S01]  /*28040*/  LDL.LU.64 R10, [R1+0x6250] ;  /* 0x00625000010a7983 */ /* 0x001ee20000300a00 */
[----:B------:R-:W2:Y:S02]  /*28050*/  LDL.LU.64 R8, [R1+0x6248] ;  /* 0x0062480001087983 */ /* 0x000ea40000300a00 */
[----:B------:R-:W-:Y:S01]  /*28060*/  STL.64 [R1+0x6138], R12 ;  /* 0x0061380c01007387 */ /* 0x000fe20000100a00 */
[C---:B--2---:R-:W-:Y:S11]  /*28070*/  HMMA.16816.F32 R4, R24.reuse, R8, R4 ;  /* 0x000000081804723c */ /* 0x044ff60000001804 */
[----:B------:R-:W-:Y:S11]  /*28080*/  @!UPT UIADD3 URZ, URZ, URZ, URZ ;  /* 0x0000003f3f3ff290 */ /* 0x000ff6000fffe03f */
[----:B------:R-:W-:Y:S01]  /*28090*/  @!UPT UIADD3 URZ, URZ, URZ, URZ ;  /* 0x0000003f3f3ff290 */ /* 0x000fe2000fffe03f */
[----:B------:R-:W-:Y:S01]  /*280a0*/  STL.64 [R1+0x380], R4 ;  /* 0x0003800401007387 */ /* 0x000fe20000100a00 */
[----:B------:R0:W-:Y:S03]  /*280b0*/  STL.64 [R1+0x388], R6 ;  /* 0x0003880601007387 */ /* 0x0001e60000100a00 */
[----:B0-----:R-:W2:Y:S01]  /*280c0*/  LDL.LU.64 R6, [R1+0x6240] ;  /* 0x0062400001067983 */ /* 0x001ea20000300a00 */
[----:B------:R-:W2:Y:S02]  /*280d0*/  LDL.LU.64 R4, [R1+0x6238] ;  /* 0x0062380001047983 */ /* 0x000ea40000300a00 */
[----:B------:R-:W-:Y:S02]  /*280e0*/  IMAD.MOV.U32 R12, RZ, RZ, R21 ;  /* 0x000000ffff0c7224 */ /* 0x000fe400078e0015 */
[----:B------:R-:W-:Y:S02]  /*280f0*/  IMAD.MOV.U32 R13, RZ, RZ, R20 ;  /* 0x000000ffff0d7224 */ /* 0x000fe400078e0014 */
[----:B------:R-:W0:Y:S04]  /*28100*/  LDSM.16.MT88.4 R20, [R2+0x280] ;  /* 0x000280000214783b */ /* 0x000e280000004200 */
[----:B------:R-:W-:Y:S01]  /*28110*/  STL.64 [R1+0x6130], R8 ;  /* 0x0061300801007387 */ /* 0x000fe20000100a00 */
[----:B--2---:R-:W-:Y:S11]  /*28120*/  HMMA.16816.F32 R16, R24, R4, R16 ;  /* 0x000000041810723c */ /* 0x004ff60000001810 */
[----:B------:R-:W-:Y:S11]  /*28130*/  @!UPT UIADD3 URZ, URZ, URZ, URZ ;  /* 0x0000003f3f3ff290 */ /* 0x000ff6000fffe03f */
[----:B------:R-:W-:Y:S01]  /*28140*/  @!UPT UIADD3 URZ, URZ, URZ, URZ ;  /* 0x0000003f3f3ff290 */ /* 0x000fe2000fffe03f */
[----:B------:R-:W-:Y:S01]  /*28150*/  STL.64 [R1+0x370], R16 ;  /* 0x0003701001007387 */ /* 0x000fe20000100a00 */
[----:B------:R1:W-:Y:S03]  /*28160*/  STL.64 [R1+0x378], R18 ;  /* 0x0003781201007387 */ /* 0x0003e60000100a00 */
[----:B-1----:R-:W2:Y:S01]  /*28170*/  LDL.LU.64 R18, [R1+0x6230] ;  /* 0x0062300001127983 */ /* 0x002ea20000300a00 */
[----:B------:R-:W2:Y:S02]  /*28180*/  LDL.LU.64 R16, [R1+0x6228] ;  /* 0x0062280001107983 */ /* 0x000ea40000300a00 */
[----:B------:R-:W-:Y:S02]  /*28190*/  STL.64 [R1+0x6150], R12 ;  /* 0x0061500c01007387 */ /* 0x000fe40000100a00 */
[----:B0-----:R-:W-:Y:S01]  /*281a0*/  STL.64 [R1+0x60e0], R22 ;  /* 0x0060e01601007387 */ /* 0x001fe20000100a00 */
[----:B------:R0:W-:Y:S04]  /*281b0*/  STL.64 [R1+0x60d8], R20 ;  /* 0x0060d81401007387 */ /* 0x0001e80000100a00 */
[----:B0-----:R-:W2:Y:S04]  /*281c0*/  LDL.64 R20, [R1+0x60] ;  /* 0x0000600001147983 */ /* 0x001ea80000100a00 */
[----:B--2---:R3:W-:Y:S02]  /*281d0*/  STL.64 [R1+0x6190], R20 ;  /* 0x0061901401007387 */ /* 0x0047e40000100a00 */
[----:B---3--:R-:W-:-:S02]  /*281e0*/  IMAD.MOV.U32 R20, RZ, RZ, R10 ;  /* 0x000000ffff147224 */ /* 0x008fc400078e000a */
[----:B------:R-:W-:Y:S01]  /*281f0*/  IMAD.MOV.U32 R21, RZ, RZ, R11 ;  /* 0x000000ffff157224 */ /* 0x000fe200078e000b */
[----:B------:R-:W2:Y:S01]  /*28200*/  LDL.LU R10, [R1+0x6224] ;  /* 0x00622400010a7983 */ /* 0x000ea20000300800 */
[----:B------:R-:W3:Y:S03]  /*28210*/  LDL.LU R11, [R1+0x6220] ;  /* 0x00622000010b7983 */ /* 0x000ee60000300800 */
[----:B------:R0:W-:Y:S02]  /*28220*/  STL.64 [R1+0x61a8], R20 ;  /* 0x0061a81401007387 */ /* 0x0001e40000100a00 */
[----:B0-----:R-:W-:Y:S02]  /*28230*/  IMAD.MOV.U32 R20, RZ, RZ, R29 ;  /* 0x000000ffff147224 */ /* 0x001fe400078e001d */
[----:B------:R-:W-:-:S05]  /*28240*/  IMAD.MOV.U32 R21, RZ, RZ, R28 ;  /* 0x000000ffff157224 */ /* 0x000fca00078e001c */
[----:B------:R0:W-:Y:S02]  /*28250*/  STL.64 [R1+0x61c0], R20 ;  /* 0x0061c01401007387 */ /* 0x0001e40000100a00 */
[----:B0-----:R-:W-:Y:S02]  /*28260*/  IMAD.MOV.U32 R20, RZ, RZ, R19 ;  /* 0x000000ffff147224 */ /* 0x001fe400078e0013 */
[----:B------:R-:W-:-:S05]  /*28270*/  IMAD.MOV.U32 R21, RZ, RZ, R18 ;  /* 0x000000ffff157224 */ /* 0x000fca00078e0012 */
[----:B------:R0:W-:Y:S02]  /*28280*/  STL.64 [R1+0x61d8], R20 ;  /* 0x0061d81401007387 */ /* 0x0001e40000100a00 */
[----:B0-----:R-:W-:Y:S02]  /*28290*/  IMAD.MOV.U32 R20, RZ, RZ, R7 ;  /* 0x000000ffff147224 */ /* 0x001fe400078e0007 */
[----:B------:R-:W-:-:S05]  /*282a0*/  IMAD.MOV.U32 R21, RZ, RZ, R6 ;  /* 0x000000ffff157224 */ /* 0x000fca00078e0006 */
[----:B------:R0:W-:Y:S04]  /*282b0*/  STL.64 [R1+0x61f0], R20 ;  /* 0x0061f01401007387 */ /* 0x0001e80000100a00 */
[----:B0-----:R-:W2:Y:S01]  /*282c0*/  LDL.LU.64 R20, [R1+0xcd0] ;  /* 0x000cd00001147983 */ /* 0x001ea20000300a00 */
[----:B------:R-:W2:Y:S02]  /*282d0*/  LDL.LU.64 R22, [R1+0xcd8] ;  /* 0x000cd80001167983 */ /* 0x000ea40000300a00 */
[----:B--2---:R-:W-:Y:S11]  /*282e0*/  HMMA.16816.F32 R20, R24, R16, R20 ;  /* 0x000000101814723c */ /* 0x004ff60000001814 */
[----:B------:R-:W-:Y:S11]  /*282f0*/  @!UPT UIADD3 URZ, URZ, URZ, URZ ;  /* 0x0000003f3f3ff290 */ /* 0x000ff6000fffe03f */
[----:B------:R-:W-:Y:S01]  /*28300*/  @!UPT UIADD3 URZ, URZ, URZ, URZ ;  /* 0x0000003f3f3ff290 */ /* 0x000fe2000fffe03f */
[----:B------:R0:W-:Y:S01]  /*28310*/  STL.64 [R1+0x360], R20 ;  /* 0x0003601401007387 */ /* 0x0001e20000100a00 */
[----:B------:R-:W-:Y:S03]  /*28320*/  STL.64 [R1+0x368], R22 ;  /* 0x0003681601007387 */ /* 0x000fe60000100a00 */
[----:B0-----:R-:W2:Y:S01]  /*28330*/  LDL.64 R20, [R1+0xb0] ;  /* 0x0000b00001147983 */ /* 0x001ea20000100a00 */
[----:B------:R-:W-:Y:S02]  /*28340*/  IMAD.MOV.U32 R7, RZ, RZ, R16 ;  /* 0x000000ffff077224 */ /* 0x000fe400078e0010 */
[----:B------:R-:W-:Y:S01]  /*28350*/  IMAD.MOV.U32 R6, RZ, RZ, R17 ;  /* 0x000000ffff067224 */ /* 0x000fe200078e0011 */
[----:B--2---:R-:W-:Y:S01]  /*28360*/  STL.64 [R1+0x6208], R20 ;  /* 0x0062081401007387 */ /* 0x004fe20000100a00 */
[----:B------:R-:W2:Y:S02]  /*28370*/  LDL.LU.64 R16, [R1+0xab0] ;  /* 0x000ab00001107983 */ /* 0x000ea40000300a00 */
[----:B------:R-:W2:Y:S02]  /*28380*/  LDL.LU.64 R18, [R1+0xab8] ;  /* 0x000ab80001127983 */ /* 0x000ea40000300a00 */
[----:B--2---:R-:W-:Y:S01]  /*28390*/  STL.64 [R1+0x6188], R18 ;  /* 0x0061881201007387 */ /* 0x004fe20000100a00 */
[----:B------:R0:W-:Y:S03]  /*283a0*/  STL.64 [R1+0x6180], R16 ;  /* 0x0061801001007387 */ /* 0x0001e60000100a00 */
[----:B0-----:R-:W2:Y:S01]  /*283b0*/  LDL.LU.64 R16, [R1+0xac0] ;  /* 0x000ac00001107983 */ /* 0x001ea20000300a00 */
[----:B------:R-:W2:Y:S03]  /*283c0*/  LDL.LU.64 R18, [R1+0xac8] ;  /* 0x000ac80001127983 */ /* 0x000ea60000300a00 */
        /* <DEDUP_REMOVED lines=19> */
[----:B------:R-:W2:Y:S02]  /*28500*/  LDL.LU.64 R18, [R1+0xb18] ;  /* 0x000b180001127983 */ /* 0x000ea40000300a00 */
[----:B---3--:R-:W-:-:S02]  /*28510*/  IMAD.MOV.U32 R20, RZ, RZ, R11 ;  /* 0x000000ffff147224 */ /* 0x008fc400078e000b */
[----:B------:R-:W-:Y:S01]  /*28520*/  IMAD.MOV.U32 R21, RZ, RZ, R10 ;  /* 0x000000ffff157224 */ /* 0x000fe200078e000a */
[----:B--2---:R-:W-:Y:S01]  /*28530*/  STL.64 [R1+0x6218], R18 ;  /* 0x0062181201007387 */ /* 0x004fe20000100a00 */
[----:B------:R0:W-:Y:S03]  /*28540*/  STL.64 [R1+0x6210], R16 ;  /* 0x0062101001007387 */ /* 0x0001e60000100a00 */
[----:B0-----:R-:W2:Y:S01]  /*28550*/  LDL.LU.64 R16, [R1+0xcc0] ;  /* 0x000cc00001107983 */ /* 0x001ea20000300a00 */
[----:B------:R-:W2:Y:S02]  /*28560*/  LDL.LU.64 R18, [R1+0xcc8] ;  /* 0x000cc80001127983 */ /* 0x000ea40000300a00 */
[----:B------:R-:W3:Y:S02]  /*28570*/  LDL.LU.64 R8, [R1+0x560] ;  /* 0x0005600001087983 */ /* 0x000ee40000300a00 */
[----:B------:R-:W3:Y:S01]  /*28580*/  LDL.LU.64 R10, [R1+0x568] ;  /* 0x00056800010a7983 */ /* 0x000ee20000300a00 */
[----:B------:R-:W3:Y:S01]  /*28590*/  LDL.64 R12, [R1+0x10] ;  /* 0x00001000010c7983 */ /* 0x000ee20000100a00 */
[----:B------:R-:W-:Y:S02]  /*285a0*/  STL.64 [R1+0x6148], R6 ;  /* 0x0061480601007387 */ /* 0x000fe40000100a00 */
[----:B------:R-:W-:Y:S01]  /*285b0*/  STL.64 [R1+0x6140], R4 ;  /* 0x0061400401007387 */ /* 0x000fe20000100a00 */
[C---:B--2---:R-:W-:Y:S01]  /*285c0*/  HMMA.16816.F32 R20, R24.reuse, R20, R16 ;  /* 0x000000141814723c */ /* 0x044fe20000001810 */
[----:B------:R-:W2:Y:S01]  /*285d0*/  LDL.LU.64 R18, [R1+0x6218] ;  /* 0x0062180001127983 */ /* 0x000ea20000300a00 */
[----:B------:R-:W2:Y:S11]  /*285e0*/  LDL.LU.64 R16, [R1+0x6210] ;  /* 0x0062100001107983 */ /* 0x000eb60000300a00 */
[----:B------:R-:W-:Y:S10]  /*285f0*/  @!UPT UIADD3 URZ, URZ, URZ, URZ ;  /* 0x0000003f3f3ff290 */ /* 0x000ff4000fffe03f */
[----:B------:R0:W-:Y:S01]  /*28600*/  STL.64 [R1+0x350], R20 ;  /* 0x0003501401007387 */ /* 0x0001e20000100a00 */
[----:B------:R-:W-:Y:S03]  /*28610*/  STL.64 [R1+0x358], R22 ;  /* 0x0003581601007387 */ /* 0x000fe60000100a00 */
[----:B0-----:R-:W2:Y:S01]  /*28620*/  LDL.LU.64 R20, [R1+0x6208] ;  /* 0x0062080001147983 */ /* 0x001ea20000300a00 */
[----:B----4-:R-:W-:Y:S02]  /*28630*/  IMAD.MOV.U32 R4, RZ, RZ, R15 ;  /* 0x000000ffff047224 */ /* 0x010fe400078e000f */
[----:B------:R-:W-:Y:S01]  /*28640*/  IMAD.MOV.U32 R5, RZ, RZ, R14 ;  /* 0x000000ffff057224 */ /* 0x000fe200078e000e */
[C---:B--2---:R-:W-:Y:S01]  /*28650*/  HMMA.16816.F32 R16, R24.reuse, R20, R16 ;  /* 0x000000141810723c */ /* 0x044fe20000001810 */
[----:B------:R-:W-:Y:S02]  /*28660*/  IMAD.MOV.U32 R15, RZ, RZ, R20 ;  /* 0x000000ffff0f7224 */ /* 0x000fe400078e0014 */
[----:B------:R-:W-:Y:S11]  /*28670*/  IMAD.MOV.U32 R14, RZ, RZ, R21 ;  /* 0x000000ffff0e7224 */ /* 0x000ff600078e0015 */
[----:B------:R-:W-:Y:S09]  /*28680*/  @!UPT UIADD3 URZ, URZ, URZ, URZ ;  /* 0x0000003f3f3ff290 */ /* 0x000ff2000fffe03f */
[----:B------:R-:W-:Y:S01]  /*28690*/  STL.64 [R1+0x340], R16 ;  /* 0x0003401001007387 */ /* 0x000fe20000100a00 */
[----:B------:R0:W-:Y:S03]  /*286a0*/  STL.64 [R1+0x348], R18 ;  /* 0x0003481201007387 */ /* 0x0001e60000100a00 */
[----:B0-----:R-:W2:Y:S01]  /*286b0*/  LDL.LU.64 R18, [R1+0x6200] ;  /* 0x0062000001127983 */ /* 0x001ea20000300a00 */
[----:B------:R-:W2:Y:S02]  /*286c0*/  LDL.LU.64 R16, [R1+0x61f8] ;  /* 0x0061f80001107983 */ /* 0x000ea40000300a00 */
[----:B------:R-:W2:Y:S02]  /*286d0*/  LDL.LU.64 R20, [R1+0x61f0] ;  /* 0x0061f00001147983 */ /* 0x000ea40000300a00 */
[C---:B--2---:R-:W-:Y:S01]  /*286e0*/  HMMA.16816.F32 R20, R24.reuse, R20, R16 ;  /* 0x000000141814723c */ /* 0x044fe20000001810 */
[----:B------:R-:W2:Y:S01]  /*286f0*/  LDL.LU.64 R18, [R1+0x61e8] ;  /* 0x0061e80001127983 */ /* 0x000ea20000300a00 */
[----:B------:R-:W2:Y:S11]  /*28700*/  LDL.LU.64 R16, [R1+0x61e0] ;  /* 0x0061e00001107983 */ /* 0x000eb60000300a00 */
[----:B------:R-:W-:Y:S10]  /*28710*/  @!UPT UIADD3 URZ, URZ, URZ, URZ ;  /* 0x0000003f3f3ff290 */ /* 0x000ff4000fffe03f */
        /* <DEDUP_REMOVED lines=27> */
[----:B------:R-:W-:Y:S01]  /*288d0*/  STL.64 [R1+0x2f0], R16 ;  /* 0x0002f01001007387 */ /* 0x000fe20000100a00 */
[----:B------:R0:W-:Y:S03]  /*288e0*/  STL.64 [R1+0x2f8], R18 ;  /* 0x0002f81201007387 */ /* 0x0001e60000100a00 */
[----:B0-----:R-:W2:Y:S01]  /*288f0*/  LDL.LU.64 R18, [R1+0x6188] ;  /* 0x0061880001127983 */ /* 0x001ea20000300a00 */
[----:B------:R-:W2:Y:S02]  /*28900*/  LDL.LU.64 R16, [R1+0x6180] ;  /* 0x0061800001107983 */ /* 0x000ea40000300a00 */
[----:B------:R0:W-:Y:S01]  /*28910*/  STL.64 [R1+0x60f0], R20 ;  /* 0x0060f01401007387 */ /* 0x0001e20000100a00 */
[C---:B--2---:R-:W-:Y:S01]  /*28920*/  HMMA.16816.F32 R4, R24.reuse, R4, R16 ;  /* 0x000000041804723c */ /* 0x044fe20000001810 */
[----:B------:R-:W3:Y:S11]  /*28930*/  LDL.LU.64 R16, [R1+0x6178] ;  /* 0x0061780001107983 */ /* 0x000ef60000300a00 */
[----:B------:R-:W-:Y:S11]  /*28940*/  @!UPT UIADD3 URZ, URZ, URZ, URZ ;  /* 0x0000003f3f3ff290 */ /* 0x000ff6000fffe03f */
[----:B------:R-:W-:Y:S01]  /*28950*/  STL.64 [R1+0x6b0], R4 ;  /* 0x0006b00401007387 */ /* 0x000fe20000100a00 */
[----:B------:R3:W-:Y:S02]  /*28960*/  STL.64 [R1+0x6b8], R6 ;  /* 0x0006b80601007387 */ /* 0x0007e40000100a00 */
[----:B0-----:R-:W-:Y:S02]  /*28970*/  IMAD.MOV.U32 R20, RZ, RZ, R3 ;  /* 0x000000ffff147224 */ /* 0x001fe400078e0003 */
[----:B------:R-:W-:Y:S01]  /*28980*/  IMAD.MOV.U32 R21, RZ, RZ, R0 ;  /* 0x000000ffff157224 */ /* 0x000fe200078e0000 */
[----:B---3--:R-:W-:Y:S01]  /*28990*/  HMMA.16816.F32 R4, R24, R16, R8 ;  /* 0x000000101804723c */ /* 0x008fe20000001808 */
[----:B------:R-:W-:Y:S02]  /*289a0*/  IMAD.MOV.U32 R3, RZ, RZ, R16 ;  /* 0x000000ffff037224 */ /* 0x000fe400078e0010 */
[----:B------:R-:W-:Y:S11]  /*289b0*/  IMAD.MOV.U32 R0, RZ, RZ, R17 ;  /* 0x000000ffff007224 */ /* 0x000ff600078e0011 */
[----:B------:R-:W-:Y:S09]  /*289c0*/  @!UPT UIADD3 URZ, URZ, URZ, URZ ;  /* 0x0000003f3f3ff290 */ /* 0x000ff2000fffe03f */
[----:B------:R0:W-:Y:S01]  /*289d0*/  STL.64 [R1+0x2e0], R4 ;  /* 0x0002e00401007387 */ /* 0x0001e20000100a00 */
[----:B------:R1:W-:Y:S02]  /*289e0*/  STL.64 [R1+0x2e8], R6 ;  /* 0x0002e80601007387 */ /* 0x0003e40000100a00 */
[----:B------:R-:W2:Y:S02]  /*289f0*/  LDL.LU.64 R18, [R1+0x6170] ;  /* 0x0061700001127983 */ /* 0x000ea40000300a00 */
[----:B------:R-:W2:Y:S01]  /*28a00*/  LDL.LU.64 R16, [R1+0x6168] ;  /* 0x0061680001107983 */ /* 0x000ea20000300a00 */
[----:B------:R-:W2:Y:S01]  /*28a10*/  LDL.LU.64 R24, [R1+0xea0] ;  /* 0x000ea00001187983 */ /* 0x000ea20000300a00 */
[----:B------:R-:W2:Y:S03]  /*28a20*/  LDL.LU.64 R26, [R1+0xea8] ;  /* 0x000ea800011a7983 */ /* 0x000ea60000300a00 */
[----:B0-----:R-:W3:Y:S01]  /*28a30*/  LDL.LU.64 R4, [R1+0xe80] ;  /* 0x000e800001047983 */ /* 0x001ee20000300a00 */
[----:B-1----:R-:W4:Y:S01]  /*28a40*/  LDL.LU.64 R6, [R1+0xe88] ;  /* 0x000e880001067983 */ /* 0x002f220000300a00 */
[----:B--2---:R-:W-:Y:S02]  /*28a50*/  HMMA.16816.F32 R20, R16, R20, R24 ;  /* 0x000000141014723c */ /* 0x004fe40000001818 */
[----:B----4-:R-:W-:Y:S01]  /*28a60*/  STL.64 [R1+0x6160], R6 ;  /* 0x0061600601007387 */ /* 0x010fe20000100a00 */
[----:B---3--:R0:W-:Y:S03]  /*28a70*/  STL.64 [R1+0x6158], R4 ;  /* 0x0061580401007387 */ /* 0x0081e60000100a00 */
[----:B0-----:R-:W2:Y:S01]  /*28a80*/  LDL.LU.64 R4, [R1+0xe90] ;  /* 0x000e900001047983 */ /* 0x001ea20000300a00 */
[----:B------:R-:W2:Y:S02]  /*28a90*/  LDL.LU.64 R6, [R1+0xe98] ;  /* 0x000e980001067983 */ /* 0x000ea40000300a00 */
[----:B------:R-:W3:Y:S02]  /*28aa0*/  LDL.LU.64 R8, [R1+0xe70] ;  /* 0x000e700001087983 */ /* 0x000ee40000300a00 */
[----:B------:R-:W3:Y:S01]  /*28ab0*/  LDL.LU.64 R10, [R1+0xe78] ;  /* 0x000e7800010a7983 */ /* 0x000ee20000300a00 */
[----:B------:R-:W4:Y:S01]  /*28ac0*/  LDL.LU.64 R24, [R1+0xc70] ;  /* 0x000c700001187983 */ /* 0x000f220000300a00 */
[----:B------:R-:W4:Y:S10]  /*28ad0*/  LDL.LU.64 R26, [R1+0xc78] ;  /* 0x000c7800011a7983 */ /* 0x000f340000300a00 */
[----:B------:R0:W-:Y:S02]  /*28ae0*/  STL.64 [R1+0x2d0], R20 ;  /* 0x0002d01401007387 */ /* 0x0001e40000100a00 */
[----:B------:R-:W-:Y:S01]  /*28af0*/  STL.64 [R1+0x2d8], R22 ;  /* 0x0002d81601007387 */ /* 0x000fe20000100a00 */
[----:B0-----:R-:W2:Y:S04]  /*28b00*/  LDL.64 R20, [R1+0x90] ;  /* 0x0000900001147983 */ /* 0x001ea80000100a00 */
[----:B--2---:R0:W-:Y:S02]  /*28b10*/  STL.64 [R1+0x6108], R20 ;  /* 0x0061081401007387 */ /* 0x0041e40000100a00 */
[----:B0-----:R-:W-:-:S02]  /*28b20*/  IMAD.MOV.U32 R20, RZ, RZ, R15 ;  /* 0x000000ffff147224 */ /* 0x001fc400078e000f */
[----:B------:R-:W-:-:S05]  /*28b30*/  IMAD.MOV.U32 R21, RZ, RZ, R14 ;  /* 0x000000ffff157224 */ /* 0x000fca00078e000e */
[----:B------:R0:W-:Y:S04]  /*28b40*/  STL.64 [R1+0x6118], R20 ;  /* 0x0061181401007387 */ /* 0x0001e80000100a00 */
[----:B0-----:R-:W2:Y:S01]  /*28b50*/  LDL.64 R20, [R1+0xc0] ;  /* 0x0000c00001147983 */ /* 0x001ea20000100a00 */
[C---:B------:R-:W-:Y:S01]  /*28b60*/  HMMA.16816.F32 R4, R16.reuse, R12, R4 ;  /* 0x0000000c1004723c */ /* 0x040fe20000001804 */
[----:B------:R-:W-:Y:S02]  /*28b70*/  IMAD.MOV.U32 R29, RZ, RZ, R12 ;  /* 0x000000ffff1d7224 */ /* 0x000fe400078e000c */
[----:B------:R-:W-:Y:S01]  /*28b80*/  IMAD.MOV.U32 R28, RZ, RZ, R13 ;  /* 0x000000ffff1c7224 */ /* 0x000fe200078e000d */
[----:B--2---:R0:W-:Y:S04]  /*28b90*/  STL.64 [R1+0x6128], R20 ;  /* 0x0061281401007387 */ /* 0x0041e80000100a00 */
[----:B0-----:R-:W2:Y:S01]  /*28ba0*/  LDL.LU.64 R20, [R1+0xca0] ;  /* 0x000ca00001147983 */ /* 0x001ea20000300a00 */
[----:B------:R-:W2:Y:S11]  /*28bb0*/  LDL.LU.64 R22, [R1+0xca8] ;  /* 0x000ca80001167983 */ /* 0x000eb60000300a00 */
[----:B------:R-:W-:Y:S03]  /*28bc0*/  @!UPT UIADD3 URZ, URZ, URZ, URZ ;  /* 0x0000003f3f3ff290 */ /* 0x000fe6000fffe03f */
[----:B------:R-:W-:Y:S02]  /*28bd0*/  STL.64 [R1+0x2b0], R4 ;  /* 0x0002b00401007387 */ /* 0x000fe40000100a00 */
[----:B------:R0:W-:Y:S02]  /*28be0*/  STL.64 [R1+0x2b8], R6 ;  /* 0x0002b80601007387 */ /* 0x0001e40000100a00 */
[----:B0-----:R-:W2:Y:S01]  /*28bf0*/  LDL.LU.64 R6, [R1+0x6160] ;  /* 0x0061600001067983 */ /* 0x001ea20000300a00 */
[----:B------:R-:W2:Y:S02]  /*28c00*/  LDL.LU.64 R4, [R1+0x6158] ;  /* 0x0061580001047983 */ /* 0x000ea40000300a00 */
[----:B------:R-:W2:Y:S02]  /*28c10*/  LDL.LU.64 R12, [R1+0x6150] ;  /* 0x00615000010c7983 */ /* 0x000ea40000300a00 */
[C---:B--2---:R-:W-:Y:S01]  /*28c20*/  HMMA.16816.F32 R12, R16.reuse, R12, R4 ;  /* 0x0000000c100c723c */ /* 0x044fe20000001804 */
[----:B------:R-:W2:Y:S01]  /*28c30*/  LDL.LU.64 R6, [R1+0x6148] ;  /* 0x0061480001067983 */ /* 0x000ea20000300a00 */
[----:B------:R-:W4:Y:S11]  /*28c40*/  LDL.LU.64 R4, [R1+0x6140] ;  /* 0x0061400001047983 */ /* 0x000f360000300a00 */
[----:B------:R-:W-:Y:S10]  /*28c50*/  @!UPT UIADD3 URZ, URZ, URZ, URZ ;  /* 0x0000003f3f3ff290 */ /* 0x000ff4000fffe03f */
[----:B------:R0:W-:Y:S01]  /*28c60*/  STL.64 [R1+0x2a0], R12 ;  /* 0x0002a00c01007387 */ /* 0x0001e20000100a00 */
[----:B------:R-:W-:Y:S03]  /*28c70*/  STL.64 [R1+0x2a8], R14 ;  /* 0x0002a80e01007387 */ /* 0x000fe60000100a00 */
[----:B0-----:R-:W3:Y:S02]  /*28c80*/  LDL.LU.64 R12, [R1+0x6138] ;  /* 0x00613800010c7983 */ /* 0x001ee40000300a00 */
[C---:B---3--:R-:W-:Y:S11]  /*28c90*/  HMMA.16816.F32 R8, R16.reuse, R12, R8 ;  /* 0x0000000c1008723c */ /* 0x048ff60000001808 */
[----:B------:R-:W-:Y:S11]  /*28ca0*/  @!UPT UIADD3 URZ, URZ, URZ, URZ ;  /* 0x0000003f3f3ff290 */ /* 0x000ff6000fffe03f */
[----:B------:R-:W-:Y:S01]  /*28cb0*/  @!UPT UIADD3 URZ, URZ, URZ, URZ ;  /* 0x0000003f3f3ff290 */ /* 0x000fe2000fffe03f */
[----:B------:R0:W-:Y:S01]  /*28cc0*/  STL.64 [R1+0x290], R8 ;  /* 0x0002900801007387 */ /* 0x0001e20000100a00 */
[----:B------:R-:W-:Y:S03]  /*28cd0*/  STL.64 [R1+0x298], R10 ;  /* 0x0002980a01007387 */ /* 0x000fe60000100a00 */
[----:B0-----:R-:W3:Y:S01]  /*28ce0*/  LDL.LU.64 R8, [R1+0x6130] ;  /* 0x0061300001087983 */ /* 0x001ee20000300a00 */
[----:B------:R3:W-:Y:S02]  /*28cf0*/  STL.64 [R1+0x6110], R12 ;  /* 0x0061100c01007387 */ /* 0x0007e40000100a00 */
[C---:B---3--:R-:W-:Y:S01]  /*28d00*/  HMMA.16816.F32 R12, R16.reuse, R8, R20 ;  /* 0x00000008100c723c */ /* 0x048fe20000001814 */
[----:B------:R-:W3:Y:S01]  /*28d10*/  LDL.LU.64 R20, [R1+0xc90] ;  /* 0x000c900001147983 */ /* 0x000ee20000300a00 */
[----:B------:R-:W3:Y:S11]  /*28d20*/  LDL.LU.64 R22, [R1+0xc98] ;  /* 0x000c980001167983 */ /* 0x000ef60000300a00 */
[----:B------:R-:W-:Y:S10]  /*28d30*/  @!UPT UIADD3 URZ, URZ, URZ, URZ ;  /* 0x0000003f3f3ff290 */ /* 0x000ff4000fffe03f */
[----:B------:R-:W-:Y:S01]  /*28d40*/  STL.64 [R1+0x280], R12 ;  /* 0x0002800c01007387 */ /* 0x000fe20000100a00 */
[----:B------:R4:W-:Y:S02]  /*28d50*/  STL.64 [R1+0x288], R14 ;  /* 0x0002880e01007387 */ /* 0x0009e40000100a00 */
[----:B----4-:R-:W-:Y:S01]  /*28d60*/  HMMA.16816.F32 R12, R16, R4, R24 ;  /* 0x00000004100c723c */ /* 0x010fe20000001818 */
[----:B------:R-:W0:Y:S04]  /*28d70*/  LDSM.16.MT88.4 R24, [R2+0x300] ;  /* 0x000300000218783b */ /* 0x000e280000004200 */
[----:B------:R-:W-:Y:S01]  /*28d80*/  STL.64 [R1+0x6098], R8 ;  /* 0x0060980801007387 */ /* 0x000fe20000100a00 */
[----:B------:R1:W-:Y:S03]  /*28d90*/  STL.64 [R1+0x6120], R4 ;  /* 0x0061200401007387 */ /* 0x0003e60000100a00 */
[----:B-1----:R-:W4:Y:S01]  /*28da0*/  LDL.LU.64 R4, [R1+0xc80] ;  /* 0x000c800001047983 */ /* 0x002f220000300a00 */
[----:B--2---:R-:W-:-:S02]  /*28db0*/  IMAD.MOV.U32 R8, RZ, RZ, R7 ;  /* 0x000000ffff087224 */ /* 0x004fc400078e0007 */
[----:B------:R-:W-:-:S11]  /*28dc0*/  IMAD.MOV.U32 R9, RZ, RZ, R6 ;  /* 0x000000ffff097224 */ /* 0x000fd600078e0006 */
[----:B------:R1:W-:Y:S01]  /*28dd0*/  STL.64 [R1+0x270], R12 ;  /* 0x0002700c01007387 */ /* 0x0003e20000100a00 */
[----:B------:R2:W-:Y:S02]  /*28de0*/  STL.64 [R1+0x278], R14 ;  /* 0x0002780e01007387 */ /* 0x0005e40000100a00 */
[----:B------:R-:W4:Y:S01]  /*28df0*/  LDL.LU.64 R6, [R1+0xc88] ;  /* 0x000c880001067983 */ /* 0x000f220000300a00 */
[----:B-1----:R-:W4:Y:S01]  /*28e00*/  LDL.LU.64 R12, [R1+0xaa0] ;  /* 0x000aa000010c7983 */ /* 0x002f220000300a00 */
[----:B--2---:R-:W2:Y:S02]  /*28e10*/  LDL.LU.64 R14, [R1+0xaa8] ;  /* 0x000aa800010e7983 */ /* 0x004ea40000300a00 */
[----:B------:R-:W-:Y:S01]  /*28e20*/  STL [R1+0x6060], R2 ;  /* 0x0060600201007387 */ /* 0x000fe20000100800 */
[----:B0-----:R-:W-:Y:S01]  /*28e30*/  STL.64 [R1+0x5fa8], R26 ;  /* 0x005fa81a01007387 */ /* 0x001fe20000100a00 */
[----:B------:R0:W-:Y:S02]  /*28e40*/  STL.64 [R1+0x5fa0], R24 ;  /* 0x005fa01801007387 */ /* 0x0001e40000100a00 */
[----:B0-----:R-:W-:-:S02]  /*28e50*/  IMAD.MOV.U32 R24, RZ, RZ, R3 ;  /* 0x000000ffff187224 */ /* 0x001fc400078e0003 */
[----:B------:R-:W-:-:S05]  /*28e60*/  IMAD.MOV.U32 R25, RZ, RZ, R0 ;  /* 0x000000ffff197224 */ /* 0x000fca00078e0000 */
[----:B------:R0:W-:Y:S04]  /*28e70*/  STL.64 [R1+0x6100], R24 ;  /* 0x0061001801007387 */ /* 0x0001e80000100a00 */
[----:B0-----:R-:W2:Y:S01]  /*28e80*/  LDL.64 R24, [R1+0xa0] ;  /* 0x0000a00001187983 */ /* 0x001ea20000100a00 */
[C---:B---3--:R-:W-:Y:S03]  /*28e90*/  HMMA.16816.F32 R8, R16.reuse, R8, R20 ;  /* 0x000000081008723c */ /* 0x048fe60000001814 */
[----:B------:R-:W4:Y:S11]  /*28ea0*/  LDL.LU.64 R20, [R1+0x6128] ;  /* 0x0061280001147983 */ /* 0x000f360000300a00 */
[----:B------:R-:W-:Y:S09]  /*28eb0*/  @!UPT UIADD3 URZ, URZ, URZ, URZ ;  /* 0x0000003f3f3ff290 */ /* 0x000ff2000fffe03f */
[----:B------:R0:W-:Y:S01]  /*28ec0*/  STL.64 [R1+0x260], R8 ;  /* 0x0002600801007387 */ /* 0x0001e20000100a00 */
[----:B------:R1:W-:Y:S03]  /*28ed0*/  STL.64 [R1+0x268], R10 ;  /* 0x0002680a01007387 */ /* 0x0003e60000100a00 */
[----:B0-----:R-:W3:Y:S01]  /*28ee0*/  LDL.LU.64 R8, [R1+0xa80] ;  /* 0x000a800001087983 */ /* 0x001ee20000300a00 */
[----:B-1----:R-:W3:Y:S01]  /*28ef0*/  LDL.LU.64 R10, [R1+0xa88] ;  /* 0x000a8800010a7983 */ /* 0x002ee20000300a00 */
        /* <DEDUP_REMOVED lines=8> */
[----:B------:R-:W2:Y:S03]  /*28f80*/  LDL.LU.64 R20, [R1+0x6118] ;  /* 0x0061180001147983 */ /* 0x000ea60000300a00 */
[----:B------:R-:W-:Y:S01]  /*28f90*/  STL.64 [R1+0x6078], R6 ;  /* 0x0060780601007387 */ /* 0x000fe20000100a00 */
[----:B----4-:R0:W-:Y:S04]  /*28fa0*/  STL.64 [R1+0x6070], R4 ;  /* 0x0060700401007387 */ /* 0x0101e80000100a00 */
[----:B0-----:R-:W4:Y:S01]  /*28fb0*/  LDL.LU.64 R4, [R1+0xa90] ;  /* 0x000a900001047983 */ /* 0x001f220000300a00 */
[----:B------:R-:W4:Y:S01]  /*28fc0*/  LDL.LU.64 R6, [R1+0xa98] ;  /* 0x000a980001067983 */ /* 0x000f220000300a00 */
[----:B--2---:R-:W-:Y:S01]  /*28fd0*/  HMMA.16816.F32 R20, R16, R20, R12 ;  /* 0x000000141014723c */ /* 0x004fe2000000180c */
[----:B------:R-:W2:Y:S02]  /*28fe0*/  LDL.LU.64 R12, [R1+0x6110] ;  /* 0x00611000010c7983 */ /* 0x000ea40000300a00 */
[----:B------:R-:W-:-:S02]  /*28ff0*/  IMAD.MOV.U32 R3, RZ, RZ, R24 ;  /* 0x000000ffff037224 */ /* 0x000fc400078e0018 */
[----:B------:R-:W-:Y:S11]  /*29000*/  IMAD.MOV.U32 R0, RZ, RZ, R25 ;  /* 0x000000ffff007224 */ /* 0x000ff600078e0019 */
[----:B------:R-:W-:Y:S07]  /*29010*/  @!UPT UIADD3 URZ, URZ, URZ, URZ ;  /* 0x0000003f3f3ff290 */ /* 0x000fee000fffe03f */
[----:B------:R0:W-:Y:S01]  /*29020*/  STL.64 [R1+0x690], R20 ;  /* 0x0006901401007387 */ /* 0x0001e20000100a00 */
[----:B------:R-:W-:Y:S03]  /*29030*/  STL.64 [R1+0x698], R22 ;  /* 0x0006981601007387 */ /* 0x000fe60000100a00 */
[----:B0-----:R-:W3:Y:S01]  /*29040*/  LDL.LU.64 R20, [R1+0x6108] ;  /* 0x0061080001147983 */ /* 0x001ee20000300a00 */
[C---:B----4-:R-:W-:Y:S11]  /*29050*/  HMMA.16816.F32 R4, R16.reuse, R24, R4 ;  /* 0x000000181004723c */ /* 0x050ff60000001804 */
[----:B------:R-:W-:Y:S11]  /*29060*/  @!UPT UIADD3 URZ, URZ, URZ, URZ ;  /* 0x0000003f3f3ff290 */ /* 0x000ff6000fffe03f */
[----:B------:R-:W-:Y:S01]  /*29070*/  @!UPT UIADD3 URZ, URZ, URZ, URZ ;  /* 0x0000003f3f3ff290 */ /* 0x000fe2000fffe03f */
[----:B------:R0:W-:Y:S01]  /*29080*/  STL.64 [R1+0x680], R4 ;  /* 0x0006800401007387 */ /* 0x0001e20000100a00 */
[----:B------:R-:W-:Y:S02]  /*29090*/  STL.64 [R1+0x688], R6 ;  /* 0x0006880601007387 */ /* 0x000fe40000100a00 */
[----:B------:R-:W4:Y:S02]  /*290a0*/  LDL.LU.64 R24, [R1+0xa70] ;  /* 0x000a700001187983 */ /* 0x000f240000300a00 */
[----:B------:R-:W4:Y:S01]  /*290b0*/  LDL.LU.64 R26, [R1+0xa78] ;  /* 0x000a7800011a7983 */ /* 0x000f220000300a00 */
[----:B0-----:R-:W2:Y:S01]  /*290c0*/  LDL.64 R4, [R1+0x50] ;  /* 0x0000500001047983 */ /* 0x001ea20000100a00 */
[----:B---3--:R-:W-:Y:S01]  /*290d0*/  HMMA.16816.F32 R8, R16, R20, R8 ;  /* 0x000000141008723c */ /* 0x008fe20000001808 */
[----:B------:R-:W-:Y:S02]  /*290e0*/  IMAD.MOV.U32 R15, RZ, RZ, R20 ;  /* 0x000000ffff0f7224 */ /* 0x000fe400078e0014 */
[----:B------:R-:W-:Y:S01]  /*290f0*/  IMAD.MOV.U32 R14, RZ, RZ, R21 ;  /* 0x000000ffff0e7224 */ /* 0x000fe200078e0015 */
[----:B--2---:R0:W-:Y:S04]  /*29100*/  STL.64 [R1+0x60f8], R4 ;  /* 0x0060f80401007387 */ /* 0x0041e80000100a00 */
[----:B0-----:R-:W4:Y:S01]  /*29110*/  LDL.64 R4, [R1+0x80] ;  /* 0x0000800001047983 */ /* 0x001f220000100a00 */
[----:B------:R-:W-:Y:S02]  /*29120*/  STL [R1+0x605c], R0 ;  /* 0x00605c0001007387 */ /* 0x000fe40000100800 */
[----:B------:R-:W-:Y:S11]  /*29130*/  STL [R1+0x6058], R3 ;  /* 0x0060580301007387 */ /* 0x000ff60000100800 */
[----:B------:R-:W-:Y:S01]  /*29140*/  @!UPT UIADD3 URZ, URZ, URZ, URZ ;  /* 0x0000003f3f3ff290 */ /* 0x000fe2000fffe03f */
[----:B------:R0:W-:Y:S01]  /*29150*/  STL.64 [R1+0x670], R8 ;  /* 0x0006700801007387 */ /* 0x0001e20000100a00 */
[----:B------:R1:W-:Y:S01]  /*29160*/  STL.64 [R1+0x678], R10 ;  /* 0x0006780a01007387 */ /* 0x0003e20000100a00 */
[----:B------:R-:W2:Y:S02]  /*29170*/  LDL.LU.64 R20, [R1+0xa60] ;  /* 0x000a600001147983 */ /* 0x000ea40000300a00 */
[----:B------:R-:W2:Y:S01]  /*29180*/  LDL.LU.64 R22, [R1+0xa68] ;  /* 0x000a680001167983 */ /* 0x000ea20000300a00 */
[----:B0-----:R-:W3:Y:S01]  /*29190*/  LDL.LU.64 R8, [R1+0xa50] ;  /* 0x000a500001087983 */ /* 0x001ee20000300a00 */
[----:B-1----:R-:W3:Y:S02]  /*291a0*/  LDL.LU.64 R10, [R1+0xa58] ;  /* 0x000a5800010a7983 */ /* 0x002ee40000300a00 */
[----:B------:R-:W-:Y:S02]  /*291b0*/  STL.64 [R1+0x60a8], R14 ;  /* 0x0060a80e01007387 */ /* 0x000fe40000100a00 */
[----:B------:R0:W-:Y:S02]  /*291c0*/  STL.64 [R1+0x60a0], R12 ;  /* 0x0060a00c01007387 */ /* 0x0001e40000100a00 */
[----:B0-----:R-:W-:-:S02]  /*291d0*/  IMAD.MOV.U32 R12, RZ, RZ, R29 ;  /* 0x000000ffff0c7224 */ /* 0x001fc400078e001d */
[----:B------:R-:W-:-:S05]  /*291e0*/  IMAD.MOV.U32 R13, RZ, RZ, R28 ;  /* 0x000000ffff0d7224 */ /* 0x000fca00078e001c */
[----:B------:R0:W-:Y:S04]  /*291f0*/  STL.64 [R1+0x60c0], R12 ;  /* 0x0060c00c01007387 */ /* 0x0001e80000100a00 */
[----:B0-----:R-:W2:Y:S04]  /*29200*/  LDL.64 R12, [R1+0x20] ;  /* 0x00002000010c7983 */ /* 0x001ea80000100a00 */
[----:B--2---:R0:W-:Y:S04]  /*29210*/  STL.64 [R1+0x60e8], R12 ;  /* 0x0060e80c01007387 */ /* 0x0041e80000100a00 */
[----:B0-----:R-:W2:Y:S01]  /*29220*/  LDL.64 R12, [R1+0x70] ;  /* 0x00007000010c7983 */ /* 0x001ea20000100a00 */
        /* <DEDUP_REMOVED lines=8> */
[----:B------:R-:W3:Y:S01]  /*292b0*/  LDL.LU.64 R4, [R1+0x60f8] ;  /* 0x0060f80001047983 */ /* 0x000ee20000300a00 */
[----:B------:R-:W-:Y:S01]  /*292c0*/  STL [R1+0x6064], R27 ;  /* 0x0060641b01007387 */ /* 0x000fe20000100800 */
[C---:B--2---:R-:W-:Y:S11]  /*292d0*/  HMMA.16816.F32 R20, R16.reuse, R12, R20 ;  /* 0x0000000c1014723c */ /* 0x044ff60000001814 */
[----:B------:R-:W-:Y:S11]  /*292e0*/  @!UPT UIADD3 URZ, URZ, URZ, URZ ;  /* 0x0000003f3f3ff290 */ /* 0x000ff6000fffe03f */
[----:B------:R-:W-:Y:S01]  /*292f0*/  @!UPT UIADD3 URZ, URZ, URZ, URZ ;  /* 0x0000003f3f3ff290 */ /* 0x000fe2000fffe03f */
[----:B------:R0:W-:Y:S01]  /*29300*/  STL.64 [R1+0x650], R20 ;  /* 0x0006501401007387 */ /* 0x0001e20000100a00 */
[----:B------:R1:W-:Y:S03]  /*29310*/  STL.64 [R1+0x658], R22 ;  /* 0x0006581601007387 */ /* 0x0003e60000100a00 */
[----:B0-----:R-:W3:Y:S01]  /*29320*/  LDL.LU.64 R20, [R1+0x60f0] ;  /* 0x0060f00001147983 */ /* 0x001ee20000300a00 */
[----:B------:R-:W-:Y:S02]  /*29330*/  IMAD.MOV.U32 R29, RZ, RZ, R12 ;  /* 0x000000ffff1d7224 */ /* 0x000fe400078e000c */
[----:B------:R-:W-:Y:S02]  /*29340*/  IMAD.MOV.U32 R28, RZ, RZ, R13 ;  /* 0x000000ffff1c7224 */ /* 0x000fe400078e000d */
[----:B------:R-:W2:Y:S01]  /*29350*/  LDL.LU.64 R12, [R1+0xa40] ;  /* 0x000a4000010c7983 */ /* 0x000ea20000300a00 */
[----:B------:R-:W2:Y:S01]  /*29360*/  LDL.LU.64 R14, [R1+0xa48] ;  /* 0x000a4800010e7983 */ /* 0x000ea20000300a00 */
[----:B---3--:R-:W-:Y:S01]  /*29370*/  HMMA.16816.F32 R8, R16, R20, R8 ;  /* 0x000000141008723c */ /* 0x008fe20000001808 */
[----:B------:R-:W-:-:S02]  /*29380*/  IMAD.MOV.U32 R0, RZ, RZ, R20 ;  /* 0x000000ffff007224 */ /* 0x000fc400078e0014 */
[----:B------:R-:W-:Y:S11]  /*29390*/  IMAD.MOV.U32 R3, RZ, RZ, R21 ;  /* 0x000000ffff037224 */ /* 0x000ff600078e0015 */
[----:B------:R-:W-:Y:S09]  /*293a0*/  @!UPT UIADD3 URZ, URZ, URZ, URZ ;  /* 0x0000003f3f3ff290 */ /* 0x000ff2000fffe03f */
[----:B------:R0:W-:Y:S01]  /*293b0*/  STL.64 [R1+0x640], R8 ;  /* 0x0006400801007387 */ /* 0x0001e20000100a00 */
[----:B------:R3:W-:Y:S02]  /*293c0*/  STL.64 [R1+0x648], R10 ;  /* 0x0006480a01007387 */ /* 0x0007e40000100a00 */
[----:B------:R-:W4:Y:S02]  /*293d0*/  LDL.LU.64 R20, [R1+0x550] ;  /* 0x0005500001147983 */ /* 0x000f240000300a00 */
[----:B-1----:R-:W4:Y:S01]  /*293e0*/  LDL.LU.64 R22, [R1+0x558] ;  /* 0x0005580001167983 */ /* 0x002f220000300a00 */
[----:B0-----:R-:W4:Y:S01]  /*293f0*/  LDL.LU.64 R8, [R1+0xe40] ;  /* 0x000e400001087983 */ /* 0x001f220000300a00 */
[----:B---3--:R-:W3:Y:S01]  /*29400*/  LDL.LU.64 R10, [R1+0xe48] ;  /* 0x000e4800010a7983 */ /* 0x008ee20000300a00 */
[----:B--2---:R-:W-:Y:S02]  /*29410*/  HMMA.16816.F32 R12, R16, R4, R12 ;  /* 0x00000004100c723c */ /* 0x004fe4000000180c */
[----:B---3--:R-:W-:Y:S01]  /*29420*/  STL.64 [R1+0x60b8], R10 ;  /* 0x0060b80a01007387 */ /* 0x008fe20000100a00 */
[----:B----4-:R0:W-:Y:S03]  /*29430*/  STL.64 [R1+0x60b0], R8 ;  /* 0x0060b00801007387 */ /* 0x0101e60000100a00 */
[----:B0-----:R-:W2:Y:S01]  /*29440*/  LDL.LU.64 R8, [R1+0xe50] ;  /* 0x000e500001087983 */ /* 0x001ea20000300a00 */
[----:B------:R-:W3:Y:S02]  /*29450*/  LDL.LU.64 R10, [R1+0xe58] ;  /* 0x000e5800010a7983 */ /* 0x000ee40000300a00 */
[----:B------:R-:W-:-:S02]  /*29460*/  IMAD.MOV.U32 R27, RZ, RZ, R4 ;  /* 0x000000ffff1b7224 */ /* 0x000fc400078e0004 */
[----:B------:R-:W-:Y:S01]  /*29470*/  IMAD.MOV.U32 R2, RZ, RZ, R5 ;  /* 0x000000ffff027224 */ /* 0x000fe200078e0005 */
[----:B---3--:R-:W-:Y:S01]  /*29480*/  STL.64 [R1+0x60d0], R10 ;  /* 0x0060d00a01007387 */ /* 0x008fe20000100a00 */
[----:B--2---:R0:W-:Y:S03]  /*29490*/  STL.64 [R1+0x60c8], R8 ;  /* 0x0060c80801007387 */ /* 0x0041e60000100a00 */
[----:B0-----:R-:W2:Y:S01]  /*294a0*/  LDL.LU.64 R8, [R1+0xe60] ;  /* 0x000e600001087983 */ /* 0x001ea20000300a00 */
[----:B------:R-:W2:Y:S06]  /*294b0*/  LDL.LU.64 R10, [R1+0xe68] ;  /* 0x000e6800010a7983 */ /* 0x000eac0000300a00 */
[----:B------:R0:W-:Y:S02]  /*294c0*/  STL.64 [R1+0x630], R12 ;  /* 0x0006300c01007387 */ /* 0x0001e40000100a00 */
[----:B------:R-:W-:Y:S01]  /*294d0*/  STL.64 [R1+0x638], R14 ;  /* 0x0006380e01007387 */ /* 0x000fe20000100a00 */
[----:B0-----:R-:W3:Y:S01]  /*294e0*/  LDL.LU.64 R12, [R1+0x60e8] ;  /* 0x0060e800010c7983 */ /* 0x001ee20000300a00 */
[----:B------:R-:W4:Y:S02]  /*294f0*/  LDL.LU.64 R4, [R1+0xa30] ;  /* 0x000a300001047983 */ /* 0x000f240000300a00 */
[----:B------:R-:W2:Y:S01]  /*29500*/  LDL.LU.64 R6, [R1+0xa38] ;  /* 0x000a380001067983 */ /* 0x000ea20000300a00 */
[----:B------:R-:W-:Y:S01]  /*29510*/  HMMA.16816.F32 R16, R16, R24, R20 ;  /* 0x000000181010723c */ /* 0x000fe20000001814 */
[----:B--2---:R-:W-:Y:S01]  /*29520*/  STL.64 [R1+0x6090], R6 ;  /* 0x0060900601007387 */ /* 0x004fe20000100a00 */
[----:B----4-:R0:W-:Y:S03]  /*29530*/  STL.64 [R1+0x6088], R4 ;  /* 0x0060880401007387 */ /* 0x0101e60000100a00 */
[----:B0-----:R-:W2:Y:S01]  /*29540*/  LDL.LU.64 R4, [R1+0xe30] ;  /* 0x000e300001047983 */ /* 0x001ea20000300a00 */
[----:B------:R-:W2:Y:S02]  /*29550*/  LDL.LU.64 R6, [R1+0xe38] ;  /* 0x000e380001067983 */ /* 0x000ea40000300a00 */
[----:B------:R-:W4:Y:S02]  /*29560*/  LDL.LU.64 R22, [R1+0x60e0] ;  /* 0x0060e00001167983 */ /* 0x000f240000300a00 */
[----:B------:R-:W4:Y:S11]  /*29570*/  LDL.LU.64 R20, [R1+0x60d8] ;  /* 0x0060d80001147983 */ /* 0x000f360000300a00 */
[----:B------:R-:W-:Y:S02]  /*29580*/  @!UPT UIADD3 URZ, URZ, URZ, URZ ;  /* 0x0000003f3f3ff290 */ /* 0x000fe4000fffe03f */
[----:B------:R0:W-:Y:S01]  /*29590*/  STL.64 [R1+0x250], R16 ;  /* 0x0002501001007387 */ /* 0x0001e20000100a00 */
[----:B------:R-:W-:Y:S03]  /*295a0*/  STL.64 [R1+0x258], R18 ;  /* 0x0002581201007387 */ /* 0x000fe60000100a00 */
[----:B0-----:R-:W2:Y:S01]  /*295b0*/  LDL.64 R16, [R1] ;  /* 0x0000000001107983 */ /* 0x001ea20000100a00 */
[----:B------:R3:W-:Y:S02]  /*295c0*/  STL.64 [R1+0x5fb8], R24 ;  /* 0x005fb81801007387 */ /* 0x0007e40000100a00 */
[----:B---3--:R-:W-:Y:S02]  /*295d0*/  IMAD.MOV.U32 R25, RZ, RZ, R12 ;  /* 0x000000ffff197224 */ /* 0x008fe400078e000c */
[----:B------:R-:W-:Y:S01]  /*295e0*/  IMAD.MOV.U32 R24, RZ, RZ, R13 ;  /* 0x000000ffff187224 */ /* 0x000fe200078e000d */
[C---:B----4-:R-:W-:Y:S11]  /*295f0*/  HMMA.16816.F32 R8, R20.reuse, R12, R8 ;  /* 0x0000000c1408723c */ /* 0x050ff60000001808 */
[----:B------:R-:W-:Y:S11]  /*29600*/  @!UPT UIADD3 URZ, URZ, URZ, URZ ;  /* 0x0000003f3f3ff290 */ /* 0x000ff6000fffe03f */
[----:B------:R-:W-:Y:S01]  /*29610*/  @!UPT UIADD3 URZ, URZ, URZ, URZ ;  /* 0x0000003f3f3ff290 */ /* 0x000fe2000fffe03f */
[----:B------:R-:W-:Y:S01]  /*29620*/  STL.64 [R1+0x620], R8 ;  /* 0x0006200801007387 */ /* 0x000fe20000100a00 */
[----:B------:R0:W-:Y:S03]  /*29630*/  STL.64 [R1+0x628], R10 ;  /* 0x0006280a01007387 */ /* 0x0001e60000100a00 */
[----:B0-----:R-:W3:Y:S01]  /*29640*/  LDL.LU.64 R10, [R1+0x60d0] ;  /* 0x0060d000010a7983 */ /* 0x001ee20000300a00 */
[----:B------:R-:W3:Y:S02]  /*29650*/  LDL.LU.64 R8, [R1+0x60c8] ;  /* 0x0060c80001087983 */ /* 0x000ee40000300a00 */
[----:B------:R-:W3:Y:S02]  /*29660*/  LDL.LU.64 R12, [R1+0x60c0] ;  /* 0x0060c000010c7983 */ /* 0x000ee40000300a00 */
[C---:B---3--:R-:W-:Y:S01]  /*29670*/  HMMA.16816.F32 R12, R20.reuse, R12, R8 ;  /* 0x0000000c140c723c */ /* 0x048fe20000001808 */
[----:B------:R-:W2:Y:S01]  /*29680*/  LDL.LU.64 R10, [R1+0x60b8] ;  /* 0x0060b800010a7983 */ /* 0x000ea20000300a00 */
[----:B------:R-:W2:Y:S11]  /*29690*/  LDL.LU.64 R8, [R1+0x60b0] ;  /* 0x0060b00001087983 */ /* 0x000eb60000300a00 */
[----:B------:R-:W-:Y:S10]  /*296a0*/  @!UPT UIADD3 URZ, URZ, URZ, URZ ;  /* 0x0000003f3f3ff290 */ /* 0x000ff4000fffe03f */
[----:B------:R-:W-:Y:S01]  /*296b0*/  STL.64 [R1+0x610], R12 ;  /* 0x0006100c01007387 */ /* 0x000fe20000100a00 */
[----:B------:R0:W-:Y:S03]  /*296c0*/  STL.64 [R1+0x618], R14 ;  /* 0x0006180e01007387 */ /* 0x0001e60000100a00 */
[----:B0-----:R-:W3:Y:S01]  /*296d0*/  LDL.LU.64 R14, [R1+0x60a8] ;  /* 0x0060a800010e7983 */ /* 0x001ee20000300a00 */
[----:B------:R-:W4:Y:S01]  /*296e0*/  LDL.LU.64 R12, [R1+0x60a0] ;  /* 0x0060a000010c7983 */ /* 0x000f220000300a00 */
[C---:B--2---:R-:W-:Y:S08]  /*296f0*/  HMMA.16816.F32 R8, R20.reuse, R16, R8 ;  /* 0x000000101408723c */ /* 0x044ff00000001808 */
[----:B----4-:R-:W-:Y:S11]  /*29700*/  HMMA.16816.F32 R4, R20, R12, R4 ;  /* 0x0000000c1404723c */ /* 0x010ff60000001804 */
[----:B------:R-:W-:Y:S04]  /*29710*/  @!UPT UIADD3 URZ, URZ, URZ, URZ ;  /* 0x0000003f3f3ff290 */ /* 0x000fe8000fffe03f */
[----:B------:R0:W-:Y:S01]  /*29720*/  STL.64 [R1+0x600], R8 ;  /* 0x0006000801007387 */ /* 0x0001e20000100a00 */
[----:B------:R1:W-:Y:S03]  /*29730*/  STL.64 [R1+0x608], R10 ;  /* 0x0006080a01007387 */ /* 0x0003e60000100a00 */
[----:B0-----:R-:W2:Y:S01]  /*29740*/  LDL.LU.64 R8, [R1+0x6098] ;  /* 0x0060980001087983 */ /* 0x001ea20000300a00 */
[----:B-1----:R-:W-:Y:S02]  /*29750*/  IMAD.MOV.U32 R10, RZ, RZ, R16 ;  /* 0x000000ffff0a7224 */ /* 0x002fe400078e0010 */
[----:B------:R-:W-:Y:S02]  /*29760*/  IMAD.MOV.U32 R11, RZ, RZ, R17 ;  /* 0x000000ffff0b7224 */ /* 0x000fe400078e0011 */
[----:B------:R-:W4:Y:S01]  /*29770*/  LDL.LU.64 R16, [R1+0x540] ;  /* 0x0005400001107983 */ /* 0x000f220000300a00 */
[----:B------:R-:W4:Y:S03]  /*29780*/  LDL.LU.64 R18, [R1+0x548] ;  /* 0x0005480001127983 */ /* 0x000f260000300a00 */
[----:B------:R-:W-:Y:S01]  /*29790*/  STL.64 [R1+0x5f0], R4 ;  /* 0x0005f00401007387 */ /* 0x000fe20000100a00 */
[----:B------:R0:W-:Y:S03]  /*297a0*/  STL.64 [R1+0x5f8], R6 ;  /* 0x0005f80601007387 */ /* 0x0001e60000100a00 */
[----:B0-----:R-:W2:Y:S01]  /*297b0*/  LDL.LU.64 R6, [R1+0x6090] ;  /* 0x0060900001067983 */ /* 0x001ea20000300a00 */
[----:B------:R-:W2:Y:S02]  /*297c0*/  LDL.LU.64 R4, [R1+0x6088] ;  /* 0x0060880001047983 */ /* 0x000ea40000300a00 */
[----:B------:R0:W-:Y:S02]  /*297d0*/  STL.64 [R1+0x5f58], R12 ;  /* 0x005f580c01007387 */ /* 0x0001e40000100a00 */
[----:B0-----:R-:W-:-:S02]  /*297e0*/  IMAD.MOV.U32 R12, RZ, RZ, R10 ;  /* 0x000000ffff0c7224 */ /* 0x001fc400078e000a */
[----:B------:R-:W-:Y:S01]  /*297f0*/  IMAD.MOV.U32 R13, RZ, RZ, R11 ;  /* 0x000000ffff0d7224 */ /* 0x000fe200078e000b */
[----:B------:R-:W3:Y:S01]  /*29800*/  LDL.LU R10, [R1+0x6084] ;  /* 0x00608400010a7983 */ /* 0x000ee20000300800 */
[----:B------:R-:W3:Y:S03]  /*29810*/  LDL.LU R11, [R1+0x6080] ;  /* 0x00608000010b7983 */ /* 0x000ee60000300800 */
[----:B------:R0:W-:Y:S04]  /*29820*/  STL.64 [R1+0x5f70], R12 ;  /* 0x005f700c01007387 */ /* 0x0001e80000100a00 */
[----:B0-----:R-:W3:Y:S01]  /*29830*/  LDL.64 R12, [R1+0x10] ;  /* 0x00001000010c7983 */ /* 0x001ee20000100a00 */
[----:B--2---:R-:W-:Y:S03]  /*29840*/  HMMA.16816.F32 R4, R20, R8, R4 ;  /* 0x000000081404723c */ /* 0x004fe60000001804 */
[----:B---3--:R-:W-:Y:S11]  /*29850*/  STL.64 [R1+0x5f88], R12 ;  /* 0x005f880c01007387 */ /* 0x008ff60000100a00 */
[----:B------:R-:W-:Y:S09]  /*29860*/  @!UPT UIADD3 URZ, URZ, URZ, URZ ;  /* 0x0000003f3f3ff290 */ /* 0x000ff2000fffe03f */
[----:B------:R-:W-:Y:S02]  /*29870*/  STL.64 [R1+0x5e0], R4 ;  /* 0x0005e00401007387 */ /* 0x000fe40000100a00 */
[----:B------:R0:W-:Y:S02]  /*29880*/  STL.64 [R1+0x5e8], R6 ;  /* 0x0005e80601007387 */ /* 0x0001e40000100a00 */
[----:B0-----:R-:W2:Y:S01]  /*29890*/  LDL.LU.64 R6, [R1+0x6078] ;  /* 0x0060780001067983 */ /* 0x001ea20000300a00 */
[----:B------:R-:W4:Y:S02]  /*298a0*/  LDL.LU.64 R4, [R1+0x6070] ;  /* 0x0060700001047983 */ /* 0x000f240000300a00 */
[----:B------:R-:W-:Y:S02]  /*298b0*/  IMAD.MOV.U32 R12, RZ, RZ, R25 ;  /* 0x000000ffff0c7224 */ /* 0x000fe400078e0019 */
[----:B------:R-:W-:-:S05]  /*298c0*/  IMAD.MOV.U32 R13, RZ, RZ, R24 ;  /* 0x000000ffff0d7224 */ /* 0x000fca00078e0018 */
[----:B------:R-:W-:Y:S01]  /*298d0*/  STL.64 [R1+0x5fb0], R12 ;  /* 0x005fb00c01007387 */ /* 0x000fe20000100a00 */
[----:B------:R-:W-:Y:S02]  /*298e0*/  STL.64 [R1+0x6050], R14 ;  /* 0x0060500e01007387 */ /* 0x000fe40000100a00 */
[----:B------:R-:W-:Y:S02]  /*298f0*/  STL.64 [R1+0x5f50], R10 ;  /* 0x005f500a01007387 */ /* 0x000fe40000100a00 */
[----:B------:R2:W-:Y:S02]  /*29900*/  STL.64 [R1+0x5f48], R8 ;  /* 0x005f480801007387 */ /* 0x0005e40000100a00 */
[----:B------:R-:W-:Y:S02]  /*29910*/  IMAD.MOV.U32 R24, RZ, RZ, R27 ;  /* 0x000000ffff187224 */ /* 0x000fe400078e001b */
[----:B------:R-:W-:Y:S01]  /*29920*/  IMAD.MOV.U32 R25, RZ, RZ, R2 ;  /* 0x000000ffff197224 */ /* 0x000fe200078e0002 */
[----:B----4-:R-:W-:Y:S01]  /*29930*/  HMMA.16816.F32 R16, R20, R4, R16 ;  /* 0x000000041410723c */ /* 0x010fe20000001810 */
[----:B--2---:R-:W-:-:S02]  /*29940*/  IMAD.MOV.U32 R8, RZ, RZ, R7 ;  /* 0x000000ffff087224 */ /* 0x004fc400078e0007 */
[----:B------:R-:W-:Y:S01]  /*29950*/  IMAD.MOV.U32 R9, RZ, RZ, R6 ;  /* 0x000000ffff097224 */ /* 0x000fe200078e0006 */
[----:B------:R-:W2:Y:S01]  /*29960*/  LDL.LU R7, [R1+0x606c] ;  /* 0x00606c0001077983 */ /* 0x000ea20000300800 */
[----:B------:R-:W2:Y:S02]  /*29970*/  LDL.LU R6, [R1+0x6068] ;  /* 0x0060680001067983 */ /* 0x000ea40000300800 */
[----:B------:R-:W3:Y:S02]  /*29980*/  LDL.LU.64 R12, [R1+0xa20] ;  /* 0x000a2000010c7983 */ /* 0x000ee40000300a00 */
[----:B------:R-:W3:Y:S11]  /*29990*/  LDL.LU.64 R14, [R1+0xa28] ;  /* 0x000a2800010e7983 */ /* 0x000ef60000300a00 */
[----:B------:R-:W-:Y:S03]  /*299a0*/  @!UPT UIADD3 URZ, URZ, URZ, URZ ;  /* 0x0000003f3f3ff290 */ /* 0x000fe6000fffe03f */
[----:B------:R-:W-:Y:S01]  /*299b0*/  STL.64 [R1+0x5d0], R16 ;  /* 0x0005d01001007387 */ /* 0x000fe20000100a00 */
[----:B------:R-:W-:Y:S02]  /*299c0*/  STL.64 [R1+0x5d8], R18 ;  /* 0x0005d81201007387 */ /* 0x000fe40000100a00 */
[----:B------:R-:W4:Y:S02]  /*299d0*/  LDL.LU R27, [R1+0x6064] ;  /* 0x00606400011b7983 */ /* 0x000f240000300800 */
[----:B------:R-:W2:Y:S01]  /*299e0*/  LDL.LU R2, [R1+0x6060] ;  /* 0x0060600001027983 */ /* 0x000ea20000300800 */
[----:B------:R0:W-:Y:S02]  /*299f0*/  STL.64 [R1+0x5fd0], R24 ;  /* 0x005fd01801007387 */ /* 0x0001e40000100a00 */
[----:B0-----:R-:W-:Y:S02]  /*29a00*/  IMAD.MOV.U32 R24, RZ, RZ, R0 ;  /* 0x000000ffff187224 */ /* 0x001fe400078e0000 */
[----:B------:R-:W-:Y:S01]  /*29a10*/  IMAD.MOV.U32 R25, RZ, RZ, R3 ;  /* 0x000000ffff197224 */ /* 0x000fe200078e0003 */
[----:B------:R-:W3:Y:S01]  /*29a20*/  LDL.LU R0, [R1+0x605c] ;  /* 0x00605c0001007983 */ /* 0x000ee20000300800 */
[----:B------:R-:W3:Y:S03]  /*29a30*/  LDL.LU R3, [R1+0x6058] ;  /* 0x0060580001037983 */ /* 0x000ee60000300800 */
[----:B------:R-:W-:Y:S04]  /*29a40*/  STL.64 [R1+0x5fe8], R24 ;  /* 0x005fe81801007387 */ /* 0x000fe80000100a00 */
[----:B--2---:R-:W0:Y:S04]  /*29a50*/  LDSM.16.MT88.4 R16, [R2+0x380] ;  /* 0x000380000210783b */ /* 0x004e280000004200 */
[----:B------:R-:W-:Y:S01]  /*29a60*/  STL.64 [R1+0x5f40], R6 ;  /* 0x005f400601007387 */ /* 0x000fe20000100a00 */
[----:B------:R1:W-:Y:S03]  /*29a70*/  STL.64 [R1+0x5f38], R4 ;  /* 0x005f380401007387 */ /* 0x0003e60000100a00 */
[----:B-1----:R-:W2:Y:S01]  /*29a80*/  LDL.LU.64 R4, [R1+0x5b0] ;  /* 0x0005b00001047983 */ /* 0x002ea20000300a00 */
[----:B------:R-:W2:Y:S03]  /*29a90*/  LDL.LU.64 R6, [R1+0x5b8] ;  /* 0x0005b80001067983 */ /* 0x000ea60000300a00 */
[----:B0-----:R-:W-:Y:S01]  /*29aa0*/  STL [R1+0x5ee8], R19 ;  /* 0x005ee81301007387 */ /* 0x001fe20000100800 */
[----:B------:R-:W-:Y:S02]  /*29ab0*/  STL [R1+0x5f68], R18 ;  /* 0x005f681201007387 */ /* 0x000fe40000100800 */
[----:B------:R0:W-:Y:S02]  /*29ac0*/  STL.64 [R1+0x5f60], R16 ;  /* 0x005f601001007387 */ /* 0x0001e40000100a00 */
[----:B0-----:R-:W3:Y:S04]  /*29ad0*/  LDL R16, [R1+0x30] ;  /* 0x0000300001107983 */ /* 0x001ee80000100800 */
[----:B------:R-:W3:Y:S01]  /*29ae0*/  LDL R17, [R1+0x34] ;  /* 0x0000340001117983 */ /* 0x000ee20000100800 */
[----:B------:R-:W-:-:S02]  /*29af0*/  IMAD.MOV.U32 R24, RZ, RZ, R29 ;  /* 0x000000ffff187224 */ /* 0x000fc400078e001d */
[----:B------:R-:W-:Y:S01]  /*29b00*/  IMAD.MOV.U32 R25, RZ, RZ, R28 ;  /* 0x000000ffff197224 */ /* 0x000fe200078e001c */
[C---:B---3--:R-:W-:Y:S01]  /*29b10*/  HMMA.16816.F32 R16, R20.reuse, R16, R12 ;  /* 0x000000101410723c */ /* 0x048fe2000000180c */
[----:B------:R-:W3:Y:S07]  /*29b20*/  LDL.LU.64 R14, [R1+0x6050] ;  /* 0x00605000010e7983 */ /* 0x000eee0000300a00 */
[----:B--2---:R-:W-:Y:S11]  /*29b30*/  HMMA.16816.F32 R4, R20, R8, R4 ;  /* 0x000000081404723c */ /* 0x004ff60000001804 */
[----:B------:R-:W-:Y:S04]  /*29b40*/  @!UPT UIADD3 URZ, URZ, URZ, URZ ;  /* 0x0000003f3f3ff290 */ /* 0x000fe8000fffe03f */
[----:B------:R-:W-:Y:S01]  /*29b50*/  STL.64 [R1+0x5c0], R16 ;  /* 0x0005c01001007387 */ /* 0x000fe20000100a00 */
[----:B------:R-:W-:Y:S02]  /*29b60*/  STL.64 [R1+0x5c8], R18 ;  /* 0x0005c81201007387 */ /* 0x000fe40000100a00 */
[----:B------:R4:W-:Y:S05]  /*29b70*/  STL.64 [R1+0x6000], R24 ;  /* 0x0060001801007387 */ /* 0x0009ea0000100a00 */
[----:B------:R-:W-:Y:S01]  /*29b80*/  STL.64 [R1+0x5b0], R4 ;  /* 0x0005b00401007387 */ /* 0x000fe20000100a00 */
[----:B------:R-:W-:Y:S01]  /*29b90*/  STL.64 [R1+0x5b8], R6 ;  /* 0x0005b80601007387 */ /* 0x000fe20000100a00 */
[----:B----4-:R-:W-:-:S02]  /*29ba0*/  IMAD.MOV.U32 R24, RZ, RZ, R27 ;  /* 0x000000ffff187224 */ /* 0x010fc400078e001b */
[----:B------:R-:W-:-:S05]  /*29bb0*/  IMAD.MOV.U32 R25, RZ, RZ, R26 ;  /* 0x000000ffff197224 */ /* 0x000fca00078e001a */
[----:B------:R3:W-:Y:S02]  /*29bc0*/  STL.64 [R1+0x6018], R24 ;  /* 0x0060181801007387 */ /* 0x0007e40000100a00 */
[----:B---3--:R-:W-:Y:S02]  /*29bd0*/  IMAD.MOV.U32 R24, RZ, RZ, R15 ;  /* 0x000000ffff187224 */ /* 0x008fe400078e000f */
[----:B------:R-:W-:-:S05]  /*29be0*/  IMAD.MOV.U32 R25, RZ, RZ, R14 ;  /* 0x000000ffff197224 */ /* 0x000fca00078e000e */
[----:B------:R0:W-:Y:S02]  /*29bf0*/  STL.64 [R1+0x6030], R24 ;  /* 0x0060301801007387 */ /* 0x0001e40000100a00 */
[----:B0-----:R-:W-:Y:S02]  /*29c00*/  IMAD.MOV.U32 R24, RZ, RZ, R3 ;  /* 0x000000ffff187224 */ /* 0x001fe400078e0003 */
[----:B------:R-:W-:-:S05]  /*29c10*/  IMAD.MOV.U32 R25, RZ, RZ, R0 ;  /* 0x000000ffff197224 */ /* 0x000fca00078e0000 */
[----:B------:R0:W-:Y:S04]  /*29c20*/  STL.64 [R1+0x6048], R24 ;  /* 0x0060481801007387 */ /* 0x0001e80000100a00 */
[----:B0-----:R-:W2:Y:S01]  /*29c30*/  LDL.LU.64 R24, [R1+0x5a0] ;  /* 0x0005a00001187983 */ /* 0x001ea20000300a00 */
[----:B------:R-:W2:Y:S02]  /*29c40*/  LDL.LU.64 R26, [R1+0x5a8] ;  /* 0x0005a800011a7983 */ /* 0x000ea40000300a00 */
[----:B------:R-:W2:Y:S02]  /*29c50*/  LDL.64 R4, [R1+0xb0] ;  /* 0x0000b00001047983 */ /* 0x000ea40000100a00 */
[----:B------:R-:W3:Y:S01]  /*29c60*/  LDL.LU.64 R12, [R1+0x930] ;  /* 0x00093000010c7983 */ /* 0x000ee20000300a00 */
[----:B------:R-:W4:Y:S04]  /*29c70*/  LDL.LU.64 R14, [R1+0x938] ;  /* 0x00093800010e7983 */ /* 0x000f280000300a00 */
[----:B----4-:R-:W-:Y:S01]  /*29c80*/  STL.64 [R1+0x5fc8], R14 ;  /* 0x005fc80e01007387 */ /* 0x010fe20000100a00 */
[----:B---3--:R0:W-:Y:S03]  /*29c90*/  STL.64 [R1+0x5fc0], R12 ;  /* 0x005fc00c01007387 */ /* 0x0081e60000100a00 */
[----:B0-----:R-:W3:Y:S01]  /*29ca0*/  LDL.LU.64 R12, [R1+0x9c0] ;  /* 0x0009c000010c7983 */ /* 0x001ee20000300a00 */
[----:B------:R-:W4:Y:S03]  /*29cb0*/  LDL.LU.64 R14, [R1+0x9c8] ;  /* 0x0009c800010e7983 */ /* 0x000f260000300a00 */
        /* <DEDUP_REMOVED lines=19> */
[----:B------:R-:W3:Y:S02]  /*29df0*/  LDL.LU.64 R14, [R1+0xa18] ;  /* 0x000a1800010e7983 */ /* 0x000ee40000300a00 */
[----:B------:R-:W4:Y:S02]  /*29e00*/  LDL.LU.64 R16, [R1+0xe00] ;  /* 0x000e000001107983 */ /* 0x000f240000300a00 */
[----:B------:R-:W3:Y:S01]  /*29e10*/  LDL.LU.64 R18, [R1+0xe08] ;  /* 0x000e080001127983 */ /* 0x000ee20000300a00 */
[----:B--2---:R-:W-:Y:S01]  /*29e20*/  HMMA.16816.F32 R24, R20, R4, R24 ;  /* 0x000000041418723c */ /* 0x004fe20000001818 */
[----:B---3--:R-:W-:Y:S01]  /*29e30*/  STL.64 [R1+0x5f80], R18 ;  /* 0x005f801201007387 */ /* 0x008fe20000100a00 */
[----:B----4-:R0:W-:Y:S03]  /*29e40*/  STL.64 [R1+0x5f78], R16 ;  /* 0x005f781001007387 */ /* 0x0101e60000100a00 */
[----:B0-----:R-:W2:Y:S01]  /*29e50*/  LDL.LU.64 R16, [R1+0xe10] ;  /* 0x000e100001107983 */ /* 0x001ea20000300a00 */
[----:B------:R-:W3:Y:S03]  /*29e60*/  LDL.LU.64 R18, [R1+0xe18] ;  /* 0x000e180001127983 */ /* 0x000ee60000300a00 */
[----:B---3--:R-:W-:Y:S01]  /*29e70*/  STL.64 [R1+0x5f98], R18 ;  /* 0x005f981201007387 */ /* 0x008fe20000100a00 */
[----:B--2---:R0:W-:Y:S03]  /*29e80*/  STL.64 [R1+0x5f90], R16 ;  /* 0x005f901001007387 */ /* 0x0041e60000100a00 */
[----:B0-----:R-:W2:Y:S01]  /*29e90*/  LDL.LU.64 R16, [R1+0xe20] ;  /* 0x000e200001107983 */ /* 0x001ea20000300a00 */
[----:B------:R-:W2:Y:S02]  /*29ea0*/  LDL.LU.64 R18, [R1+0xe28] ;  /* 0x000e280001127983 */ /* 0x000ea40000300a00 */
[----:B------:R-:W3:Y:S02]  /*29eb0*/  LDL.LU.64 R8, [R1+0xdf0] ;  /* 0x000df00001087983 */ /* 0x000ee40000300a00 */
[----:B------:R-:W3:Y:S05]  /*29ec0*/  LDL.LU.64 R10, [R1+0xdf8] ;  /* 0x000df800010a7983 */ /* 0x000eea0000300a00 */
[----:B------:R0:W-:Y:S01]  /*29ed0*/  STL.64 [R1+0x5a0], R24 ;  /* 0x0005a01801007387 */ /* 0x0001e20000100a00 */
[----:B------:R1:W-:Y:S03]  /*29ee0*/  STL.64 [R1+0x5a8], R26 ;  /* 0x0005a81a01007387 */ /* 0x0003e60000100a00 */
[----:B0-----:R-:W1:Y:S01]  /*29ef0*/  LDL.LU.64 R24, [R1+0x6048] ;  /* 0x0060480001187983 */ /* 0x001e620000300a00 */
[----:B------:R-:W-:-:S02]  /*29f00*/  IMAD.MOV.U32 R28, RZ, RZ, R5 ;  /* 0x000000ffff1c7224 */ /* 0x000fc400078e0005 */
[----:B------:R-:W4:Y:S02]  /*29f10*/  LDL.LU.64 R4, [R1+0x920] ;  /* 0x0009200001047983 */ /* 0x000f240000300a00 */
[----:B------:R-:W4:Y:S01]  /*29f20*/  LDL.LU.64 R6, [R1+0x928] ;  /* 0x0009280001067983 */ /* 0x000f220000300a00 */
[C---:B-1----:R-:W-:Y:S01]  /*29f30*/  HMMA.16816.F32 R24, R20.reuse, R24, R12 ;  /* 0x000000181418723c */ /* 0x042fe2000000180c */
        /* <DEDUP_REMOVED lines=41> */
[----:B--2---:R-:W-:Y:S02]  /*2a1d0*/  HMMA.16816.F32 R20, R20, R24, R12 ;  /* 0x000000181414723c */ /* 0x004fe4000000180c */
[----:B------:R-:W2:Y:S01]  /*2a1e0*/  LDL.LU.64 R12, [R1+0x5fb0] ;  /* 0x005fb000010c7983 */ /* 0x000ea20000300a00 */
[----:B-1----:R-:W2:Y:S02]  /*2a1f0*/  LDL.LU.64 R26, [R1+0x5fa8] ;  /* 0x005fa800011a7983 */ /* 0x002ea40000300a00 */
[----:B------:R-:W2:Y:S11]  /*2a200*/  LDL.LU.64 R24, [R1+0x5fa0] ;  /* 0x005fa00001187983 */ /* 0x000eb60000300a00 */
[----:B------:R-:W-:Y:S07]  /*2a210*/  @!UPT UIADD3 URZ, URZ, URZ, URZ ;  /* 0x0000003f3f3ff290 */ /* 0x000fee000fffe03f */
[----:B------:R0:W-:Y:S01]  /*2a220*/  STL.64 [R1+0x240], R20 ;  /* 0x0002401401007387 */ /* 0x0001e20000100a00 */
[----:B------:R-:W-:Y:S03]  /*2a230*/  STL.64 [R1+0x248], R22 ;  /* 0x0002481601007387 */ /* 0x000fe60000100a00 */
[----:B0-----:R-:W3:Y:S01]  /*2a240*/  LDL.64 R20, [R1+0x30] ;  /* 0x0000300001147983 */ /* 0x001ee20000100a00 */
[C---:B--2---:R-:W-:Y:S03]  /*2a250*/  HMMA.16816.F32 R12, R24.reuse, R12, R16 ;  /* 0x0000000c180c723c */ /* 0x044fe60000001810 */
[----:B------:R-:W2:Y:S01]  /*2a260*/  LDL.LU.64 R18, [R1+0x5f98] ;  /* 0x005f980001127983 */ /* 0x000ea20000300a00 */
[----:B------:R-:W2:Y:S11]  /*2a270*/  LDL.LU.64 R16, [R1+0x5f90] ;  /* 0x005f900001107983 */ /* 0x000eb60000300a00 */
[----:B------:R-:W-:Y:S08]  /*2a280*/  @!UPT UIADD3 URZ, URZ, URZ, URZ ;  /* 0x0000003f3f3ff290 */ /* 0x000ff0000fffe03f */
[----:B------:R0:W-:Y:S01]  /*2a290*/  STL.64 [R1+0x230], R12 ;  /* 0x0002300c01007387 */ /* 0x0001e20000100a00 */
[----:B------:R-:W-:Y:S03]  /*2a2a0*/  STL.64 [R1+0x238], R14 ;  /* 0x0002380e01007387 */ /* 0x000fe60000100a00 */
[----:B0-----:R-:W2:Y:S02]  /*2a2b0*/  LDL.LU.64 R12, [R1+0x5f88] ;  /* 0x005f8800010c7983 */ /* 0x001ea40000300a00 */
[C---:B--2---:R-:W-:Y:S01]  /*2a2c0*/  HMMA.16816.F32 R16, R24.reuse, R12, R16 ;  /* 0x0000000c1810723c */ /* 0x044fe20000001810 */
[----:B------:R-:W-:Y:S11]  /*2a2d0*/  IMAD.MOV.U32 R29, RZ, RZ, R13 ;  /* 0x000000ffff1d7224 */ /* 0x000ff600078e000d */
[----:B------:R-:W-:Y:S11]  /*2a2e0*/  @!UPT UIADD3 URZ, URZ, URZ, URZ ;  /* 0x0000003f3f3ff290 */ /* 0x000ff6000fffe03f */
[----:B------:R-:W-:Y:S01]  /*2a2f0*/  STL.64 [R1+0x220], R16 ;  /* 0x0002201001007387 */ /* 0x000fe20000100a00 */
[----:B------:R0:W-:Y:S03]  /*2a300*/  STL.64 [R1+0x228], R18 ;  /* 0x0002281201007387 */ /* 0x0001e60000100a00 */
[----:B0-----:R-:W2:Y:S01]  /*2a310*/  LDL.LU.64 R18, [R1+0x5f80] ;  /* 0x005f800001127983 */ /* 0x001ea20000300a00 */
[----:B------:R-:W2:Y:S02]  /*2a320*/  LDL.LU.64 R16, [R1+0x5f78] ;  /* 0x005f780001107983 */ /* 0x000ea40000300a00 */
[----:B------:R-:W2:Y:S02]  /*2a330*/  LDL.LU.64 R12, [R1+0x5f70] ;  /* 0x005f7000010c7983 */ /* 0x000ea40000300a00 */
[C---:B--2---:R-:W-:Y:S01]  /*2a340*/  HMMA.16816.F32 R12, R24.reuse, R12, R16 ;  /* 0x0000000c180c723c */ /* 0x044fe20000001810 */
[----:B------:R-:W2:Y:S01]  /*2a350*/  LDL.LU R18, [R1+0x5f68] ;  /* 0x005f680001127983 */ /* 0x000ea20000300800 */
[----:B------:R-:W2:Y:S11]  /*2a360*/  LDL.LU.64 R16, [R1+0x5f60] ;  /* 0x005f600001107983 */ /* 0x000eb60000300a00 */
[----:B------:R-:W-:Y:S10]  /*2a370*/  @!UPT UIADD3 URZ, URZ, URZ, URZ ;  /* 0x0000003f3f3ff290 */ /* 0x000ff4000fffe03f */
[----:B------:R0:W-:Y:S01]  /*2a380*/  STL.64 [R1+0x210], R12 ;  /* 0x0002100c01007387 */ /* 0x0001e20000100a00 */
[----:B------:R-:W-:Y:S03]  /*2a390*/  STL.64 [R1+0x218], R14 ;  /* 0x0002180e01007387 */ /* 0x000fe60000100a00 */
[----:B0-----:R-:W3:Y:S02]  /*2a3a0*/  LDL.LU.64 R12, [R1+0x5f58] ;  /* 0x005f5800010c7983 */ /* 0x001ee40000300a00 */
[C---:B---3--:R-:W-:Y:S11]  /*2a3b0*/  HMMA.16816.F32 R8, R24.reuse, R12, R8 ;  /* 0x0000000c1808723c */ /* 0x048ff60000001808 */
[----:B------:R-:W-:Y:S11]  /*2a3c0*/  @!UPT UIADD3 URZ, URZ, URZ, URZ ;  /* 0x0000003f3f3ff290 */ /* 0x000ff6000fffe03f */
[----:B------:R-:W-:Y:S01]  /*2a3d0*/  @!UPT UIADD3 URZ, URZ, URZ, URZ ;  /* 0x0000003f3f3ff290 */ /* 0x000fe2000fffe03f */
[----:B------:R-:W-:Y:S01]  /*2a3e0*/  STL.64 [R1+0x200], R8 ;  /* 0x0002000801007387 */ /* 0x000fe20000100a00 */
[----:B------:R0:W-:Y:S03]  /*2a3f0*/  STL.64 [R1+0x208], R10 ;  /* 0x0002080a01007387 */ /* 0x0001e60000100a00 */
[----:B0-----:R-:W3:Y:S01]  /*2a400*/  LDL.LU.64 R10, [R1+0x5f50] ;  /* 0x005f5000010a7983 */ /* 0x001ee20000300a00 */
[----:B------:R-:W4:Y:S02]  /*2a410*/  LDL.LU.64 R8, [R1+0x5f48] ;  /* 0x005f480001087983 */ /* 0x000f240000300a00 */
[----:B------:R0:W-:Y:S02]  /*2a420*/  STL.64 [R1+0x5f28], R12 ;  /* 0x005f280c01007387 */ /* 0x0001e40000100a00 */
[----:B0-----:R-:W2:Y:S01]  /*2a430*/  LDL.LU.64 R12, [R1+0x900] ;  /* 0x00090000010c7983 */ /* 0x001ea20000300a00 */
[----:B------:R-:W2:Y:S01]  /*2a440*/  LDL.LU.64 R14, [R1+0x908] ;  /* 0x00090800010e7983 */ /* 0x000ea20000300a00 */
[C---:B----4-:R-:W-:Y:S11]  /*2a450*/  HMMA.16816.F32 R4, R24.reuse, R8, R4 ;  /* 0x000000081804723c */ /* 0x050ff60000001804 */
[----:B------:R-:W-:Y:S11]  /*2a460*/  @!UPT UIADD3 URZ, URZ, URZ, URZ ;  /* 0x0000003f3f3ff290 */ /* 0x000ff6000fffe03f */
[----:B------:R-:W-:Y:S01]  /*2a470*/  @!UPT UIADD3 URZ, URZ, URZ, URZ ;  /* 0x0000003f3f3ff290 */ /* 0x000fe2000fffe03f */
[----:B------:R0:W-:Y:S01]  /*2a480*/  STL.64 [R1+0x1f0], R4 ;  /* 0x0001f00401007387 */ /* 0x0001e20000100a00 */
[----:B------:R-:W-:Y:S02]  /*2a490*/  IMAD.MOV.U32 R3, RZ, RZ, R6 ;  /* 0x000000ffff037224 */ /* 0x000fe400078e0006 */
[----:B------:R-:W-:Y:S02]  /*2a4a0*/  IMAD.MOV.U32 R0, RZ, RZ, R7 ;  /* 0x000000ffff007224 */ /* 0x000fe400078e0007 */
[----:B------:R-:W4:Y:S04]  /*2a4b0*/  LDL.LU.64 R6, [R1+0x5f40] ;  /* 0x005f400001067983 */ /* 0x000f280000300a00 */
[----:B0-----:R-:W2:Y:S01]  /*2a4c0*/  LDL.LU.64 R4, [R1+0x5f38] ;  /* 0x005f380001047983 */ /* 0x001ea20000300a00 */
[----:B---3--:R-:W-:Y:S02]  /*2a4d0*/  STL.64 [R1+0x5ea0], R10 ;  /* 0x005ea00a01007387 */ /* 0x008fe40000100a00 */
[----:B------:R0:W-:Y:S02]  /*2a4e0*/  STL.64 [R1+0x5e98], R8 ;  /* 0x005e980801007387 */ /* 0x0001e40000100a00 */
[----:B0-----:R-:W2:Y:S01]  /*2a4f0*/  LDL.LU.64 R8, [R1+0x910] ;  /* 0x0009100001087983 */ /* 0x001ea20000300a00 */
[----:B------:R-:W2:Y:S02]  /*2a500*/  LDL.LU.64 R10, [R1+0x918] ;  /* 0x00091800010a7983 */ /* 0x000ea40000300a00 */
[----:B------:R-:W-:Y:S02]  /*2a510*/  STL [R1+0x57c4], R0 ;  /* 0x0057c40001007387 */ /* 0x000fe40000100800 */
[----:B------:R-:W-:Y:S01]  /*2a520*/  STL [R1+0x57c0], R3 ;  /* 0x0057c00301007387 */ /* 0x000fe20000100800 */
[----:B----4-:R-:W-:Y:S01]  /*2a530*/  STL.64 [R1+0x5e90], R6 ;  /* 0x005e900601007387 */ /* 0x010fe20000100a00 */
[C---:B--2---:R-:W-:Y:S03]  /*2a540*/  HMMA.16816.F32 R8, R24.reuse, R4, R8 ;  /* 0x000000041808723c */ /* 0x044fe60000001808 */
[----:B------:R0:W-:Y:S11]  /*2a550*/  STL.64 [R1+0x5e88], R4 ;  /* 0x005e880401007387 */ /* 0x0001f60000100a00 */
[----:B------:R-:W-:Y:S09]  /*2a560*/  @!UPT UIADD3 URZ, URZ, URZ, URZ ;  /* 0x0000003f3f3ff290 */ /* 0x000ff2000fffe03f */
[----:B------:R-:W-:Y:S01]  /*2a570*/  STL.64 [R1+0x1e0], R8 ;  /* 0x0001e00801007387 */ /* 0x000fe20000100a00 */
[----:B------:R1:W-:Y:S02]  /*2a580*/  STL.64 [R1+0x1e8], R10 ;  /* 0x0001e80a01007387 */ /* 0x0003e40000100a00 */
[----:B0-----:R-:W2:Y:S01]  /*2a590*/  LDL.LU.64 R4, [R1+0xa0] ;  /* 0x0000a00001047983 */ /* 0x001ea20000300a00 */
[----:B-1----:R-:W-:Y:S01]  /*2a5a0*/  HMMA.16816.F32 R8, R24, R20, R12 ;  /* 0x000000141808723c */ /* 0x002fe2000000180c */
[----:B--2---:R0:W-:Y:S04]  /*2a5b0*/  STL.64 [R1+0x5f30], R4 ;  /* 0x005f300401007387 */ /* 0x0041e80000100a00 */
[----:B0-----:R-:W2:Y:S11]  /*2a5c0*/  LDL.LU.64 R4, [R1+0x9b0] ;  /* 0x0009b00001047983 */ /* 0x001eb60000300a00 */
[----:B------:R-:W-:Y:S07]  /*2a5d0*/  @!UPT UIADD3 URZ, URZ, URZ, URZ ;  /* 0x0000003f3f3ff290 */ /* 0x000fee000fffe03f */
[----:B------:R0:W-:Y:S02]  /*2a5e0*/  STL.64 [R1+0x1d0], R8 ;  /* 0x0001d00801007387 */ /* 0x0001e40000100a00 */
[----:B------:R-:W-:Y:S02]  /*2a5f0*/  STL.64 [R1+0x1d8], R10 ;  /* 0x0001d80a01007387 */ /* 0x000fe40000100a00 */
[----:B------:R-:W2:Y:S01]  /*2a600*/  LDL.LU.64 R6, [R1+0x9b8] ;  /* 0x0009b80001067983 */ /* 0x000ea20000300a00 */
[----:B------:R-:W3:Y:S01]  /*2a610*/  LDL.LU.64 R12, [R1+0x9a0] ;  /* 0x0009a000010c7983 */ /* 0x000ee20000300a00 */
[----:B------:R-:W3:Y:S03]  /*2a620*/  LDL.LU.64 R14, [R1+0x9a8] ;  /* 0x0009a800010e7983 */ /* 0x000ee60000300a00 */
[----:B0-----:R-:W4:Y:S04]  /*2a630*/  LDL.LU.64 R8, [R1+0x50] ;  /* 0x0000500001087983 */ /* 0x001f280000300a00 */
[----:B----4-:R0:W-:Y:S04]  /*2a640*/  STL.64 [R1+0x5f00], R8 ;  /* 0x005f000801007387 */ /* 0x0101e80000100a00 */
[----:B0-----:R-:W4:Y:S01]  /*2a650*/  LDL.LU.64 R8, [R1+0x70] ;  /* 0x0000700001087983 */ /* 0x001f220000300a00 */
[----:B------:R-:W-:-:S02]  /*2a660*/  IMAD.MOV.U32 R19, RZ, RZ, R20 ;  /* 0x000000ffff137224 */ /* 0x000fc400078e0014 */
[----:B------:R-:W0:Y:S01]  /*2a670*/  LDSM.16.MT88.4 R20, [R2+0x4000] ;  /* 0x004000000214783b */ /* 0x000e220000004200 */
[----:B----4-:R1:W-:Y:S04]  /*2a680*/  STL.64 [R1+0x5f10], R8 ;  /* 0x005f100801007387 */ /* 0x0103e80000100a00 */
[----:B-1----:R-:W4:Y:S04]  /*2a690*/  LDL.64 R8, [R1+0x80] ;  /* 0x0000800001087983 */ /* 0x002f280000100a00 */
[----:B----4-:R1:W-:Y:S04]  /*2a6a0*/  STL.64 [R1+0x5f20], R8 ;  /* 0x005f200801007387 */ /* 0x0103e80000100a00 */
[----:B-1----:R-:W2:Y:S01]  /*2a6b0*/  LDL.64 R8, [R1+0xc0] ;  /* 0x0000c00001087983 */ /* 0x002ea20000100a00 */
[----:B------:R-:W-:Y:S02]  /*2a6c0*/  STL.64 [R1+0x5ef8], R18 ;  /* 0x005ef81201007387 */ /* 0x000fe40000100a00 */
[----:B------:R1:W-:Y:S02]  /*2a6d0*/  STL.64 [R1+0x5ef0], R16 ;  /* 0x005ef01001007387 */ /* 0x0003e40000100a00 */
[----:B-1----:R-:W4:Y:S04]  /*2a6e0*/  LDL.64 R16, [R1+0x60] ;  /* 0x0000600001107983 */ /* 0x002f280000100a00 */
[----:B----4-:R1:W-:Y:S04]  /*2a6f0*/  STL.64 [R1+0x5f08], R16 ;  /* 0x005f081001007387 */ /* 0x0103e80000100a00 */
[----:B-1----:R-:W4:Y:S01]  /*2a700*/  LDL.LU.64 R16, [R1+0x990] ;  /* 0x0009900001107983 */ /* 0x002f220000300a00 */
[----:B------:R-:W4:Y:S02]  /*2a710*/  LDL.LU.64 R18, [R1+0x998] ;  /* 0x0009980001127983 */ /* 0x000f240000300a00 */
[----:B0-----:R-:W-:Y:S02]  /*2a720*/  STL.64 [R1+0x5de8], R22 ;  /* 0x005de81601007387 */ /* 0x001fe40000100a00 */
[----:B------:R0:W-:Y:S02]  /*2a730*/  STL.64 [R1+0x5de0], R20 ;  /* 0x005de01401007387 */ /* 0x0001e40000100a00 */
[----:B0-----:R-:W3:Y:S01]  /*2a740*/  LDL.LU R20, [R1+0x40] ;  /* 0x0000400001147983 */ /* 0x001ee20000300800 */
[----:B------:R-:W3:Y:S01]  /*2a750*/  LDL.LU R21, [R1+0x44] ;  /* 0x0000440001157983 */ /* 0x000ee20000300800 */
[C---:B--2---:R-:W-:Y:S02]  /*2a760*/  HMMA.16816.F32 R4, R24.reuse, R8, R4 ;  /* 0x000000081804723c */ /* 0x044fe40000001804 */
[----:B---3--:R0:W-:Y:S04]  /*2a770*/  STL.64 [R1+0x5f18], R20 ;  /* 0x005f181401007387 */ /* 0x0081e80000100a00 */
[----:B0-----:R-:W2:Y:S11]  /*2a780*/  LDL R20, [R1+0xb0] ;  /* 0x0000b00001147983 */ /* 0x001eb60000100800 */
[----:B------:R-:W-:Y:S06]  /*2a790*/  @!UPT UIADD3 URZ, URZ, URZ, URZ ;  /* 0x0000003f3f3ff290 */ /* 0x000fec000fffe03f */
[----:B------:R0:W-:Y:S02]  /*2a7a0*/  STL.64 [R1+0x1c0], R4 ;  /* 0x0001c00401007387 */ /* 0x0001e40000100a00 */
[----:B------:R-:W-:Y:S01]  /*2a7b0*/  STL.64 [R1+0x1c8], R6 ;  /* 0x0001c80601007387 */ /* 0x000fe20000100a00 */
[----:B0-----:R-:W4:Y:S01]  /*2a7c0*/  LDL.LU.64 R4, [R1+0x5f30] ;  /* 0x005f300001047983 */ /* 0x001f220000300a00 */
[----:B------:R-:W-:Y:S02]  /*2a7d0*/  IMAD.MOV.U32 R21, RZ, RZ, R28 ;  /* 0x000000ffff157224 */ /* 0x000fe400078e001c */
[----:B------:R-:W-:Y:S02]  /*2a7e0*/  IMAD.MOV.U32 R28, RZ, RZ, R9 ;  /* 0x000000ffff1c7224 */ /* 0x000fe400078e0009 */
[----:B------:R-:W3:Y:S01]  /*2a7f0*/  LDL.LU.64 R8, [R1+0x980] ;  /* 0x0009800001087983 */ /* 0x000ee20000300a00 */
[----:B------:R-:W3:Y:S02]  /*2a800*/  LDL.LU.64 R10, [R1+0x988] ;  /* 0x00098800010a7983 */ /* 0x000ee40000300a00 */
[C---:B--2---:R-:W-:Y:S01]  /*2a810*/  HMMA.16816.F32 R20, R24.reuse, R20, R12 ;  /* 0x000000141814723c */ /* 0x044fe2000000180c */
[----:B------:R-:W2:Y:S07]  /*2a820*/  LDL.LU.64 R12, [R1+0x5f28] ;  /* 0x005f2800010c7983 */ /* 0x000eae0000300a00 */
[----:B----4-:R-:W-:Y:S01]  /*2a830*/  HMMA.16816.F32 R16, R24, R4, R16 ;  /* 0x000000041810723c */ /* 0x010fe20000001810 */
[----:B------:R-:W-:-:S02]  /*2a840*/  IMAD.MOV.U32 R14, RZ, RZ, R4 ;  /* 0x000000ffff0e7224 */ /* 0x000fc400078e0004 */
[----:B------:R-:W-:Y:S11]  /*2a850*/  IMAD.MOV.U32 R15, RZ, RZ, R5 ;  /* 0x000000ffff0f7224 */ /* 0x000ff600078e0005 */
[----:B------:R-:W-:Y:S01]  /*2a860*/  @!UPT UIADD3 URZ, URZ, URZ, URZ ;  /* 0x0000003f3f3ff290 */ /* 0x000fe2000fffe03f */
[----:B------:R0:W-:Y:S01]  /*2a870*/  STL.64 [R1+0x1b0], R20 ;  /* 0x0001b01401007387 */ /* 0x0001e20000100a00 */
[----:B------:R1:W-:Y:S07]  /*2a880*/  STL.64 [R1+0x1b8], R22 ;  /* 0x0001b81601007387 */ /* 0x0003ee0000100a00 */
[----:B------:R4:W-:Y:S01]  /*2a890*/  STL.64 [R1+0x1a0], R16 ;  /* 0x0001a01001007387 */ /* 0x0009e20000100a00 */
[----:B------:R3:W-:Y:S02]  /*2a8a0*/  STL.64 [R1+0x1a8], R18 ;  /* 0x0001a81201007387 */ /* 0x0007e40000100a00 */
[----:B0-----:R-:W2:Y:S02]  /*2a8b0*/  LDL.LU.64 R20, [R1+0x970] ;  /* 0x0009700001147983 */ /* 0x001ea40000300a00 */
[----:B-1----:R-:W2:Y:S01]  /*2a8c0*/  LDL.LU.64 R22, [R1+0x978] ;  /* 0x0009780001167983 */ /* 0x002ea20000300a00 */
[----:B----4-:R-:W4:Y:S01]  /*2a8d0*/  LDL.LU.64 R16, [R1+0x960] ;  /* 0x0009600001107983 */ /* 0x010f220000300a00 */
[----:B---3--:R-:W4:Y:S02]  /*2a8e0*/  LDL.LU.64 R18, [R1+0x968] ;  /* 0x0009680001127983 */ /* 0x008f240000300a00 */
[----:B------:R-:W-:Y:S01]  /*2a8f0*/  STL.64 [R1+0x5eb0], R14 ;  /* 0x005eb00e01007387 */ /* 0x000fe20000100a00 */
[----:B--2---:R0:W-:Y:S04]  /*2a900*/  STL.64 [R1+0x5ea8], R12 ;  /* 0x005ea80c01007387 */ /* 0x0041e80000100a00 */
[----:B0-----:R-:W2:Y:S01]  /*2a910*/  LDL.LU R12, [R1] ;  /* 0x00000000010c7983 */ /* 0x001ea20000300800 */
[----:B------:R-:W2:Y:S02]  /*2a920*/  LDL.LU R13, [R1+0x4] ;  /* 0x00000400010d7983 */ /* 0x000ea40000300800 */
[----:B------:R-:W3:Y:S02]  /*2a930*/  LDL.LU.64 R4, [R1+0x940] ;  /* 0x0009400001047983 */ /* 0x000ee40000300a00 */
[----:B------:R-:W3:Y:S01]  /*2a940*/  LDL.LU.64 R6, [R1+0x948] ;  /* 0x0009480001067983 */ /* 0x000ee20000300a00 */
[----:B--2---:R0:W-:Y:S04]  /*2a950*/  STL.64 [R1+0x5ec8], R12 ;  /* 0x005ec80c01007387 */ /* 0x0041e80000100a00 */
[----:B0-----:R-:W2:Y:S02]  /*2a960*/  LDL.LU.64 R12, [R1+0x90] ;  /* 0x00009000010c7983 */ /* 0x001ea40000300a00 */
[C---:B--2---:R-:W-:Y:S01]  /*2a970*/  HMMA.16816.F32 R8, R24.reuse, R12, R8 ;  /* 0x0000000c1808723c */ /* 0x044fe20000001808 */
[----:B------:R-:W-:Y:S11]  /*2a980*/  IMAD.MOV.U32 R3, RZ, RZ, R12 ;  /* 0x000000ffff037224 */ /* 0x000ff600078e000c */
[----:B------:R-:W-:Y:S11]  /*2a990*/  @!UPT UIADD3 URZ, URZ, URZ, URZ ;  /* 0x0000003f3f3ff290 */ /* 0x000ff6000fffe03f */
[----:B------:R0:W-:Y:S01]  /*2a9a0*/  STL.64 [R1+0x190], R8 ;  /* 0x0001900801007387 */ /* 0x0001e20000100a00 */
[----:B------:R-:W-:Y:S03]  /*2a9b0*/  STL.64 [R1+0x198], R10 ;  /* 0x0001980a01007387 */ /* 0x000fe60000100a00 */
[----:B0-----:R-:W2:Y:S01]  /*2a9c0*/  LDL.LU.64 R8, [R1+0x5f20] ;  /* 0x005f200001087983 */ /* 0x001ea20000300a00 */
[----:B------:R-:W3:Y:S02]  /*2a9d0*/  LDL.LU R12, [R1+0x10] ;  /* 0x00001000010c7983 */ /* 0x000ee40000300800 */
[----:B------:R-:W-:Y:S02]  /*2a9e0*/  IMAD.MOV.U32 R0, RZ, RZ, R13 ;  /* 0x000000ffff007224 */ /* 0x000fe400078e000d */
[----:B------:R-:W-:Y:S01]  /*2a9f0*/  IMAD.MOV.U32 R13, RZ, RZ, R29 ;  /* 0x000000ffff0d7224 */ /* 0x000fe200078e001d */
[----:B--2---:R-:W-:Y:S04]  /*2aa00*/  HMMA.16816.F32 R20, R24, R8, R20 ;  /* 0x000000081814723c */ /* 0x004fe80000001814 */
[----:B---3--:R0:W-:Y:S01]  /*2aa10*/  STL.64 [R1+0x5ee0], R12 ;  /* 0x005ee00c01007387 */ /* 0x0081e20000100a00 */
[----:B------:R-:W-:-:S03]  /*2aa20*/  IMAD.MOV.U32 R29, RZ, RZ, R9 ;  /* 0x000000ffff1d7224 */ /* 0x000fc600078e0009 */
[----:B0-----:R-:W2:Y:S01]  /*2aa30*/  LDL.LU.64 R12, [R1+0x950] ;  /* 0x00095000010c7983 */ /* 0x001ea20000300a00 */
[----:B------:R-:W2:Y:S02]  /*2aa40*/  LDL.LU.64 R14, [R1+0x958] ;  /* 0x00095800010e7983 */ /* 0x000ea40000300a00 */
[----:B------:R-:W-:Y:S02]  /*2aa50*/  STL [R1+0x5e60], R0 ;  /* 0x005e600001007387 */ /* 0x000fe40000100800 */
[----:B------:R-:W-:Y:S10]  /*2aa60*/  STL [R1+0x5e5c], R3 ;  /* 0x005e5c0301007387 */ /* 0x000ff40000100800 */
[----:B------:R0:W-:Y:S01]  /*2aa70*/  STL.64 [R1+0x180], R20 ;  /* 0x0001801401007387 */ /* 0x0001e20000100a00 */
[----:B------:R1:W-:Y:S03]  /*2aa80*/  STL.64 [R1+0x188], R22 ;  /* 0x0001881601007387 */ /* 0x0003e60000100a00 */
[----:B0-----:R-:W3:Y:S01]  /*2aa90*/  LDL.LU.64 R20, [R1+0x5f18] ;  /* 0x005f180001147983 */ /* 0x001ee20000300a00 */
[----:B------:R-:W4:Y:S02]  /*2aaa0*/  LDL.LU.64 R8, [R1+0x5f10] ;  /* 0x005f100001087983 */ /* 0x000f240000300a00 */
[----:B----4-:R-:W-:Y:S01]  /*2aab0*/  HMMA.16816.F32 R16, R24, R8, R16 ;  /* 0x000000081810723c */ /* 0x010fe20000001810 */
[----:B-1----:R-:W-:-:S02]  /*2aac0*/  IMAD.MOV.U32 R23, RZ, RZ, R8 ;  /* 0x000000ffff177224 */ /* 0x002fc400078e0008 */
[----:B------:R-:W-:Y:S11]  /*2aad0*/  IMAD.MOV.U32 R22, RZ, RZ, R9 ;  /* 0x000000ffff167224 */ /* 0x000ff600078e0009 */
[----:B------:R-:W-:Y:S09]  /*2aae0*/  @!UPT UIADD3 URZ, URZ, URZ, URZ ;  /* 0x0000003f3f3ff290 */ /* 0x000ff2000fffe03f */
[----:B------:R0:W-:Y:S01]  /*2aaf0*/  STL.64 [R1+0x170], R16 ;  /* 0x0001701001007387 */ /* 0x0001e20000100a00 */
[----:B------:R-:W-:Y:S03]  /*2ab00*/  STL.64 [R1+0x178], R18 ;  /* 0x0001781201007387 */ /* 0x000fe60000100a00 */
[----:B0-----:R-:W2:Y:S01]  /*2ab10*/  LDL.LU.64 R16, [R1+0x5f08] ;  /* 0x005f080001107983 */ /* 0x001ea20000300a00 */
[----:B------:R-:W4:Y:S02]  /*2ab20*/  LDL.LU.64 R8, [R1+0x5f00] ;  /* 0x005f000001087983 */ /* 0x000f240000300a00 */
[----:B------:R0:W-:Y:S01]  /*2ab30*/  STL [R1+0x5e64], R23 ;  /* 0x005e641701007387 */ /* 0x0001e20000100800 */
[C---:B--2---:R-:W-:Y:S08]  /*2ab40*/  HMMA.16816.F32 R12, R24.reuse, R16, R12 ;  /* 0x00000010180c723c */ /* 0x044ff0000000180c */
[----:B----4-:R-:W-:Y:S01]  /*2ab50*/  HMMA.16816.F32 R4, R24, R8, R4 ;  /* 0x000000081804723c */ /* 0x010fe20000001804 */
[----:B------:R-:W-:-:S02]  /*2ab60*/  IMAD.MOV.U32 R3, RZ, RZ, R16 ;  /* 0x000000ffff037224 */ /* 0x000fc400078e0010 */
[----:B0-----:R-:W-:Y:S02]  /*2ab70*/  IMAD.MOV.U32 R23, RZ, RZ, R8 ;  /* 0x000000ffff177224 */ /* 0x001fe400078e0008 */
[----:B------:R-:W-:-:S10]  /*2ab80*/  IMAD.MOV.U32 R0, RZ, RZ, R9 ;  /* 0x000000ffff007224 */ /* 0x000fd400078e0009 */
[----:B------:R0:W-:Y:S01]  /*2ab90*/  STL.64 [R1+0x160], R12 ;  /* 0x0001600c01007387 */ /* 0x0001e20000100a00 */
[----:B------:R1:W-:Y:S07]  /*2aba0*/  STL.64 [R1+0x168], R14 ;  /* 0x0001680e01007387 */ /* 0x0003ee0000100a00 */
[----:B------:R-:W-:Y:S02]  /*2abb0*/  STL.64 [R1+0x150], R4 ;  /* 0x0001500401007387 */ /* 0x000fe40000100a00 */
[----:B------:R-:W-:Y:S01]  /*2abc0*/  STL.64 [R1+0x158], R6 ;  /* 0x0001580601007387 */ /* 0x000fe20000100a00 */
[----:B------:R-:W3:Y:S01]  /*2abd0*/  LDL.LU.64 R16, [R1+0x8f0] ;  /* 0x0008f00001107983 */ /* 0x000ee20000300a00 */
[----:B------:R-:W3:Y:S03]  /*2abe0*/  LDL.LU.64 R18, [R1+0x8f8] ;  /* 0x0008f80001127983 */ /* 0x000ee60000300a00 */
[----:B0-----:R-:W2:Y:S01]  /*2abf0*/  LDL.LU.64 R12, [R1+0xde0] ;  /* 0x000de000010c7983 */ /* 0x001ea20000300a00 */
[----:B-1----:R-:W2:Y:S02]  /*2ac00*/  LDL.LU.64 R14, [R1+0xde8] ;  /* 0x000de800010e7983 */ /* 0x002ea40000300a00 */
[----:B------:R-:W4:Y:S02]  /*2ac10*/  LDL.LU.64 R8, [R1+0xd30] ;  /* 0x000d300001087983 */ /* 0x000f240000300a00 */
[----:B------:R-:W2:Y:S02]  /*2ac20*/  LDL.LU.64 R10, [R1+0xd38] ;  /* 0x000d3800010a7983 */ /* 0x000ea40000300a00 */
[----:B--2---:R-:W-:Y:S01]  /*2ac30*/  STL.64 [R1+0x5ec0], R10 ;  /* 0x005ec00a01007387 */ /* 0x004fe20000100a00 */
[----:B----4-:R0:W-:Y:S03]  /*2ac40*/  STL.64 [R1+0x5eb8], R8 ;  /* 0x005eb80801007387 */ /* 0x0101e60000100a00 */
[----:B0-----:R-:W2:Y:S01]  /*2ac50*/  LDL.LU.64 R8, [R1+0xd50] ;  /* 0x000d500001087983 */ /* 0x001ea20000300a00 */
[----:B------:R-:W4:Y:S01]  /*2ac60*/  LDL.LU.64 R10, [R1+0xd58] ;  /* 0x000d5800010a7983 */ /* 0x000f220000300a00 */
[----:B---3--:R-:W-:Y:S02]  /*2ac70*/  HMMA.16816.F32 R24, R24, R20, R16 ;  /* 0x000000141818723c */ /* 0x008fe40000001810 */
[----:B----4-:R-:W-:Y:S01]  /*2ac80*/  STL.64 [R1+0x5ed8], R10 ;  /* 0x005ed80a01007387 */ /* 0x010fe20000100a00 */
[----:B--2---:R0:W-:Y:S03]  /*2ac90*/  STL.64 [R1+0x5ed0], R8 ;  /* 0x005ed00801007387 */ /* 0x0041e60000100a00 */
[----:B0-----:R-:W2:Y:S01]  /*2aca0*/  LDL.LU.64 R8, [R1+0xd90] ;  /* 0x000d900001087983 */ /* 0x001ea20000300a00 */
[----:B------:R-:W2:Y:S02]  /*2acb0*/  LDL.LU.64 R10, [R1+0xd98] ;  /* 0x000d9800010a7983 */ /* 0x000ea40000300a00 */
[----:B------:R-:W3:Y:S02]  /*2acc0*/  LDL.LU.64 R4, [R1+0x8e0] ;  /* 0x0008e00001047983 */ /* 0x000ee40000300a00 */
[----:B------:R-:W3:Y:S01]  /*2acd0*/  LDL.LU.64 R6, [R1+0x8e8] ;  /* 0x0008e80001067983 */ /* 0x000ee20000300a00 */
[----:B------:R-:W4:Y:S01]  /*2ace0*/  LDL.LU.64 R18, [R1+0x5ef8] ;  /* 0x005ef80001127983 */ /* 0x000f220000300a00 */
[----:B------:R-:W2:Y:S10]  /*2acf0*/  LDL.LU.64 R16, [R1+0x5ef0] ;  /* 0x005ef00001107983 */ /* 0x000eb40000300a00 */
[----:B------:R4:W-:Y:S02]  /*2ad00*/  STL.64 [R1+0x140], R24 ;  /* 0x0001401801007387 */ /* 0x0009e40000100a00 */
[----:B------:R-:W-:Y:S02]  /*2ad10*/  STL.64 [R1+0x148], R26 ;  /* 0x0001481a01007387 */ /* 0x000fe40000100a00 */
[----:B----4-:R-:W-:-:S02]  /*2ad20*/  IMAD.MOV.U32 R24, RZ, RZ, R19 ;  /* 0x000000ffff187224 */ /* 0x010fc400078e0013 */
[----:B------:R-:W2:Y:S01]  /*2ad30*/  LDL.LU R19, [R1+0x5ee8] ;  /* 0x005ee80001137983 */ /* 0x000ea20000300800 */
[----:B------:R-:W4:Y:S03]  /*2ad40*/  LDL.LU R25, [R1+0x34] ;  /* 0x0000340001197983 */ /* 0x000f260000300800 */
[----:B----4-:R0:W-:Y:S04]  /*2ad50*/  STL.64 [R1+0x5e80], R24 ;  /* 0x005e801801007387 */ /* 0x0101e80000100a00 */
[----:B0-----:R-:W4:Y:S01]  /*2ad60*/  LDL.LU.64 R24, [R1+0x8d0] ;  /* 0x0008d00001187983 */ /* 0x001f220000300a00 */
[----:B------:R-:W4:Y:S02]  /*2ad70*/  LDL.LU.64 R26, [R1+0x8d8] ;  /* 0x0008d800011a7983 */ /* 0x000f240000300a00 */
[----:B------:R0:W-:Y:S02]  /*2ad80*/  STL.64 [R1+0x5df8], R20 ;  /* 0x005df81401007387 */ /* 0x0001e40000100a00 */
[----:B------:R2:W-:Y:S01]  /*2ad90*/  STL.64 [R1+0x5e68], R22 ;  /* 0x005e681601007387 */ /* 0x0005e20000100a00 */
[----:B0-----:R-:W2:Y:S01]  /*2ada0*/  LDL.LU R20, [R1+0x20] ;  /* 0x0000200001147983 */ /* 0x001ea20000300800 */
[----:B------:R-:W2:Y:S02]  /*2adb0*/  LDL.LU R21, [R1+0x24] ;  /* 0x0000240001157983 */ /* 0x000ea40000300800 */
[C---:B--2---:R-:W-:Y:S01]  /*2adc0*/  HMMA.16816.F32 R20, R16.reuse, R20, R12 ;  /* 0x000000141014723c */ /* 0x044fe2000000180c */
[----:B------:R-:W2:Y:S11]  /*2add0*/  LDL.LU.64 R12, [R1+0x5ee0] ;  /* 0x005ee000010c7983 */ /* 0x000eb60000300a00 */
[----:B------:R-:W-:Y:S11]  /*2ade0*/  @!UPT UIADD3 URZ, URZ, URZ, URZ ;  /* 0x0000003f3f3ff290 */ /* 0x000ff6000fffe03f */
[----:B------:R0:W-:Y:S01]  /*2adf0*/  STL.64 [R1+0x130], R20 ;  /* 0x0001301401007387 */ /* 0x0001e20000100a00 */
[----:B------:R-:W-:Y:S03]  /*2ae00*/  STL.64 [R1+0x138], R22 ;  /* 0x0001381601007387 */ /* 0x000fe60000100a00 */
[----:B0-----:R-:W3:Y:S01]  /*2ae10*/  LDL.LU R20, [R1+0xc0] ;  /* 0x0000c00001147983 */ /* 0x001ee20000300800 */
[C---:B--2---:R-:W-:Y:S03]  /*2ae20*/  HMMA.16816.F32 R12, R16.reuse, R12, R8 ;  /* 0x0000000c100c723c */ /* 0x044fe60000001808 */
[----:B------:R-:W2:Y:S01]  /*2ae30*/  LDL.LU.64 R10, [R1+0x5ed8] ;  /* 0x005ed800010a7983 */ /* 0x000ea20000300a00 */
[----:B------:R-:W2:Y:S11]  /*2ae40*/  LDL.LU.64 R8, [R1+0x5ed0] ;  /* 0x005ed00001087983 */ /* 0x000eb60000300a00 */
[----:B------:R-:W-:Y:S08]  /*2ae50*/  @!UPT UIADD3 URZ, URZ, URZ, URZ ;  /* 0x0000003f3f3ff290 */ /* 0x000ff0000fffe03f */
[----:B------:R0:W-:Y:S01]  /*2ae60*/  STL.64 [R1+0x120], R12 ;  /* 0x0001200c01007387 */ /* 0x0001e20000100a00 */
[----:B------:R2:W-:Y:S03]  /*2ae70*/  STL.64 [R1+0x128], R14 ;  /* 0x0001280e01007387 */ /* 0x0005e60000100a00 */
[----:B0-----:R-:W2:Y:S02]  /*2ae80*/  LDL.LU.64 R12, [R1+0x5ec8] ;  /* 0x005ec800010c7983 */ /* 0x001ea40000300a00 */
[C---:B--2---:R-:W-:Y:S02]  /*2ae90*/  HMMA.16816.F32 R12, R16.reuse, R12, R8 ;  /* 0x0000000c100c723c */ /* 0x044fe40000001808 */
[----:B------:R-:W2:Y:S01]  /*2aea0*/  LDL.LU.64 R10, [R1+0x5ec0] ;  /* 0x005ec000010a7983 */ /* 0x000ea20000300a00 */
[----:B------:R-:W2:Y:S11]  /*2aeb0*/  LDL.LU.64 R8, [R1+0x5eb8] ;  /* 0x005eb80001087983 */ /* 0x000eb60000300a00 */
[----:B------:R-:W-:Y:S09]  /*2aec0*/  @!UPT UIADD3 URZ, URZ, URZ, URZ ;  /* 0x0000003f3f3ff290 */ /* 0x000ff2000fffe03f */
[----:B------:R-:W-:Y:S01]  /*2aed0*/  STL.64 [R1+0x110], R12 ;  /* 0x0001100c01007387 */ /* 0x000fe20000100a00 */
[----:B------:R0:W-:Y:S03]  /*2aee0*/  STL.64 [R1+0x118], R14 ;  /* 0x0001180e01007387 */ /* 0x0001e60000100a00 */
[----:B0-----:R-:W2:Y:S01]  /*2aef0*/  LDL.LU.64 R14, [R1+0x5eb0] ;  /* 0x005eb000010e7983 */ /* 0x001ea20000300a00 */
[----:B------:R-:W2:Y:S02]  /*2af00*/  LDL.LU.64 R12, [R1+0x5ea8] ;  /* 0x005ea800010c7983 */ /* 0x000ea40000300a00 */
[C---:B--2---:R-:W-:Y:S11]  /*2af10*/  HMMA.16816.F32 R8, R16.reuse, R12, R8 ;  /* 0x0000000c1008723c */ /* 0x044ff60000001808 */
[----:B------:R-:W-:Y:S11]  /*2af20*/  @!UPT UIADD3 URZ, URZ, URZ, URZ ;  /* 0x0000003f3f3ff290 */ /* 0x000ff6000fffe03f */
[----:B------:R-:W-:Y:S01]  /*2af30*/  @!UPT UIADD3 URZ, URZ, URZ, URZ ;  /* 0x0000003f3f3ff290 */ /* 0x000fe2000fffe03f */
[----:B------:R-:W-:Y:S01]  /*2af40*/  STL.64 [R1+0x100], R8 ;  /* 0x0001000801007387 */ /* 0x000fe20000100a00 */
[----:B------:R0:W-:Y:S03]  /*2af50*/  STL.64 [R1+0x108], R10 ;  /* 0x0001080a01007387 */ /* 0x0001e60000100a00 */
[----:B0-----:R-:W2:Y:S01]  /*2af60*/  LDL.LU.64 R10, [R1+0x5ea0] ;  /* 0x005ea000010a7983 */ /* 0x001ea20000300a00 */
[----:B------:R-:W3:Y:S02]  /*2af70*/  LDL.LU.64 R8, [R1+0x5e98] ;  /* 0x005e980001087983 */ /* 0x000ee40000300a00 */
[----:B------:R-:W-:Y:S01]  /*2af80*/  IMAD.MOV.U32 R21, RZ, RZ, R28 ;  /* 0x000000ffff157224 */ /* 0x000fe200078e001c */
[C---:B---3--:R-:W-:Y:S11]  /*2af90*/  HMMA.16816.F32 R4, R16.reuse, R8, R4 ;  /* 0x000000081004723c */ /* 0x048ff60000001804 */
[----:B------:R-:W-:Y:S11]  /*2afa0*/  @!UPT UIADD3 URZ, URZ, URZ, URZ ;  /* 0x0000003f3f3ff290 */ /* 0x000ff6000fffe03f */
[----:B------:R-:W-:Y:S01]  /*2afb0*/  @!UPT UIADD3 URZ, URZ, URZ, URZ ;  /* 0x0000003f3f3ff290 */ /* 0x000fe2000fffe03f */
[----:B------:R-:W-:Y:S01]  /*2afc0*/  STL.64 [R1+0xf0], R4 ;  /* 0x0000f00401007387 */ /* 0x000fe20000100a00 */
[----:B------:R0:W-:Y:S02]  /*2afd0*/  STL [R1+0xf8], R6 ;  /* 0x0000f80601007387 */ /* 0x0001e40000100800 */
[----:B------:R-:W-:Y:S02]  /*2afe0*/  IMAD.MOV.U32 R28, RZ, RZ, R7 ;  /* 0x000000ffff1c7224 */ /* 0x000fe400078e0007 */
[----:B0-----:R-:W3:Y:S01]  /*2aff0*/  LDL.LU.64 R6, [R1+0x5e90] ;  /* 0x005e900001067983 */ /* 0x001ee20000300a00 */
[----:B------:R-:W4:Y:S02]  /*2b000*/  LDL.LU.64 R4, [R1+0x5e88] ;  /* 0x005e880001047983 */ /* 0x000f240000300a00 */
[----:B------:R-:W-:Y:S01]  /*2b010*/  STL [R1+0x56b8], R28 ;  /* 0x0056b81c01007387 */ /* 0x000fe20000100800 */
[----:B----4-:R-:W-:Y:S07]  /*2b020*/  HMMA.16816.F32 R24, R16, R4, R24 ;  /* 0x000000041018723c */ /* 0x010fee0000001818 */
[----:B------:R-:W-:-:S02]  /*2b030*/  IMAD.MOV.U32 R4, RZ, RZ, R14 ;  /* 0x000000ffff047224 */ /* 0x000fc400078e000e */
[----:B------:R-:W-:Y:S11]  /*2b040*/  IMAD.MOV.U32 R5, RZ, RZ, R15 ;  /* 0x000000ffff057224 */ /* 0x000ff600078e000f */
[----:B------:R-:W-:Y:S03]  /*2b050*/  @!UPT UIADD3 URZ, URZ, URZ, URZ ;  /* 0x0000003f3f3ff290 */ /* 0x000fe6000fffe03f */
[----:B------:R0:W-:Y:S01]  /*2b060*/  STL.64 [R1+0xe0], R24 ;  /* 0x0000e01801007387 */ /* 0x0001e20000100a00 */
[----:B------:R-:W-:Y:S03]  /*2b070*/  STL.64 [R1+0xe8], R26 ;  /* 0x0000e81a01007387 */ /* 0x000fe60000100a00 */
[----:B0-----:R-:W4:Y:S01]  /*2b080*/  LDL.LU.64 R24, [R1+0x5e80] ;  /* 0x005e800001187983 */ /* 0x001f220000300a00 */
[----:B---3--:R-:W-:Y:S02]  /*2b090*/  STL.64 [R1+0x5e30], R6 ;  /* 0x005e300601007387 */ /* 0x008fe40000100a00 */
[----:B------:R-:W3:Y:S02]  /*2b0a0*/  LDL.LU R14, [R1+0x5e7c] ;  /* 0x005e7c00010e7983 */ /* 0x000ee40000300800 */
[----:B------:R-:W3:Y:S01]  /*2b0b0*/  LDL.LU R15, [R1+0x5e78] ;  /* 0x005e7800010f7983 */ /* 0x000ee20000300800 */
[----:B------:R0:W-:Y:S04]  /*2b0c0*/  STL.64 [R1+0x5e70], R4 ;  /* 0x005e700401007387 */ /* 0x0001e80000100a00 */
[----:B0-----:R-:W4:Y:S01]  /*2b0d0*/  LDL.LU.64 R4, [R1+0x870] ;  /* 0x0008700001047983 */ /* 0x001f220000300a00 */
[----:B------:R-:W4:Y:S02]  /*2b0e0*/  LDL.LU.64 R6, [R1+0x878] ;  /* 0x0008780001067983 */ /* 0x000f240000300a00 */
[C---:B----4-:R-:W-:Y:S01]  /*2b0f0*/  HMMA.16816.F32 R24, R16.reuse, R24, R4 ;  /* 0x000000181018723c */ /* 0x050fe20000001804 */
[----:B------:R-:W4:Y:S01]  /*2b100*/  LDL.LU.64 R4, [R1+0x890] ;  /* 0x0008900001047983 */ /* 0x000f220000300a00 */
[----:B------:R-:W4:Y:S11]  /*2b110*/  LDL.LU.64 R6, [R1+0x898] ;  /* 0x0008980001067983 */ /* 0x000f360000300a00 */
[----:B------:R-:W-:Y:S11]  /*2b120*/  @!UPT UIADD3 URZ, URZ, URZ, URZ ;  /* 0x0000003f3f3ff290 */ /* 0x000ff6000fffe03f */
[----:B------:R-:W-:Y:S02]  /*2b130*/  IMAD.MOV.U32 R13, RZ, RZ, R24 ;  /* 0x000000ffff0d7224 */ /* 0x000fe400078e0018 */
[----:B------:R-:W-:Y:S02]  /*2b140*/  IMAD.MOV.U32 R12, RZ, RZ, R25 ;  /* 0x000000ffff0c7224 */ /* 0x000fe400078e0019 */
[----:B------:R-:W-:Y:S02]  /*2b150*/  IMAD.MOV.U32 R9, RZ, RZ, R26 ;  /* 0x000000ffff097224 */ /* 0x000fe400078e001a */
[----:B------:R-:W-:Y:S02]  /*2b160*/  IMAD.MOV.U32 R8, RZ, RZ, R27 ;  /* 0x000000ffff087224 */ /* 0x000fe400078e001b */
[----:B------:R-:W0:Y:S04]  /*2b170*/  LDSM.16.MT88.4 R24, [R2+0x4080] ;  /* 0x004080000218783b */ /* 0x000e280000004200 */
[----:B------:R-:W-:Y:S01]  /*2b180*/  STL [R1+0x5b84], R12 ;  /* 0x005b840c01007387 */ /* 0x000fe20000100800 */
[----:B------:R1:W-:Y:S02]  /*2b190*/  STL [R1+0x5b80], R13 ;  /* 0x005b800d01007387 */ /* 0x0003e40000100800 */
[----:B---3--:R3:W-:Y:S01]  /*2b1a0*/  STL.64 [R1+0x5db0], R14 ;  /* 0x005db00e01007387 */ /* 0x0087e20000100a00 */
[----:B-1----:R-:W4:Y:S01]  /*2b1b0*/  LDL.LU.64 R12, [R1+0x8c0] ;  /* 0x0008c000010c7983 */ /* 0x002f220000300a00 */
[----:B---3--:R-:W3:Y:S02]  /*2b1c0*/  LDL.LU.64 R14, [R1+0x8c8] ;  /* 0x0008c800010e7983 */ /* 0x008ee40000300a00 */
[----:B------:R1:W-:Y:S02]  /*2b1d0*/  STL [R1+0x595c], R8 ;  /* 0x00595c0801007387 */ /* 0x0003e40000100800 */
[----:B------:R1:W-:Y:S01]  /*2b1e0*/  STL [R1+0x5958], R9 ;  /* 0x0059580901007387 */ /* 0x0003e20000100800 */
[----:B--2---:R-:W-:Y:S04]  /*2b1f0*/  STL.64 [R1+0x5da8], R10 ;  /* 0x005da80a01007387 */ /* 0x004fe80000100a00 */
[----:B-1----:R-:W2:Y:S01]  /*2b200*/  LDL.LU R8, [R1+0xb0] ;  /* 0x0000b00001087983 */ /* 0x002ea20000300800 */
[----:B------:R-:W2:Y:S03]  /*2b210*/  LDL.LU R9, [R1+0xb4] ;  /* 0x0000b40001097983 */ /* 0x000ea60000300800 */
[----:B0-----:R-:W-:Y:S01]  /*2b220*/  STL.64 [R1+0x5ce8], R26 ;  /* 0x005ce81a01007387 */ /* 0x001fe20000100a00 */
[----:B------:R0:W-:Y:S03]  /*2b230*/  STL.64 [R1+0x5ce0], R24 ;  /* 0x005ce01801007387 */ /* 0x0001e60000100a00 */
[----:B0-----:R-:W2:Y:S01]  /*2b240*/  LDL.LU.64 R24, [R1+0x8a0] ;  /* 0x0008a00001187983 */ /* 0x001ea20000300a00 */
[----:B------:R-:W2:Y:S01]  /*2b250*/  LDL.LU.64 R26, [R1+0x8a8] ;  /* 0x0008a800011a7983 */ /* 0x000ea20000300a00 */
[C---:B----4-:R-:W-:Y:S02]  /*2b260*/  HMMA.16816.F32 R20, R16.reuse, R20, R4 ;  /* 0x000000141014723c */ /* 0x050fe40000001804 */
[----:B------:R-:W3:Y:S11]  /*2b270*/  LDL.LU.64 R4, [R1+0x5e70] ;  /* 0x005e700001047983 */ /* 0x000ef60000300a00 */
[----:B------:R-:W-:Y:S10]  /*2b280*/  @!UPT UIADD3 URZ, URZ, URZ, URZ ;  /* 0x0000003f3f3ff290 */ /* 0x000ff4000fffe03f */
[----:B------:R-:W-:Y:S01]  /*2b290*/  STL.64 [R1+0x890], R20 ;  /* 0x0008901401007387 */ /* 0x000fe20000100a00 */
[----:B------:R0:W-:Y:S03]  /*2b2a0*/  STL.64 [R1+0x898], R22 ;  /* 0x0008981601007387 */ /* 0x0001e60000100a00 */
[----:B0-----:R-:W4:Y:S01]  /*2b2b0*/  LDL.LU.64 R22, [R1+0x5e68] ;  /* 0x005e680001167983 */ /* 0x001f220000300a00 */
[----:B------:R-:W-:Y:S01]  /*2b2c0*/  IMAD.MOV.U32 R21, RZ, RZ, R0 ;  /* 0x000000ffff157224 */ /* 0x000fe200078e0000 */
[C---:B--2---:R-:W-:Y:S02]  /*2b2d0*/  HMMA.16816.F32 R8, R16.reuse, R8, R24 ;  /* 0x000000081008723c */ /* 0x044fe40000001818 */
[----:B------:R-:W2:Y:S11]  /*2b2e0*/  LDL.LU R24, [R1+0x500] ;  /* 0x0005000001187983 */ /* 0x000eb60000300800 */
[----:B------:R-:W-:Y:S10]  /*2b2f0*/  @!UPT UIADD3 URZ, URZ, URZ, URZ ;  /* 0x0000003f3f3ff290 */ /* 0x000ff4000fffe03f */
[----:B------:R-:W-:Y:S01]  /*2b300*/  STL.64 [R1+0x8a0], R8 ;  /* 0x0008a00801007387 */ /* 0x000fe20000100a00 */
[----:B------:R-:W-:Y:S01]  /*2b310*/  STL.64 [R1+0x8a8], R10 ;  /* 0x0008a80a01007387 */ /* 0x000fe20000100a00 */
[----:B---3--:R-:W-:Y:S11]  /*2b320*/  HMMA.16816.F32 R4, R16, R4, R12 ;  /* 0x000000041004723c */ /* 0x008ff6000000180c */
[----:B------:R-:W-:Y:S11]  /*2b330*/  @!UPT UIADD3 URZ, URZ, URZ, URZ ;  /* 0x0000003f3f3ff290 */ /* 0x000ff6000fffe03f */
[----:B------:R-:W-:Y:S01]  /*2b340*/  @!UPT UIADD3 URZ, URZ, URZ, URZ ;  /* 0x0000003f3f3ff290 */ /* 0x000fe2000fffe03f */
[----:B------:R-:W-:Y:S01]  /*2b350*/  STL.64 [R1+0x930], R4 ;  /* 0x0009300401007387 */ /* 0x000fe20000100a00 */
[----:B------:R-:W-:Y:S02]  /*2b360*/  STL.64 [R1+0x938], R6 ;  /* 0x0009380601007387 */ /* 0x000fe40000100a00 */
[----:B------:R-:W2:Y:S02]  /*2b370*/  LDL.LU R25, [R1+0x504] ;  /* 0x0005040001197983 */ /* 0x000ea40000300800 */
[----:B------:R-:W3:Y:S01]  /*2b380*/  LDL.LU R26, [R1+0x508] ;  /* 0x00050800011a7983 */ /* 0x000ee20000300800 */
[----:B------:R-:W3:Y:S01]  /*2b390*/  LDL.LU R27, [R1+0x50c] ;  /* 0x00050c00011b7983 */ /* 0x000ee20000300800 */
[----:B----4-:R-:W-:-:S03]  /*2b3a0*/  IMAD.MOV.U32 R20, RZ, RZ, R23 ;  /* 0x000000ffff147224 */ /* 0x010fc600078e0017 */
[----:B------:R-:W4:Y:S01]  /*2b3b0*/  LDL.LU R23, [R1+0x5e64] ;  /* 0x005e640001177983 */ /* 0x000f220000300800 */
[----:B------:R-:W2:Y:S02]  /*2b3c0*/  LDL.LU R0, [R1+0x5e60] ;  /* 0x005e600001007983 */ /* 0x000ea40000300800 */
[----:B------:R0:W-:Y:S02]  /*2b3d0*/  STL.64 [R1+0x5e10], R20 ;  /* 0x005e101401007387 */ /* 0x0001e40000100a00 */
[----:B0-----:R-:W-:Y:S02]  /*2b3e0*/  IMAD.MOV.U32 R20, RZ, RZ, R3 ;  /* 0x000000ffff147224 */ /* 0x001fe400078e0003 */
[----:B------:R-:W2:Y:S01]  /*2b3f0*/  LDL.LU R3, [R1+0x5e5c] ;  /* 0x005e5c0001037983 */ /* 0x000ea20000300800 */
[----:B------:R-:W2:Y:S02]  /*2b400*/  LDL.LU R21, [R1+0x64] ;  /* 0x0000640001157983 */ /* 0x000ea40000300800 */
[----:B------:R-:W2:Y:S02]  /*2b410*/  LDL.LU R4, [R1+0x80] ;  /* 0x0000800001047983 */ /* 0x000ea40000300800 */
[----:B------:R-:W-:-:S02]  /*2b420*/  IMAD.MOV.U32 R5, RZ, RZ, R29 ;  /* 0x000000ffff057224 */ /* 0x000fc400078e001d */
[----:B------:R-:W-:Y:S01]  /*2b430*/  IMAD.MOV.U32 R9, RZ, RZ, R22 ;  /* 0x000000ffff097224 */ /* 0x000fe200078e0016 */
[----:B------:R-:W3:Y:S01]  /*2b440*/  LDL.LU R29, [R1+0x5e58] ;  /* 0x005e5800011d7983 */ /* 0x000ee20000300800 */
[----:B----4-:R-:W-:-:S03]  /*2b450*/  IMAD.MOV.U32 R8, RZ, RZ, R23 ;  /* 0x000000ffff087224 */ /* 0x010fc600078e0017 */
[----:B--2---:R-:W-:Y:S01]  /*2b460*/  STL.64 [R1+0x5e40], R4 ;  /* 0x005e400401007387 */ /* 0x004fe20000100a00 */
[----:B------:R-:W-:Y:S02]  /*2b470*/  STL.64 [R1+0x5e28], R20 ;  /* 0x005e281401007387 */ /* 0x000fe40000100a00 */
[----:B------:R-:W-:Y:S02]  /*2b480*/  STL.64 [R1+0x5e38], R8 ;  /* 0x005e380801007387 */ /* 0x000fe40000100a00 */
[----:B---3--:R-:W-:Y:S01]  /*2b490*/  STL.64 [R1+0x5dc0], R26 ;  /* 0x005dc01a01007387 */ /* 0x008fe20000100a00 */
[----:B------:R0:W-:Y:S04]  /*2b4a0*/  STL.64 [R1+0x5db8], R24 ;  /* 0x005db81801007387 */ /* 0x0001e80000100a00 */
[----:B0-----:R-:W2:Y:S01]  /*2b4b0*/  LDL.LU R24, [R1+0x510] ;  /* 0x0005100001187983 */ /* 0x001ea20000300800 */
[----:B------:R-:W2:Y:S02]  /*2b4c0*/  LDL.LU R25, [R1+0x514] ;  /* 0x0005140001197983 */ /* 0x000ea40000300800 */
[----:B------:R-:W3:Y:S02]  /*2b4d0*/  LDL.LU R26, [R1+0x518] ;  /* 0x00051800011a7983 */ /* 0x000ee40000300800 */
[----:B------:R-:W3:Y:S01]  /*2b4e0*/  LDL.LU R27, [R1+0x51c] ;  /* 0x00051c00011b7983 */ /* 0x000ee20000300800 */
[----:B------:R-:W4:Y:S01]  /*2b4f0*/  LDL.LU.64 R8, [R1+0x880] ;  /* 0x0008800001087983 */ /* 0x000f220000300a00 */
[----:B------:R-:W2:Y:S03]  /*2b500*/  LDL.LU.64 R10, [R1+0x888] ;  /* 0x00088800010a7983 */ /* 0x000ea60000300a00 */
[----:B--2---:R-:W-:Y:S01]  /*2b510*/  STL.64 [R1+0x5e50], R10 ;  /* 0x005e500a01007387 */ /* 0x004fe20000100a00 */
[----:B----4-:R0:W-:Y:S03]  /*2b520*/  STL.64 [R1+0x5e48], R8 ;  /* 0x005e480801007387 */ /* 0x0101e60000100a00 */
[----:B0-----:R-:W2:Y:S01]  /*2b530*/  LDL.LU.64 R8, [R1+0x8b0] ;  /* 0x0008b00001087983 */ /* 0x001ea20000300a00 */
[----:B------:R-:W2:Y:S02]  /*2b540*/  LDL.LU.64 R10, [R1+0x8b8] ;  /* 0x0008b800010a7983 */ /* 0x000ea40000300a00 */
[----:B------:R-:W4:Y:S02]  /*2b550*/  LDL.LU.64 R20, [R1+0x530] ;  /* 0x0005300001147983 */ /* 0x000f240000300a00 */
[----:B------:R-:W4:Y:S01]  /*2b560*/  LDL.LU.64 R22, [R1+0x538] ;  /* 0x0005380001167983 */ /* 0x000f220000300a00 */
[----:B---3--:R0:W-:Y:S01]  /*2b570*/  STL.64 [R1+0x5dd0], R26 ;  /* 0x005dd01a01007387 */ /* 0x0081e20000100a00 */
[----:B------:R1:W-:Y:S03]  /*2b580*/  STL.64 [R1+0x5dc8], R24 ;  /* 0x005dc81801007387 */ /* 0x0003e60000100a00 */
[----:B0-----:R-:W3:Y:S04]  /*2b590*/  LDL.64 R26, [R1+0x28] ;  /* 0x00002800011a7983 */ /* 0x001ee80000100a00 */
[----:B---3--:R0:W-:Y:S01]  /*2b5a0*/  STL.64 [R1+0x5df0], R26 ;  /* 0x005df01a01007387 */ /* 0x0081e20000100a00 */
[----:B-1----:R-:W3:Y:S03]  /*2b5b0*/  LDL.LU.64 R24, [R1+0xd0] ;  /* 0x0000d00001187983 */ /* 0x002ee60000300a00 */
[----:B0-----:R-:W2:Y:S04]  /*2b5c0*/  LDL.LU.64 R26, [R1+0xd8] ;  /* 0x0000d800011a7983 */ /* 0x001ea80000300a00 */
[----:B--2---:R-:W-:Y:S01]  /*2b5d0*/  STL.64 [R1+0x5e08], R26 ;  /* 0x005e081a01007387 */ /* 0x004fe20000100a00 */
[----:B---3--:R0:W-:Y:S03]  /*2b5e0*/  STL.64 [R1+0x5e00], R24 ;  /* 0x005e001801007387 */ /* 0x0081e60000100a00 */
[----:B0-----:R-:W2:Y:S01]  /*2b5f0*/  LDL.LU.64 R24, [R1+0x2c0] ;  /* 0x0002c00001187983 */ /* 0x001ea20000300a00 */
[----:B------:R-:W3:Y:S02]  /*2b600*/  LDL.LU.64 R26, [R1+0x2c8] ;  /* 0x0002c800011a7983 */ /* 0x000ee40000300a00 */
[----:B------:R-:W-:-:S02]  /*2b610*/  IMAD.MOV.U32 R4, RZ, RZ, R3 ;  /* 0x000000ffff047224 */ /* 0x000fc400078e0003 */
[----:B------:R-:W-:-:S07]  /*2b620*/  IMAD.MOV.U32 R5, RZ, RZ, R0 ;  /* 0x000000ffff057224 */ /* 0x000fce00078e0000 */
[C---:B------:R-:W-:Y:S01]  /*2b630*/  HMMA.16816.F32 R4, R16.reuse, R4, R8 ;  /* 0x000000041004723c */ /* 0x040fe20000001808 */
[----:B---3--:R-:W-:Y:S01]  /*2b640*/  STL.64 [R1+0x5e20], R26 ;  /* 0x005e201a01007387 */ /* 0x008fe20000100a00 */
[----:B--2---:R0:W-:Y:S03]  /*2b650*/  STL.64 [R1+0x5e18], R24 ;  /* 0x005e181801007387 */ /* 0x0041e60000100a00 */
[----:B0-----:R-:W2:Y:S01]  /*2b660*/  LDL.LU.64 R24, [R1+0x4c0] ;  /* 0x0004c00001187983 */ /* 0x001ea20000300a00 */
[----:B------:R-:W2:Y:S02]  /*2b670*/  LDL.LU.64 R26, [R1+0x4c8] ;  /* 0x0004c800011a7983 */ /* 0x000ea40000300a00 */
[----:B------:R-:W3:Y:S02]  /*2b680*/  LDL.64 R14, [R1+0x8] ;  /* 0x00000800010e7983 */ /* 0x000ee40000100a00 */
[----:B---3--:R0:W-:Y:S01]  /*2b690*/  STL.64 [R1+0x5dd8], R14 ;  /* 0x005dd80e01007387 */ /* 0x0081e20000100a00 */
[----:B------:R-:W3:Y:S02]  /*2b6a0*/  LDL.LU R12, [R1+0x520] ;  /* 0x00052000010c7983 */ /* 0x000ee40000300800 */
[----:B------:R-:W3:Y:S01]  /*2b6b0*/  LDL.LU R13, [R1+0x524] ;  /* 0x00052400010d7983 */ /* 0x000ee20000300800 */
[----:B0-----:R-:W3:Y:S01]  /*2b6c0*/  LDL.LU R14, [R1+0x528] ;  /* 0x00052800010e7983 */ /* 0x001ee20000300800 */
[----:B------:R-:W2:Y:S02]  /*2b6d0*/  LDL.LU.64 R10, [R1+0x5e50] ;  /* 0x005e5000010a7983 */ /* 0x000ea40000300a00 */
[----:B------:R-:W2:Y:S06]  /*2b6e0*/  LDL.LU.64 R8, [R1+0x5e48] ;  /* 0x005e480001087983 */ /* 0x000eac0000300a00 */
[----:B------:R0:W-:Y:S01]  /*2b6f0*/  STL.64 [R1+0xc20], R4 ;  /* 0x000c200401007387 */ /* 0x0001e20000100a00 */
[----:B------:R2:W-:Y:S04]  /*2b700*/  STL.64 [R1+0xc28], R6 ;  /* 0x000c280601007387 */ /* 0x0005e80000100a00 */
[----:B0-----:R-:W2:Y:S01]  /*2b710*/  LDL.LU.64 R4, [R1+0x5e40] ;  /* 0x005e400001047983 */ /* 0x001ea20000300a00 */
[----:B------:R-:W-:Y:S01]  /*2b720*/  IMAD.MOV.U32 R15, RZ, RZ, R29 ;  /* 0x000000ffff0f7224 */ /* 0x000fe200078e001d */
[C---:B--2---:R-:W-:Y:S02]  /*2b730*/  HMMA.16816.F32 R4, R16.reuse, R4, R8 ;  /* 0x000000041004723c */ /* 0x044fe40000001808 */
[----:B------:R-:W4:Y:S11]  /*2b740*/  LDL.LU.64 R8, [R1+0x5e38] ;  /* 0x005e380001087983 */ /* 0x000f360000300a00 */
[----:B------:R-:W-:Y:S10]  /*2b750*/  @!UPT UIADD3 URZ, URZ, URZ, URZ ;  /* 0x0000003f3f3ff290 */ /* 0x000ff4000fffe03f */
[----:B------:R0:W-:Y:S01]  /*2b760*/  STL.64 [R1+0x1040], R4 ;  /* 0x0010400401007387 */ /* 0x0001e20000100a00 */
[----:B------:R-:W-:Y:S02]  /*2b770*/  IMAD.MOV.U32 R29, RZ, RZ, R6 ;  /* 0x000000ffff1d7224 */ /* 0x000fe400078e0006 */
[----:B0-----:R-:W-:Y:S02]  /*2b780*/  IMAD.MOV.U32 R5, RZ, RZ, R7 ;  /* 0x000000ffff057224 */ /* 0x001fe400078e0007 */
[----:B------:R-:W2:Y:S01]  /*2b790*/  LDL.LU.64 R6, [R1+0x5e30] ;  /* 0x005e300001067983 */ /* 0x000ea20000300a00 */
[----:B------:R-:W-:Y:S02]  /*2b7a0*/  STL [R1+0x5574], R29 ;  /* 0x0055741d01007387 */ /* 0x000fe40000100800 */
[----:B------:R-:W-:Y:S01]  /*2b7b0*/  STL [R1+0x5570], R5 ;  /* 0x0055700501007387 */ /* 0x000fe20000100800 */
[C---:B----4-:R-:W-:Y:S01]  /*2b7c0*/  HMMA.16816.F32 R8, R16.reuse, R8, R20 ;  /* 0x000000081008723c */ /* 0x050fe20000001814 */
[----:B------:R-:W4:Y:S11]  /*2b7d0*/  LDL.LU.64 R20, [R1+0x5e28] ;  /* 0x005e280001147983 */ /* 0x000f360000300a00 */
[----:B------:R-:W-:Y:S11]  /*2b7e0*/  @!UPT UIADD3 URZ, URZ, URZ, URZ ;  /* 0x0000003f3f3ff290 */ /* 0x000ff6000fffe03f */
[----:B------:R0:W-:Y:S01]  /*2b7f0*/  STL.64 [R1+0x1030], R8 ;  /* 0x0010300801007387 */ /* 0x0001e20000100a00 */
[----:B------:R1:W-:Y:S03]  /*2b800*/  STL.64 [R1+0x1038], R10 ;  /* 0x0010380a01007387 */ /* 0x0003e60000100a00 */
[----:B0-----:R-:W2:Y:S01]  /*2b810*/  LDL.LU R8, [R1+0x4f0] ;  /* 0x0004f00001087983 */ /* 0x001ea20000300800 */
[----:B------:R-:W2:Y:S02]  /*2b820*/  LDL.LU R9, [R1+0x4f4] ;  /* 0x0004f40001097983 */ /* 0x000ea40000300800 */
[----:B-1----:R-:W2:Y:S02]  /*2b830*/  LDL.LU R10, [R1+0x4f8] ;  /* 0x0004f800010a7983 */ /* 0x002ea40000300800 */
[----:B------:R-:W2:Y:S01]  /*2b840*/  LDL.LU R11, [R1+0x4fc] ;  /* 0x0004fc00010b7983 */ /* 0x000ea20000300800 */
[C---:B----4-:R-:W-:Y:S01]  /*2b850*/  HMMA.16816.F32 R20, R16.reuse, R20, R24 ;  /* 0x000000141014723c */ /* 0x050fe20000001818 */
[----:B------:R-:W4:Y:S01]  /*2b860*/  LDL.LU.64 R26, [R1+0x5e20] ;  /* 0x005e2000011a7983 */ /* 0x000f220000300a00 */
[----:B------:R-:W4:Y:S11]  /*2b870*/  LDL.LU.64 R24, [R1+0x5e18] ;  /* 0x005e180001187983 */ /* 0x000f360000300a00 */
[----:B------:R-:W-:Y:S10]  /*2b880*/  @!UPT UIADD3 URZ, URZ, URZ, URZ ;  /* 0x0000003f3f3ff290 */ /* 0x000ff4000fffe03f */
[----:B------:R0:W-:Y:S01]  /*2b890*/  STL.64 [R1+0x1020], R20 ;  /* 0x0010201401007387 */ /* 0x0001e20000100a00 */
[----:B------:R4:W-:Y:S03]  /*2b8a0*/  STL.64 [R1+0x1028], R22 ;  /* 0x0010281601007387 */ /* 0x0009e60000100a00 */
[----:B0-----:R-:W4:Y:S02]  /*2b8b0*/  LDL.LU.64 R20, [R1+0x5e10] ;  /* 0x005e100001147983 */ /* 0x001f240000300a00 */
[C---:B----4-:R-:W-:Y:S02]  /*2b8c0*/  HMMA.16816.F32 R20, R16.reuse, R20, R24 ;  /* 0x000000141014723c */ /* 0x050fe40000001818 */
[----:B------:R-:W4:Y:S01]  /*2b8d0*/  LDL.LU.64 R26, [R1+0x5e08] ;  /* 0x005e0800011a7983 */ /* 0x000f220000300a00 */
[----:B------:R-:W4:Y:S11]  /*2b8e0*/  LDL.LU.64 R24, [R1+0x5e00] ;  /* 0x005e000001187983 */ /* 0x000f360000300a00 */
[----:B------:R-:W-:Y:S09]  /*2b8f0*/  @!UPT UIADD3 URZ, URZ, URZ, URZ ;  /* 0x0000003f3f3ff290 */ /* 0x000ff2000fffe03f */
[----:B------:R0:W-:Y:S01]  /*2b900*/  STL.64 [R1+0x1010], R20 ;  /* 0x0010101401007387 */ /* 0x0001e20000100a00 */
[----:B------:R1:W-:Y:S03]  /*2b910*/  STL.64 [R1+0x1018], R22 ;  /* 0x0010181601007387 */ /* 0x0003e60000100a00 */
[----:B0-----:R-:W4:Y:S02]  /*2b920*/  LDL.LU.64 R20, [R1+0x5df8] ;  /* 0x005df80001147983 */ /* 0x001f240000300a00 */
[----:B----4-:R-:W-:Y:S02]  /*2b930*/  HMMA.16816.F32 R16, R16, R20, R24 ;  /* 0x000000141010723c */ /* 0x010fe40000001818 */
[----:B------:R-:W3:Y:S01]  /*2b940*/  LDL.LU.64 R26, [R1+0x5df0] ;  /* 0x005df000011a7983 */ /* 0x000ee20000300a00 */
[----:B-1----:R-:W3:Y:S02]  /*2b950*/  LDL.LU.64 R22, [R1+0x5de8] ;  /* 0x005de80001167983 */ /* 0x002ee40000300a00 */
[----:B------:R-:W3:Y:S11]  /*2b960*/  LDL.LU.64 R20, [R1+0x5de0] ;  /* 0x005de00001147983 */ /* 0x000ef60000300a00 */
[----:B------:R-:W-:Y:S07]  /*2b970*/  @!UPT UIADD3 URZ, URZ, URZ, URZ ;  /* 0x0000003f3f3ff290 */ /* 0x000fee000fffe03f */
[----:B------:R-:W-:Y:S01]  /*2b980*/  STL.64 [R1+0xc10], R16 ;  /* 0x000c101001007387 */ /* 0x000fe20000100a00 */
[----:B------:R0:W-:Y:S03]  /*2b990*/  STL.64 [R1+0xc18], R18 ;  /* 0x000c181201007387 */ /* 0x0001e60000100a00 */
[----:B0-----:R-:W4:Y:S01]  /*2b9a0*/  LDL.64 R18, [R1+0x18] ;  /* 0x0000180001127983 */ /* 0x001f220000100a00 */
[C---:B---3--:R-:W-:Y:S01]  /*2b9b0*/  HMMA.16816.F32 R12, R20.reuse, R26, R12 ;  /* 0x0000001a140c723c */ /* 0x048fe2000000180c */
[----:B------:R-:W-:Y:S02]  /*2b9c0*/  IMAD.MOV.U32 R3, RZ, RZ, R26 ;  /* 0x000000ffff037224 */ /* 0x000fe400078e001a */
[----:B------:R-:W-:Y:S11]  /*2b9d0*/  IMAD.MOV.U32 R0, RZ, RZ, R27 ;  /* 0x000000ffff007224 */ /* 0x000ff600078e001b */
[----:B------:R-:W-:Y:S09]  /*2b9e0*/  @!UPT UIADD3 URZ, URZ, URZ, URZ ;  /* 0x0000003f3f3ff290 */ /* 0x000ff2000fffe03f */
[----:B------:R-:W-:Y:S01]  /*2b9f0*/  STL.64 [R1+0xc00], R12 ;  /* 0x000c000c01007387 */ /* 0x000fe20000100a00 */
[----:B------:R0:W-:Y:S03]  /*2ba00*/  STL.64 [R1+0xc08], R14 ;  /* 0x000c080e01007387 */ /* 0x0001e60000100a00 */
[----:B0-----:R-:W3:Y:S01]  /*2ba10*/  LDL.LU.64 R14, [R1+0x5dd8] ;  /* 0x005dd800010e7983 */ /* 0x001ee20000300a00 */
[----:B------:R-:W4:Y:S02]  /*2ba20*/  LDL.LU.64 R26, [R1+0x5dd0] ;  /* 0x005dd000011a7983 */ /* 0x000f240000300a00 */
[----:B------:R-:W4:Y:S02]  /*2ba30*/  LDL.LU.64 R24, [R1+0x5dc8] ;  /* 0x005dc80001187983 */ /* 0x000f240000300a00 */
[C---:B----4-:R-:W-:Y:S11]  /*2ba40*/  HMMA.16816.F32 R24, R20.reuse, R18, R24 ;  /* 0x000000121418723c */ /* 0x050ff60000001818 */
[----:B------:R-:W-:Y:S11]  /*2ba50*/  @!UPT UIADD3 URZ, URZ, URZ, URZ ;  /* 0x0000003f3f3ff290 */ /* 0x000ff6000fffe03f */
[----:B------:R-:W-:Y:S01]  /*2ba60*/  @!UPT UIADD3 URZ, URZ, URZ, URZ ;  /* 0x0000003f3f3ff290 */ /* 0x000fe2000fffe03f */
[----:B------:R-:W-:Y:S01]  /*2ba70*/  STL.64 [R1+0xbf0], R24 ;  /* 0x000bf01801007387 */ /* 0x000fe20000100a00 */
[----:B------:R0:W-:Y:S03]  /*2ba80*/  STL.64 [R1+0xbf8], R26 ;  /* 0x000bf81a01007387 */ /* 0x0001e60000100a00 */
[----:B0-----:R-:W3:Y:S01]  /*2ba90*/  LDL.LU.64 R26, [R1+0x5dc0] ;  /* 0x005dc000011a7983 */ /* 0x001ee20000300a00 */
[----:B------:R-:W3:Y:S02]  /*2baa0*/  LDL.LU.64 R24, [R1+0x5db8] ;  /* 0x005db80001187983 */ /* 0x000ee40000300a00 */
[----:B------:R-:W-:Y:S02]  /*2bab0*/  IMAD.MOV.U32 R5, RZ, RZ, R18 ;  /* 0x000000ffff057224 */ /* 0x000fe400078e0012 */
[----:B------:R-:W-:Y:S01]  /*2bac0*/  IMAD.MOV.U32 R4, RZ, RZ, R19 ;  /* 0x000000ffff047224 */ /* 0x000fe200078e0013 */
[----:B--2---:R-:W-:Y:S04]  /*2bad0*/  STL.64 [R1+0x5da0], R6 ;  /* 0x005da00601007387 */ /* 0x004fe80000100a00 */
[----:B------:R0:W-:Y:S04]  /*2bae0*/  STL.64 [R1+0x5d98], R4 ;  /* 0x005d980401007387 */ /* 0x0001e80000100a00 */
[----:B0-----:R-:W2:Y:S01]  /*2baf0*/  LDL.LU R4, [R1+0x4e0] ;  /* 0x0004e00001047983 */ /* 0x001ea20000300800 */
[----:B------:R-:W2:Y:S02]  /*2bb00*/  LDL.LU R5, [R1+0x4e4] ;  /* 0x0004e40001057983 */ /* 0x000ea40000300800 */
[----:B------:R-:W2:Y:S02]  /*2bb10*/  LDL.LU R6, [R1+0x4e8] ;  /* 0x0004e80001067983 */ /* 0x000ea40000300800 */
[----:B------:R-:W2:Y:S01]  /*2bb20*/  LDL.LU R7, [R1+0x4ec] ;  /* 0x0004ec0001077983 */ /* 0x000ea20000300800 */
[----:B------:R-:W4:Y:S01]  /*2bb30*/  LDL.LU R16, [R1+0x4d0] ;  /* 0x0004d00001107983 */ /* 0x000f220000300800 */
[----:B------:R-:W4:Y:S02]  /*2bb40*/  LDL.LU R17, [R1+0x4d4] ;  /* 0x0004d40001117983 */ /* 0x000f240000300800 */
[----:B------:R-:W4:Y:S02]  /*2bb50*/  LDL.LU R18, [R1+0x4d8] ;  /* 0x0004d80001127983 */ /* 0x000f240000300800 */
[----:B------:R-:W4:Y:S01]  /*2bb60*/  LDL.LU R19, [R1+0x4dc] ;  /* 0x0004dc0001137983 */ /* 0x000f220000300800 */
[C---:B---3--:R-:W-:Y:S11]  /*2bb70*/  HMMA.16816.F32 R24, R20.reuse, R14, R24 ;  /* 0x0000000e1418723c */ /* 0x048ff60000001818 */
[----:B------:R-:W-:Y:S11]  /*2bb80*/  @!UPT UIADD3 URZ, URZ, URZ, URZ ;  /* 0x0000003f3f3ff290 */ /* 0x000ff6000fffe03f */
[----:B------:R-:W-:Y:S01]  /*2bb90*/  @!UPT UIADD3 URZ, URZ, URZ, URZ ;  /* 0x0000003f3f3ff290 */ /* 0x000fe2000fffe03f */
[----:B------:R0:W-:Y:S01]  /*2bba0*/  STL.64 [R1+0xbe0], R24 ;  /* 0x000be01801007387 */ /* 0x0001e20000100a00 */
[----:B------:R1:W-:Y:S02]  /*2bbb0*/  STL.64 [R1+0xbe8], R26 ;  /* 0x000be81a01007387 */ /* 0x0003e40000100a00 */
[----:B0-----:R-:W-:Y:S02]  /*2bbc0*/  IMAD.MOV.U32 R25, RZ, RZ, R14 ;  /* 0x000000ffff197224 */ /* 0x001fe400078e000e */
[----:B------:R-:W-:Y:S02]  /*2bbd0*/  IMAD.MOV.U32 R24, RZ, RZ, R15 ;  /* 0x000000ffff187224 */ /* 0x000fe400078e000f */
[----:B------:R-:W3:Y:S03]  /*2bbe0*/  LDL.LU.64 R14, [R1+0x5db0] ;  /* 0x005db000010e7983 */ /* 0x000ee60000300a00 */
[----:B------:R-:W-:Y:S02]  /*2bbf0*/  STL.64 [R1+0x5d60], R24 ;  /* 0x005d601801007387 */ /* 0x000fe40000100a00 */
[----:B-1----:R-:W2:Y:S02]  /*2bc00*/  LDL R26, [R1+0xb8] ;  /* 0x0000b800011a7983 */ /* 0x002ea40000100800 */
[----:B------:R-:W2:Y:S02]  /*2bc10*/  LDL R27, [R1+0xbc] ;  /* 0x0000bc00011b7983 */ /* 0x000ea40000100800 */
[----:B--2---:R0:W-:Y:S04]  /*2bc20*/  STL.64 [R1+0x5d70], R26 ;  /* 0x005d701a01007387 */ /* 0x0041e80000100a00 */
[----:B0-----:R-:W2:Y:S04]  /*2bc30*/  LDL R26, [R1+0xc8] ;  /* 0x0000c800011a7983 */ /* 0x001ea80000100800 */
[----:B------:R-:W2:Y:S01]  /*2bc40*/  LDL R27, [R1+0xcc] ;  /* 0x0000cc00011b7983 */ /* 0x000ea20000100800 */
[C---:B---3--:R-:W-:Y:S03]  /*2bc50*/  HMMA.16816.F32 R8, R20.reuse, R14, R8 ;  /* 0x0000000e1408723c */ /* 0x048fe60000001808 */
[----:B--2---:R0:W-:Y:S04]  /*2bc60*/  STL.64 [R1+0x5d88], R26 ;  /* 0x005d881a01007387 */ /* 0x0041e80000100a00 */
[----:B0-----:R-:W2:Y:S11]  /*2bc70*/  LDL.64 R26, [R1+0x38] ;  /* 0x00003800011a7983 */ /* 0x001eb60000100a00 */
[----:B------:R-:W-:Y:S05]  /*2bc80*/  @!UPT UIADD3 URZ, URZ, URZ, URZ ;  /* 0x0000003f3f3ff290 */ /* 0x000fea000fffe03f */
[----:B------:R-:W-:Y:S02]  /*2bc90*/  STL.64 [R1+0x4c0], R8 ;  /* 0x0004c00801007387 */ /* 0x000fe40000100a00 */
[----:B------:R0:W-:Y:S02]  /*2bca0*/  STL.64 [R1+0x4c8], R10 ;  /* 0x0004c80a01007387 */ /* 0x0001e40000100a00 */
[----:B0-----:R-:W3:Y:S01]  /*2bcb0*/  LDL.LU.64 R10, [R1+0x5da8] ;  /* 0x005da800010a7983 */ /* 0x001ee20000300a00 */
[----:B------:R0:W-:Y:S02]  /*2bcc0*/  STL.64 [R1+0x5c98], R14 ;  /* 0x005c980e01007387 */ /* 0x0001e40000100a00 */
[----:B------:R-:W2:Y:S02]  /*2bcd0*/  LDL.LU R12, [R1+0x860] ;  /* 0x00086000010c7983 */ /* 0x000ea40000300800 */
[----:B------:R-:W2:Y:S01]  /*2bce0*/  LDL.LU R13, [R1+0x864] ;  /* 0x00086400010d7983 */ /* 0x000ea20000300800 */
[----:B0-----:R-:W2:Y:S01]  /*2bcf0*/  LDL.LU R14, [R1+0x868] ;  /* 0x00086800010e7983 */ /* 0x001ea20000300800 */
[----:B------:R-:W2:Y:S01]  /*2bd00*/  LDL.LU R15, [R1+0x86c] ;  /* 0x00086c00010f7983 */ /* 0x000ea20000300800 */
[----:B---3--:R-:W-:Y:S11]  /*2bd10*/  HMMA.16816.F32 R4, R20, R10, R4 ;  /* 0x0000000a1404723c */ /* 0x008ff60000001804 */
[----:B------:R-:W-:Y:S11]  /*2bd20*/  @!UPT UIADD3 URZ, URZ, URZ, URZ ;  /* 0x0000003f3f3ff290 */ /* 0x000ff6000fffe03f */
[----:B------:R-:W-:Y:S01]  /*2bd30*/  @!UPT UIADD3 URZ, URZ, URZ, URZ ;  /* 0x0000003f3f3ff290 */ /* 0x000fe2000fffe03f */
[----:B------:R-:W-:Y:S01]  /*2bd40*/  STL.64 [R1+0xbd0], R4 ;  /* 0x000bd00401007387 */ /* 0x000fe20000100a00 */
[----:B------:R0:W-:Y:S03]  /*2bd50*/  STL.64 [R1+0xbd8], R6 ;  /* 0x000bd80601007387 */ /* 0x0001e60000100a00 */
[----:B0-----:R-:W3:Y:S01]  /*2bd60*/  LDL.LU.64 R6, [R1+0x5da0] ;  /* 0x005da00001067983 */ /* 0x001ee20000300a00 */
[----:B------:R-:W2:Y:S02]  /*2bd70*/  LDL.LU.64 R4, [R1+0x5d98] ;  /* 0x005d980001047983 */ /* 0x000ea40000300a00 */
[----:B------:R0:W-:Y:S02]  /*2bd80*/  STL.64 [R1+0x5c90], R10 ;  /* 0x005c900a01007387 */ /* 0x0001e40000100a00 */
[----:B0-----:R-:W2:Y:S04]  /*2bd90*/  LDL R10, [R1+0xa8] ;  /* 0x0000a800010a7983 */ /* 0x001ea80000100800 */
[----:B------:R-:W2:Y:S04]  /*2bda0*/  LDL R11, [R1+0xac] ;  /* 0x0000ac00010b7983 */ /* 0x000ea80000100800 */
[----:B--2---:R3:W-:Y:S01]  /*2bdb0*/  STL.64 [R1+0x5d68], R10 ;  /* 0x005d680a01007387 */ /* 0x0047e20000100a00 */
[----:B------:R-:W2:Y:S02]  /*2bdc0*/  LDL.LU R8, [R1+0x840] ;  /* 0x0008400001087983 */ /* 0x000ea40000300800 */
[----:B------:R-:W2:Y:S02]  /*2bdd0*/  LDL.LU R9, [R1+0x844] ;  /* 0x0008440001097983 */ /* 0x000ea40000300800 */
[----:B---3--:R-:W-:-:S02]  /*2bde0*/  IMAD.MOV.U32 R10, RZ, RZ, R6 ;  /* 0x000000ffff0a7224 */ /* 0x008fc400078e0006 */
[----:B------:R-:W-:Y:S01]  /*2bdf0*/  IMAD.MOV.U32 R11, RZ, RZ, R7 ;  /* 0x000000ffff0b7224 */ /* 0x000fe200078e0007 */
[----:B------:R-:W4:Y:S01]  /*2be00*/  LDL.LU R6, [R1+0x5d94] ;  /* 0x005d940001067983 */ /* 0x000f220000300800 */
[----:B------:R-:W4:Y:S03]  /*2be10*/  LDL.LU R7, [R1+0x5d90] ;  /* 0x005d900001077983 */ /* 0x000f260000300800 */
[----:B------:R-:W-:Y:S01]  /*2be20*/  STL.64 [R1+0x5d80], R10 ;  /* 0x005d800a01007387 */ /* 0x000fe20000100a00 */
[C---:B----4-:R-:W-:Y:S03]  /*2be30*/  HMMA.16816.F32 R16, R20.reuse, R6, R16 ;  /* 0x000000061410723c */ /* 0x050fe60000001810 */
[----:B--2---:R0:W-:Y:S04]  /*2be40*/  STL.64 [R1+0x5d78], R8 ;  /* 0x005d780801007387 */ /* 0x0041e80000100a00 */
[----:B0-----:R-:W2:Y:S01]  /*2be50*/  LDL.LU R8, [R1+0x850] ;  /* 0x0008500001087983 */ /* 0x001ea20000300800 */
[----:B------:R-:W2:Y:S02]  /*2be60*/  LDL.LU R9, [R1+0x854] ;  /* 0x0008540001097983 */ /* 0x000ea40000300800 */
[----:B------:R-:W2:Y:S02]  /*2be70*/  LDL.LU R10, [R1+0x858] ;  /* 0x00085800010a7983 */ /* 0x000ea40000300800 */
[----:B------:R-:W2:Y:S01]  /*2be80*/  LDL.LU R11, [R1+0x85c] ;  /* 0x00085c00010b7983 */ /* 0x000ea20000300800 */
[----:B------:R-:W-:Y:S10]  /*2be90*/  STL.64 [R1+0x5d18], R6 ;  /* 0x005d180601007387 */ /* 0x000ff40000100a00 */
[----:B------:R-:W-:Y:S01]  /*2bea0*/  STL.64 [R1+0xbc0], R16 ;  /* 0x000bc01001007387 */ /* 0x000fe20000100a00 */
[----:B------:R-:W-:Y:S02]  /*2beb0*/  STL.64 [R1+0xbc8], R18 ;  /* 0x000bc81201007387 */ /* 0x000fe40000100a00 */
[----:B------:R-:W0:Y:S02]  /*2bec0*/  LDSM.16.MT88.4 R16, [R2+0x4100] ;  /* 0x004100000210783b */ /* 0x000e240000004200 */
[----:B0-----:R0:W-:Y:S02]  /*2bed0*/  STL.64 [R1+0x5bd8], R18 ;  /* 0x005bd81201007387 */ /* 0x0011e40000100a00 */
[----:B------:R1:W-:Y:S02]  /*2bee0*/  STL.64 [R1+0x5bd0], R16 ;  /* 0x005bd01001007387 */ /* 0x0003e40000100a00 */
[----:B0-----:R-:W3:Y:S01]  /*2bef0*/  LDL.64 R18, [R1+0x48] ;  /* 0x0000480001127983 */ /* 0x001ee20000100a00 */
[C---:B------:R-:W-:Y:S03]  /*2bf00*/  HMMA.16816.F32 R12, R20.reuse, R26, R12 ;  /* 0x0000001a140c723c */ /* 0x040fe6000000180c */
[----:B---3--:R0:W-:Y:S01]  /*2bf10*/  STL.64 [R1+0x5d40], R18 ;  /* 0x005d401201007387 */ /* 0x0081e20000100a00 */
[----:B-1----:R-:W3:Y:S02]  /*2bf20*/  LDL.LU R16, [R1+0x830] ;  /* 0x0008300001107983 */ /* 0x002ee40000300800 */
[----:B------:R-:W3:Y:S01]  /*2bf30*/  LDL.LU R17, [R1+0x834] ;  /* 0x0008340001117983 */ /* 0x000ee20000300800 */
[----:B0-----:R-:W3:Y:S01]  /*2bf40*/  LDL.LU R18, [R1+0x838] ;  /* 0x0008380001127983 */ /* 0x001ee20000300800 */
[----:B------:R-:W3:Y:S11]  /*2bf50*/  LDL.LU R19, [R1+0x83c] ;  /* 0x00083c0001137983 */ /* 0x000ef60000300800 */
[----:B------:R-:W-:Y:S04]  /*2bf60*/  @!UPT UIADD3 URZ, URZ, URZ, URZ ;  /* 0x0000003f3f3ff290 */ /* 0x000fe8000fffe03f */
[----:B------:R0:W-:Y:S02]  /*2bf70*/  STL.64 [R1+0x1000], R12 ;  /* 0x0010000c01007387 */ /* 0x0001e40000100a00 */
[----:B------:R-:W-:Y:S02]  /*2bf80*/  STL.64 [R1+0x1008], R14 ;  /* 0x0010080e01007387 */ /* 0x000fe40000100a00 */
[----:B0-----:R-:W-:Y:S02]  /*2bf90*/  IMAD.MOV.U32 R13, RZ, RZ, R26 ;  /* 0x000000ffff0d7224 */ /* 0x001fe400078e001a */
[----:B------:R-:W-:Y:S02]  /*2bfa0*/  IMAD.MOV.U32 R12, RZ, RZ, R27 ;  /* 0x000000ffff0c7224 */ /* 0x000fe400078e001b */
[----:B------:R-:W2:Y:S02]  /*2bfb0*/  LDL.LU.64 R26, [R1+0x5d88] ;  /* 0x005d8800011a7983 */ /* 0x000ea40000300a00 */
[C---:B--2---:R-:W-:Y:S02]  /*2bfc0*/  HMMA.16816.F32 R24, R20.reuse, R26, R8 ;  /* 0x0000001a1418723c */ /* 0x044fe40000001808 */
[----:B------:R-:W2:Y:S01]  /*2bfd0*/  LDL.LU.64 R10, [R1+0x5d80] ;  /* 0x005d8000010a7983 */ /* 0x000ea20000300a00 */
[----:B------:R-:W2:Y:S11]  /*2bfe0*/  LDL.LU.64 R8, [R1+0x5d78] ;  /* 0x005d780001087983 */ /* 0x000eb60000300a00 */
[----:B------:R-:W-:Y:S09]  /*2bff0*/  @!UPT UIADD3 URZ, URZ, URZ, URZ ;  /* 0x0000003f3f3ff290 */ /* 0x000ff2000fffe03f */
[----:B------:R-:W-:Y:S01]  /*2c000*/  STL.64 [R1+0xff0], R24 ;  /* 0x000ff01801007387 */ /* 0x000fe20000100a00 */
[----:B------:R0:W-:Y:S03]  /*2c010*/  STL.64 [R1+0xff8], R26 ;  /* 0x000ff81a01007387 */ /* 0x0001e60000100a00 */
[----:B0-----:R-:W2:Y:S02]  /*2c020*/  LDL.LU.64 R26, [R1+0x5d70] ;  /* 0x005d7000011a7983 */ /* 0x001ea40000300a00 */
[C---:B--2---:R-:W-:Y:S02]  /*2c030*/  HMMA.16816.F32 R24, R20.reuse, R26, R8 ;  /* 0x0000001a1418723c */ /* 0x044fe40000001808 */
[----:B------:R-:W3:Y:S11]  /*2c040*/  LDL.LU.64 R10, [R1+0x5d68] ;  /* 0x005d6800010a7983 */ /* 0x000ef60000300a00 */
[----:B------:R-:W-:Y:S10]  /*2c050*/  @!UPT UIADD3 URZ, URZ, URZ, URZ ;  /* 0x0000003f3f3ff290 */ /* 0x000ff4000fffe03f */
[----:B------:R0:W-:Y:S01]  /*2c060*/  STL.64 [R1+0xfe0], R24 ;  /* 0x000fe01801007387 */ /* 0x0001e20000100a00 */
[----:B------:R-:W-:Y:S03]  /*2c070*/  STL.64 [R1+0xfe8], R26 ;  /* 0x000fe81a01007387 */ /* 0x000fe60000100a00 */
[----:B0-----:R-:W2:Y:S01]  /*2c080*/  LDL.LU.64 R24, [R1+0x5d60] ;  /* 0x005d600001187983 */ /* 0x001ea20000300a00 */
[----:B------:R-:W4:Y:S01]  /*2c090*/  LDL.LU R8, [R1+0x470] ;  /* 0x0004700001087983 */ /* 0x000f220000300800 */
[----:B---3--:R-:W-:Y:S11]  /*2c0a0*/  HMMA.16816.F32 R16, R20, R10, R16 ;  /* 0x0000000a1410723c */ /* 0x008ff60000001810 */
[----:B------:R-:W-:Y:S11]  /*2c0b0*/  @!UPT UIADD3 URZ, URZ, URZ, URZ ;  /* 0x0000003f3f3ff290 */ /* 0x000ff6000fffe03f */
[----:B------:R-:W-:Y:S01]  /*2c0c0*/  @!UPT UIADD3 URZ, URZ, URZ, URZ ;  /* 0x0000003f3f3ff290 */ /* 0x000fe2000fffe03f */
[----:B------:R-:W-:Y:S01]  /*2c0d0*/  STL.64 [R1+0xfd0], R16 ;  /* 0x000fd01001007387 */ /* 0x000fe20000100a00 */
[----:B------:R-:W-:Y:S02]  /*2c0e0*/  STL.64 [R1+0xfd8], R18 ;  /* 0x000fd81201007387 */ /* 0x000fe40000100a00 */
[----:B------:R-:W4:Y:S02]  /*2c0f0*/  LDL.LU R9, [R1+0x474] ;  /* 0x0004740001097983 */ /* 0x000f240000300800 */
[----:B------:R-:W3:Y:S01]  /*2c100*/  LDL.LU R10, [R1+0x478] ;  /* 0x00047800010a7983 */ /* 0x000ee20000300800 */
[----:B------:R-:W3:Y:S01]  /*2c110*/  LDL.LU R11, [R1+0x47c] ;  /* 0x00047c00010b7983 */ /* 0x000ee20000300800 */
[----:B--2---:R-:W-:Y:S02]  /*2c120*/  IMAD.MOV.U32 R14, RZ, RZ, R25 ;  /* 0x000000ffff0e7224 */ /* 0x004fe400078e0019 */
[----:B------:R-:W-:Y:S01]  /*2c130*/  IMAD.MOV.U32 R15, RZ, RZ, R24 ;  /* 0x000000ffff0f7224 */ /* 0x000fe200078e0018 */
[----:B---3--:R-:W-:Y:S01]  /*2c140*/  STL.64 [R1+0x5ca8], R10 ;  /* 0x005ca80a01007387 */ /* 0x008fe20000100a00 */
[----:B----4-:R-:W-:Y:S03]  /*2c150*/  STL.64 [R1+0x5ca0], R8 ;  /* 0x005ca00801007387 */ /* 0x010fe60000100a00 */
[----:B------:R0:W-:Y:S02]  /*2c160*/  STL.64 [R1+0x5cb0], R14 ;  /* 0x005cb00e01007387 */ /* 0x0001e40000100a00 */
[----:B0-----:R-:W-:-:S02]  /*2c170*/  IMAD.MOV.U32 R14, RZ, RZ, R5 ;  /* 0x000000ffff0e7224 */ /* 0x001fc400078e0005 */
[----:B------:R-:W-:-:S05]  /*2c180*/  IMAD.MOV.U32 R15, RZ, RZ, R4 ;  /* 0x000000ffff0f7224 */ /* 0x000fca00078e0004 */
[----:B------:R-:W-:Y:S01]  /*2c190*/  STL.64 [R1+0x5cc8], R14 ;  /* 0x005cc80e01007387 */ /* 0x000fe20000100a00 */
[----:B------:R-:W2:Y:S02]  /*2c1a0*/  LDL.LU R8, [R1+0x480] ;  /* 0x0004800001087983 */ /* 0x000ea40000300800 */
[----:B------:R-:W2:Y:S02]  /*2c1b0*/  LDL.LU R9, [R1+0x484] ;  /* 0x0004840001097983 */ /* 0x000ea40000300800 */
[----:B------:R-:W3:Y:S01]  /*2c1c0*/  LDL.LU R10, [R1+0x488] ;  /* 0x00048800010a7983 */ /* 0x000ee20000300800 */
[----:B------:R-:W3:Y:S01]  /*2c1d0*/  LDL.LU R11, [R1+0x48c] ;  /* 0x00048c00010b7983 */ /* 0x000ee20000300800 */
[----:B------:R-:W4:Y:S02]  /*2c1e0*/  LDL.LU R24, [R1+0x4b0] ;  /* 0x0004b00001187983 */ /* 0x000f240000300800 */
[----:B------:R-:W4:Y:S02]  /*2c1f0*/  LDL.LU R25, [R1+0x4b4] ;  /* 0x0004b40001197983 */ /* 0x000f240000300800 */
[----:B------:R-:W2:Y:S01]  /*2c200*/  LDL.LU R26, [R1+0x4b8] ;  /* 0x0004b800011a7983 */ /* 0x000ea20000300800 */
[----:B------:R-:W2:Y:S01]  /*2c210*/  LDL.LU R27, [R1+0x4bc] ;  /* 0x0004bc00011b7983 */ /* 0x000ea20000300800 */
[----:B------:R-:W2:Y:S02]  /*2c220*/  LDL.LU R4, [R1+0x7f0] ;  /* 0x0007f00001047983 */ /* 0x000ea40000300800 */
[----:B------:R-:W2:Y:S02]  /*2c230*/  LDL.LU R5, [R1+0x7f4] ;  /* 0x0007f40001057983 */ /* 0x000ea40000300800 */
[----:B------:R-:W2:Y:S01]  /*2c240*/  LDL.LU R6, [R1+0x7f8] ;  /* 0x0007f80001067983 */ /* 0x000ea20000300800 */
[----:B------:R-:W2:Y:S04]  /*2c250*/  LDL.LU R7, [R1+0x7fc] ;  /* 0x0007fc0001077983 */ /* 0x000ea80000300800 */
[----:B--2---:R0:W-:Y:S01]  /*2c260*/  STL.64 [R1+0x5d28], R6 ;  /* 0x005d280601007387 */ /* 0x0041e20000100a00 */
[----:B------:R-:W-:Y:S03]  /*2c270*/  STL.64 [R1+0x5d20], R4 ;  /* 0x005d200401007387 */ /* 0x000fe60000100a00 */
[----:B0-----:R-:W2:Y:S04]  /*2c280*/  LDL R6, [R1+0x78] ;  /* 0x0000780001067983 */ /* 0x001ea80000100800 */
[----:B------:R-:W2:Y:S04]  /*2c290*/  LDL R7, [R1+0x7c] ;  /* 0x00007c0001077983 */ /* 0x000ea80000100800 */
[----:B--2---:R-:W-:Y:S01]  /*2c2a0*/  STL.64 [R1+0x5d38], R6 ;  /* 0x005d380601007387 */ /* 0x004fe20000100a00 */
[----:B------:R0:W-:Y:S02]  /*2c2b0*/  STL.64 [R1+0x5cf8], R26 ;  /* 0x005cf81a01007387 */ /* 0x0001e40000100a00 */
[----:B----4-:R-:W-:Y:S01]  /*2c2c0*/  STL.64 [R1+0x5cf0], R24 ;  /* 0x005cf01801007387 */ /* 0x010fe20000100a00 */
[----:B0-----:R-:W2:Y:S04]  /*2c2d0*/  LDL R26, [R1+0x58] ;  /* 0x00005800011a7983 */ /* 0x001ea80000100800 */
[----:B------:R-:W2:Y:S01]  /*2c2e0*/  LDL R27, [R1+0x5c] ;  /* 0x00005c00011b7983 */ /* 0x000ea20000100800 */
[----:B------:R-:W4:Y:S02]  /*2c2f0*/  LDL.LU R16, [R1+0x810] ;  /* 0x0008100001107983 */ /* 0x000f240000300800 */
[----:B------:R-:W4:Y:S02]  /*2c300*/  LDL.LU R17, [R1+0x814] ;  /* 0x0008140001117983 */ /* 0x000f240000300800 */
[----:B------:R-:W2:Y:S01]  /*2c310*/  LDL.LU R18, [R1+0x818] ;  /* 0x0008180001127983 */ /* 0x000ea20000300800 */
[----:B------:R-:W2:Y:S04]  /*2c320*/  LDL.LU R19, [R1+0x81c] ;  /* 0x00081c0001137983 */ /* 0x000ea80000300800 */
[----:B--2---:R0:W-:Y:S01]  /*2c330*/  STL.64 [R1+0x5d50], R18 ;  /* 0x005d501201007387 */ /* 0x0041e20000100a00 */
[----:B----4-:R-:W-:Y:S02]  /*2c340*/  STL.64 [R1+0x5d48], R16 ;  /* 0x005d481001007387 */ /* 0x010fe40000100a00 */
[----:B------:R-:W2:Y:S01]  /*2c350*/  LDL.64 R6, [R1+0x88] ;  /* 0x0000880001067983 */ /* 0x000ea20000100a00 */
[----:B0-----:R-:W4:Y:S04]  /*2c360*/  LDL.64 R18, [R1+0x98] ;  /* 0x0000980001127983 */ /* 0x001f280000100a00 */
[----:B--2---:R0:W-:Y:S01]  /*2c370*/  STL.64 [R1+0x5d58], R6 ;  /* 0x005d580601007387 */ /* 0x0041e20000100a00 */
[----:B------:R-:W4:Y:S02]  /*2c380*/  LDL.LU R4, [R1+0x820] ;  /* 0x0008200001047983 */ /* 0x000f240000300800 */
[----:B------:R-:W4:Y:S01]  /*2c390*/  LDL.LU R5, [R1+0x824] ;  /* 0x0008240001057983 */ /* 0x000f220000300800 */
[----:B0-----:R-:W4:Y:S01]  /*2c3a0*/  LDL.LU R6, [R1+0x828] ;  /* 0x0008280001067983 */ /* 0x001f220000300800 */
[----:B------:R-:W4:Y:S02]  /*2c3b0*/  LDL.LU R7, [R1+0x82c] ;  /* 0x00082c0001077983 */ /* 0x000f240000300800 */
[----:B------:R0:W-:Y:S02]  /*2c3c0*/  STL.64 [R1+0x5d10], R26 ;  /* 0x005d101a01007387 */ /* 0x0001e40000100a00 */
[----:B0-----:R-:W2:Y:S01]  /*2c3d0*/  LDL.64 R26, [R1+0x68] ;  /* 0x00006800011a7983 */ /* 0x001ea20000100a00 */
[----:B------:R-:W-:-:S02]  /*2c3e0*/  IMAD.MOV.U32 R14, RZ, RZ, R3 ;  /* 0x000000ffff0e7224 */ /* 0x000fc400078e0003 */
[----:B------:R-:W-:Y:S01]  /*2c3f0*/  IMAD.MOV.U32 R15, RZ, RZ, R0 ;  /* 0x000000ffff0f7224 */ /* 0x000fe200078e0000 */
[----:B--2---:R0:W-:Y:S01]  /*2c400*/  STL.64 [R1+0x5d30], R26 ;  /* 0x005d301a01007387 */ /* 0x0041e20000100a00 */
[----:B------:R-:W2:Y:S02]  /*2c410*/  LDL.LU R24, [R1+0x800] ;  /* 0x0008000001187983 */ /* 0x000ea40000300800 */
[----:B------:R-:W2:Y:S01]  /*2c420*/  LDL.LU R25, [R1+0x804] ;  /* 0x0008040001197983 */ /* 0x000ea20000300800 */
[----:B0-----:R-:W2:Y:S01]  /*2c430*/  LDL.LU R26, [R1+0x808] ;  /* 0x00080800011a7983 */ /* 0x001ea20000300800 */
[----:B------:R-:W2:Y:S02]  /*2c440*/  LDL.LU R27, [R1+0x80c] ;  /* 0x00080c00011b7983 */ /* 0x000ea40000300800 */
[----:B------:R-:W-:Y:S02]  /*2c450*/  STL.64 [R1+0x5d08], R14 ;  /* 0x005d080e01007387 */ /* 0x000fe40000100a00 */
[----:B------:R0:W-:Y:S02]  /*2c460*/  STL.64 [R1+0x5d00], R12 ;  /* 0x005d000c01007387 */ /* 0x0001e40000100a00 */
[----:B0-----:R-:W2:Y:S01]  /*2c470*/  LDL.LU R12, [R1+0x7e0] ;  /* 0x0007e000010c7983 */ /* 0x001ea20000300800 */
[----:B------:R-:W2:Y:S02]  /*2c480*/  LDL.LU R13, [R1+0x7e4] ;  /* 0x0007e400010d7983 */ /* 0x000ea40000300800 */
[----:B------:R-:W2:Y:S02]  /*2c490*/  LDL.LU R14, [R1+0x7e8] ;  /* 0x0007e800010e7983 */ /* 0x000ea40000300800 */
[----:B------:R-:W2:Y:S01]  /*2c4a0*/  LDL.LU R15, [R1+0x7ec] ;  /* 0x0007ec00010f7983 */ /* 0x000ea20000300800 */
[----:B---3--:R-:W-:Y:S01]  /*2c4b0*/  STL.64 [R1+0x5cc0], R10 ;  /* 0x005cc00a01007387 */ /* 0x008fe20000100a00 */
[----:B------:R0:W-:Y:S03]  /*2c4c0*/  STL.64 [R1+0x5cb8], R8 ;  /* 0x005cb80801007387 */ /* 0x0001e60000100a00 */
[----:B0-----:R-:W3:Y:S01]  /*2c4d0*/  LDL.LU R8, [R1+0x490] ;  /* 0x0004900001087983 */ /* 0x001ee20000300800 */
[----:B------:R-:W3:Y:S02]  /*2c4e0*/  LDL.LU R9, [R1+0x494] ;  /* 0x0004940001097983 */ /* 0x000ee40000300800 */
[----:B------:R-:W2:Y:S02]  /*2c4f0*/  LDL.LU R10, [R1+0x498] ;  /* 0x00049800010a7983 */ /* 0x000ea40000300800 */
[----:B------:R-:W2:Y:S01]  /*2c500*/  LDL.LU R11, [R1+0x49c] ;  /* 0x00049c00010b7983 */ /* 0x000ea20000300800 */
[----:B----4-:R-:W-:Y:S01]  /*2c510*/  HMMA.16816.F32 R4, R20, R18, R4 ;  /* 0x000000121404723c */ /* 0x010fe20000001804 */
[----:B------:R-:W-:-:S02]  /*2c520*/  IMAD.MOV.U32 R3, RZ, RZ, R18 ;  /* 0x000000ffff037224 */ /* 0x000fc400078e0012 */
[----:B------:R-:W-:Y:S01]  /*2c530*/  IMAD.MOV.U32 R0, RZ, RZ, R19 ;  /* 0x000000ffff007224 */ /* 0x000fe200078e0013 */
[----:B--2---:R-:W-:Y:S01]  /*2c540*/  STL.64 [R1+0x5cd8], R10 ;  /* 0x005cd80a01007387 */ /* 0x004fe20000100a00 */
[----:B---3--:R0:W-:Y:S03]  /*2c550*/  STL.64 [R1+0x5cd0], R8 ;  /* 0x005cd00801007387 */ /* 0x0081e60000100a00 */
[----:B0-----:R-:W2:Y:S01]  /*2c560*/  LDL.LU R8, [R1+0x4a0] ;  /* 0x0004a00001087983 */ /* 0x001ea20000300800 */
[----:B------:R-:W2:Y:S02]  /*2c570*/  LDL.LU R9, [R1+0x4a4] ;  /* 0x0004a40001097983 */ /* 0x000ea40000300800 */
[----:B------:R-:W2:Y:S02]  /*2c580*/  LDL.LU R10, [R1+0x4a8] ;  /* 0x0004a800010a7983 */ /* 0x000ea40000300800 */
[----:B------:R-:W2:Y:S10]  /*2c590*/  LDL.LU R11, [R1+0x4ac] ;  /* 0x0004ac00010b7983 */ /* 0x000eb40000300800 */
[----:B------:R-:W-:Y:S01]  /*2c5a0*/  STL.64 [R1+0xfc0], R4 ;  /* 0x000fc00401007387 */ /* 0x000fe20000100a00 */
[----:B------:R0:W-:Y:S03]  /*2c5b0*/  STL.64 [R1+0xfc8], R6 ;  /* 0x000fc80601007387 */ /* 0x0001e60000100a00 */
[----:B0-----:R-:W3:Y:S01]  /*2c5c0*/  LDL.LU.64 R6, [R1+0x5d58] ;  /* 0x005d580001067983 */ /* 0x001ee20000300a00 */
[----:B------:R-:W3:Y:S02]  /*2c5d0*/  LDL.LU.64 R18, [R1+0x5d50] ;  /* 0x005d500001127983 */ /* 0x000ee40000300a00 */
[----:B------:R-:W3:Y:S02]  /*2c5e0*/  LDL.LU.64 R16, [R1+0x5d48] ;  /* 0x005d480001107983 */ /* 0x000ee40000300a00 */
[C---:B---3--:R-:W-:Y:S11]  /*2c5f0*/  HMMA.16816.F32 R16, R20.reuse, R6, R16 ;  /* 0x000000061410723c */ /* 0x048ff60000001810 */
[----:B------:R-:W-:Y:S11]  /*2c600*/  @!UPT UIADD3 URZ, URZ, URZ, URZ ;  /* 0x0000003f3f3ff290 */ /* 0x000ff6000fffe03f */
[----:B------:R-:W-:Y:S01]  /*2c610*/  @!UPT UIADD3 URZ, URZ, URZ, URZ ;  /* 0x0000003f3f3ff290 */ /* 0x000fe2000fffe03f */
[----:B------:R0:W-:Y:S01]  /*2c620*/  STL.64 [R1+0xfb0], R16 ;  /* 0x000fb01001007387 */ /* 0x0001e20000100a00 */
[----:B------:R1:W-:Y:S02]  /*2c630*/  STL.64 [R1+0xfb8], R18 ;  /* 0x000fb81201007387 */ /* 0x0003e40000100a00 */
[----:B0-----:R-:W-:Y:S01]  /*2c640*/  IMAD.MOV.U32 R17, RZ, RZ, R6 ;  /* 0x000000ffff117224 */ /* 0x001fe200078e0006 */
[----:B-1----:R-:W3:Y:S01]  /*2c650*/  LDL.LU.64 R18, [R1+0x5d40] ;  /* 0x005d400001127983 */ /* 0x002ee20000300a00 */
[----:B------:R-:W-:Y:S02]  /*2c660*/  IMAD.MOV.U32 R16, RZ, RZ, R7 ;  /* 0x000000ffff107224 */ /* 0x000fe400078e0007 */
[----:B------:R-:W4:Y:S02]  /*2c670*/  LDL.LU.64 R6, [R1+0x5d38] ;  /* 0x005d380001067983 */ /* 0x000f240000300a00 */
[C---:B----4-:R-:W-:Y:S01]  /*2c680*/  HMMA.16816.F32 R4, R20.reuse, R6, R24 ;  /* 0x000000061404723c */ /* 0x050fe20000001818 */
[----:B------:R-:W4:Y:S11]  /*2c690*/  LDL.LU.64 R26, [R1+0x5d30] ;  /* 0x005d3000011a7983 */ /* 0x000f360000300a00 */
[----:B------:R-:W-:Y:S11]  /*2c6a0*/  @!UPT UIADD3 URZ, URZ, URZ, URZ ;  /* 0x0000003f3f3ff290 */ /* 0x000ff6000fffe03f */
[----:B------:R-:W-:Y:S01]  /*2c6b0*/  STL.64 [R1+0xfa0], R4 ;  /* 0x000fa00401007387 */ /* 0x000fe20000100a00 */
[----:B------:R0:W-:Y:S03]  /*2c6c0*/  STL.64 [R1+0xfa8], R6 ;  /* 0x000fa80601007387 */ /* 0x0001e60000100a00 */
[----:B0-----:R-:W4:Y:S01]  /*2c6d0*/  LDL.LU.64 R6, [R1+0x5d28] ;  /* 0x005d280001067983 */ /* 0x001f220000300a00 */
[----:B------:R-:W4:Y:S02]  /*2c6e0*/  LDL.LU.64 R4, [R1+0x5d20] ;  /* 0x005d200001047983 */ /* 0x000f240000300a00 */
[C---:B----4-:R-:W-:Y:S11]  /*2c6f0*/  HMMA.16816.F32 R4, R20.reuse, R26, R4 ;  /* 0x0000001a1404723c */ /* 0x050ff60000001804 */
[----:B------:R-:W-:Y:S11]  /*2c700*/  @!UPT UIADD3 URZ, URZ, URZ, URZ ;  /* 0x0000003f3f3ff290 */ /* 0x000ff6000fffe03f */
[----:B------:R-:W-:Y:S01]  /*2c710*/  @!UPT UIADD3 URZ, URZ, URZ, URZ ;  /* 0x0000003f3f3ff290 */ /* 0x000fe2000fffe03f */
[----:B------:R0:W-:Y:S01]  /*2c720*/  STL.64 [R1+0xf90], R4 ;  /* 0x000f900401007387 */ /* 0x0001e20000100a00 */
[----:B------:R1:W-:Y:S02]  /*2c730*/  STL.64 [R1+0xf98], R6 ;  /* 0x000f980601007387 */ /* 0x0003e40000100a00 */
[----:B0-----:R-:W-:Y:S01]  /*2c740*/  IMAD.MOV.U32 R5, RZ, RZ, R26 ;  /* 0x000000ffff057224 */ /* 0x001fe200078e001a */
[----:B-1----:R-:W4:Y:S01]  /*2c750*/  LDL.LU.64 R6, [R1+0x5d18] ;  /* 0x005d180001067983 */ /* 0x002f220000300a00 */
[----:B------:R-:W-:Y:S02]  /*2c760*/  IMAD.MOV.U32 R4, RZ, RZ, R27 ;  /* 0x000000ffff047224 */ /* 0x000fe400078e001b */
[----:B------:R-:W2:Y:S02]  /*2c770*/  LDL.LU.64 R26, [R1+0x5d10] ;  /* 0x005d1000011a7983 */ /* 0x000ea40000300a00 */
[C---:B--2---:R-:W-:Y:S01]  /*2c780*/  HMMA.16816.F32 R24, R20.reuse, R26, R12 ;  /* 0x0000001a1418723c */ /* 0x044fe2000000180c */
[----:B----4-:R-:W-:Y:S01]  /*2c790*/  STL.64 [R1+0x5c88], R6 ;  /* 0x005c880601007387 */ /* 0x010fe20000100a00 */
[----:B------:R0:W-:Y:S03]  /*2c7a0*/  STL.64 [R1+0x5c80], R4 ;  /* 0x005c800401007387 */ /* 0x0001e60000100a00 */
[----:B0-----:R-:W2:Y:S01]  /*2c7b0*/  LDL.LU R4, [R1+0x460] ;  /* 0x0004600001047983 */ /* 0x001ea20000300800 */
[----:B------:R-:W2:Y:S02]  /*2c7c0*/  LDL.LU R5, [R1+0x464] ;  /* 0x0004640001057983 */ /* 0x000ea40000300800 */
[----:B------:R-:W2:Y:S02]  /*2c7d0*/  LDL.LU R6, [R1+0x468] ;  /* 0x0004680001067983 */ /* 0x000ea40000300800 */
[----:B------:R-:W2:Y:S01]  /*2c7e0*/  LDL.LU R7, [R1+0x46c] ;  /* 0x00046c0001077983 */ /* 0x000ea20000300800 */
[----:B------:R-:W4:Y:S01]  /*2c7f0*/  LDL.LU.64 R14, [R1+0x5d08] ;  /* 0x005d0800010e7983 */ /* 0x000f220000300a00 */
[----:B------:R-:W2:Y:S11]  /*2c800*/  LDL.LU.64 R12, [R1+0x5d00] ;  /* 0x005d0000010c7983 */ /* 0x000eb60000300a00 */
[----:B------:R-:W-:Y:S01]  /*2c810*/  STL.64 [R1+0xf80], R24 ;  /* 0x000f801801007387 */ /* 0x000fe20000100a00 */
[----:B------:R0:W-:Y:S03]  /*2c820*/  STL.64 [R1+0xf88], R26 ;  /* 0x000f881a01007387 */ /* 0x0001e60000100a00 */
[----:B0-----:R-:W3:Y:S01]  /*2c830*/  LDL.LU.64 R26, [R1+0x5cf8] ;  /* 0x005cf800011a7983 */ /* 0x001ee20000300a00 */
[----:B------:R-:W3:Y:S02]  /*2c840*/  LDL.LU.64 R24, [R1+0x5cf0] ;  /* 0x005cf00001187983 */ /* 0x000ee40000300a00 */
[----:B---3--:R-:W-:Y:S01]  /*2c850*/  HMMA.16816.F32 R20, R20, R18, R24 ;  /* 0x000000121414723c */ /* 0x008fe20000001818 */
[----:B------:R-:W4:Y:S01]  /*2c860*/  LDL.LU.64 R26, [R1+0x5ce8] ;  /* 0x005ce800011a7983 */ /* 0x000f220000300a00 */
[----:B------:R-:W4:Y:S11]  /*2c870*/  LDL.LU.64 R24, [R1+0x5ce0] ;  /* 0x005ce00001187983 */ /* 0x000f360000300a00 */
[----:B------:R-:W-:Y:S10]  /*2c880*/  @!UPT UIADD3 URZ, URZ, URZ, URZ ;  /* 0x0000003f3f3ff290 */ /* 0x000ff4000fffe03f */
[----:B------:R0:W-:Y:S01]  /*2c890*/  STL.64 [R1+0xbb0], R20 ;  /* 0x000bb01401007387 */ /* 0x0001e20000100a00 */
[----:B------:R1:W-:Y:S03]  /*2c8a0*/  STL.64 [R1+0xbb8], R22 ;  /* 0x000bb81601007387 */ /* 0x0003e60000100a00 */
[----:B0-----:R-:W3:Y:S01]  /*2c8b0*/  LDL.LU R20, [R1+0x450] ;  /* 0x0004500001147983 */ /* 0x001ee20000300800 */
[----:B------:R-:W3:Y:S02]  /*2c8c0*/  LDL.LU R21, [R1+0x454] ;  /* 0x0004540001157983 */ /* 0x000ee40000300800 */
[----:B-1----:R-:W3:Y:S02]  /*2c8d0*/  LDL.LU R22, [R1+0x458] ;  /* 0x0004580001167983 */ /* 0x002ee40000300800 */
[----:B------:R-:W3:Y:S01]  /*2c8e0*/  LDL.LU R23, [R1+0x45c] ;  /* 0x00045c0001177983 */ /* 0x000ee20000300800 */
[----:B------:R0:W-:Y:S01]  /*2c8f0*/  STL.64 [R1+0x5be8], R18 ;  /* 0x005be81201007387 */ /* 0x0001e20000100a00 */
[----:B------:R-:W-:Y:S03]  /*2c900*/  STL.64 [R1+0x5c68], R16 ;  /* 0x005c681001007387 */ /* 0x000fe60000100a00 */
[----:B0-----:R-:W2:Y:S04]  /*2c910*/  LDL.64 R18, [R1+0xc8] ;  /* 0x0000c80001127983 */ /* 0x001ea80000100a00 */
[----:B--2---:R0:W-:Y:S02]  /*2c920*/  STL.64 [R1+0x5c70], R18 ;  /* 0x005c701201007387 */ /* 0x0041e40000100a00 */
[----:B0-----:R-:W-:-:S02]  /*2c930*/  IMAD.MOV.U32 R18, RZ, RZ, R13 ;  /* 0x000000ffff127224 */ /* 0x001fc400078e000d */
[----:B------:R-:W-:Y:S02]  /*2c940*/  IMAD.MOV.U32 R19, RZ, RZ, R12 ;  /* 0x000000ffff137224 */ /* 0x000fe400078e000c */
[C---:B----4-:R-:W-:Y:S01]  /*2c950*/  HMMA.16816.F32 R12, R24.reuse, R14, R8 ;  /* 0x0000000e180c723c */ /* 0x050fe20000001808 */
[----:B------:R-:W2:Y:S01]  /*2c960*/  LDL.LU.64 R10, [R1+0x5cd8] ;  /* 0x005cd800010a7983 */ /* 0x000ea20000300a00 */
[----:B------:R-:W2:Y:S11]  /*2c970*/  LDL.LU.64 R8, [R1+0x5cd0] ;  /* 0x005cd00001087983 */ /* 0x000eb60000300a00 */
[----:B------:R-:W-:Y:S10]  /*2c980*/  @!UPT UIADD3 URZ, URZ, URZ, URZ ;  /* 0x0000003f3f3ff290 */ /* 0x000ff4000fffe03f */
[----:B------:R-:W-:Y:S01]  /*2c990*/  STL.64 [R1+0xba0], R12 ;  /* 0x000ba00c01007387 */ /* 0x000fe20000100a00 */
        /* <DEDUP_REMOVED lines=16> */
[C---:B--2---:R-:W-:Y:S11]  /*2caa0*/  HMMA.16816.F32 R8, R24.reuse, R14, R8 ;  /* 0x0000000e1808723c */ /* 0x044ff60000001808 */
[----:B------:R-:W-:Y:S11]  /*2cab0*/  @!UPT UIADD3 URZ, URZ, URZ, URZ ;  /* 0x0000003f3f3ff290 */ /* 0x000ff6000fffe03f */
[----:B------:R-:W-:Y:S01]  /*2cac0*/  @!UPT UIADD3 URZ, URZ, URZ, URZ ;  /* 0x0000003f3f3ff290 */ /* 0x000fe2000fffe03f */
[----:B------:R-:W-:Y:S01]  /*2cad0*/  STL.64 [R1+0xb70], R8 ;  /* 0x000b700801007387 */ /* 0x000fe20000100a00 */
[----:B------:R0:W-:Y:S03]  /*2cae0*/  STL.64 [R1+0xb78], R10 ;  /* 0x000b780a01007387 */ /* 0x0001e60000100a00 */
[----:B0-----:R-:W2:Y:S01]  /*2caf0*/  LDL.LU.64 R10, [R1+0x5c90] ;  /* 0x005c9000010a7983 */ /* 0x001ea20000300a00 */
[----:B------:R0:W-:Y:S02]  /*2cb00*/  STL.64 [R1+0x5c78], R14 ;  /* 0x005c780e01007387 */ /* 0x0001e40000100a00 */
[----:B------:R-:W4:Y:S02]  /*2cb10*/  LDL.LU R12, [R1+0x7d0] ;  /* 0x0007d000010c7983 */ /* 0x000f240000300800 */
[----:B------:R-:W4:Y:S01]  /*2cb20*/  LDL.LU R13, [R1+0x7d4] ;  /* 0x0007d400010d7983 */ /* 0x000f220000300800 */
[----:B0-----:R-:W4:Y:S01]  /*2cb30*/  LDL.LU R14, [R1+0x7d8] ;  /* 0x0007d800010e7983 */ /* 0x001f220000300800 */
[----:B------:R-:W4:Y:S01]  /*2cb40*/  LDL.LU R15, [R1+0x7dc] ;  /* 0x0007dc00010f7983 */ /* 0x000f220000300800 */
[C---:B--2---:R-:W-:Y:S11]  /*2cb50*/  HMMA.16816.F32 R4, R24.reuse, R10, R4 ;  /* 0x0000000a1804723c */ /* 0x044ff60000001804 */
[----:B------:R-:W-:Y:S11]  /*2cb60*/  @!UPT UIADD3 URZ, URZ, URZ, URZ ;  /* 0x0000003f3f3ff290 */ /* 0x000ff6000fffe03f */
[----:B------:R-:W-:Y:S01]  /*2cb70*/  @!UPT UIADD3 URZ, URZ, URZ, URZ ;  /* 0x0000003f3f3ff290 */ /* 0x000fe2000fffe03f */
[----:B------:R-:W-:Y:S01]  /*2cb80*/  STL.64 [R1+0xb60], R4 ;  /* 0x000b600401007387 */ /* 0x000fe20000100a00 */
[----:B------:R0:W-:Y:S03]  /*2cb90*/  STL.64 [R1+0xb68], R6 ;  /* 0x000b680601007387 */ /* 0x0001e60000100a00 */
[----:B0-----:R-:W3:Y:S01]  /*2cba0*/  LDL.LU.64 R6, [R1+0x5c88] ;  /* 0x005c880001067983 */ /* 0x001ee20000300a00 */
[----:B------:R-:W2:Y:S02]  /*2cbb0*/  LDL.LU.64 R4, [R1+0x5c80] ;  /* 0x005c800001047983 */ /* 0x000ea40000300a00 */
[----:B------:R0:W-:Y:S02]  /*2cbc0*/  STL [R1+0x5b8c], R10 ;  /* 0x005b8c0a01007387 */ /* 0x0001e40000100800 */
[----:B------:R1:W-:Y:S01]  /*2cbd0*/  STL [R1+0x5b88], R11 ;  /* 0x005b880b01007387 */ /* 0x0003e20000100800 */
[----:B------:R-:W2:Y:S01]  /*2cbe0*/  LDL.LU R8, [R1+0x7c0] ;  /* 0x0007c00001087983 */ /* 0x000ea20000300800 */
[----:B------:R-:W2:Y:S03]  /*2cbf0*/  LDL.LU R9, [R1+0x7c4] ;  /* 0x0007c40001097983 */ /* 0x000ea60000300800 */
[----:B0-----:R-:W2:Y:S01]  /*2cc00*/  LDL.LU R10, [R1+0x7c8] ;  /* 0x0007c800010a7983 */ /* 0x001ea20000300800 */
[----:B-1----:R-:W2:Y:S01]  /*2cc10*/  LDL.LU R11, [R1+0x7cc] ;  /* 0x0007cc00010b7983 */ /* 0x002ea20000300800 */
[C---:B----4-:R-:W-:Y:S08]  /*2cc20*/  HMMA.16816.F32 R16, R24.reuse, R18, R12 ;  /* 0x000000121810723c */ /* 0x050ff0000000180c */
[C---:B---3--:R-:W-:Y:S01]  /*2cc30*/  HMMA.16816.F32 R20, R24.reuse, R6, R20 ;  /* 0x000000061814723c */ /* 0x048fe20000001814 */
[----:B------:R-:W-:Y:S11]  /*2cc40*/  STL.64 [R1+0x5c20], R6 ;  /* 0x005c200601007387 */ /* 0x000ff60000100a00 */
[----:B------:R-:W-:Y:S11]  /*2cc50*/  @!UPT UIADD3 URZ, URZ, URZ, URZ ;  /* 0x0000003f3f3ff290 */ /* 0x000ff6000fffe03f */
[----:B------:R-:W-:Y:S01]  /*2cc60*/  STL.64 [R1+0xb50], R20 ;  /* 0x000b501401007387 */ /* 0x000fe20000100a00 */
[----:B------:R-:W-:Y:S02]  /*2cc70*/  STL.64 [R1+0xb58], R22 ;  /* 0x000b581601007387 */ /* 0x000fe40000100a00 */
[----:B------:R-:W0:Y:S02]  /*2cc80*/  LDSM.16.MT88.4 R20, [R2+0x4180] ;  /* 0x004180000214783b */ /* 0x000e240000004200 */
[----:B0-----:R0:W-:Y:S02]  /*2cc90*/  STL.64 [R1+0x5ac0], R22 ;  /* 0x005ac01601007387 */ /* 0x0011e40000100a00 */
[----:B------:R-:W-:Y:S02]  /*2cca0*/  STL.64 [R1+0x5ab8], R20 ;  /* 0x005ab81401007387 */ /* 0x000fe40000100a00 */
[----:B0-----:R-:W3:Y:S01]  /*2ccb0*/  LDL.64 R22, [R1+0xb8] ;  /* 0x0000b80001167983 */ /* 0x001ee20000100a00 */
[----:B------:R-:W4:Y:S02]  /*2ccc0*/  LDL.LU.64 R14, [R1+0x5c78] ;  /* 0x005c7800010e7983 */ /* 0x000f240000300a00 */
[----:B------:R-:W-:Y:S02]  /*2ccd0*/  STL.64 [R1+0xf70], R16 ;  /* 0x000f701001007387 */ /* 0x000fe40000100a00 */
[----:B------:R0:W-:Y:S02]  /*2cce0*/  STL.64 [R1+0xf78], R18 ;  /* 0x000f781201007387 */ /* 0x0001e40000100a00 */
[----:B0-----:R-:W2:Y:S02]  /*2ccf0*/  LDL.LU.64 R18, [R1+0x5c70] ;  /* 0x005c700001127983 */ /* 0x001ea40000300a00 */
[----:B--2---:R-:W-:Y:S11]  /*2cd00*/  HMMA.16816.F32 R8, R24, R18, R8 ;  /* 0x000000121808723c */ /* 0x004ff60000001808 */
[----:B------:R-:W-:Y:S11]  /*2cd10*/  @!UPT UIADD3 URZ, URZ, URZ, URZ ;  /* 0x0000003f3f3ff290 */ /* 0x000ff6000fffe03f */
[----:B------:R-:W-:Y:S01]  /*2cd20*/  @!UPT UIADD3 URZ, URZ, URZ, URZ ;  /* 0x0000003f3f3ff290 */ /* 0x000fe2000fffe03f */
[----:B------:R0:W-:Y:S01]  /*2cd30*/  STL.64 [R1+0xf60], R8 ;  /* 0x000f600801007387 */ /* 0x0001e20000100a00 */
[----:B------:R-:W-:Y:S02]  /*2cd40*/  STL.64 [R1+0xf68], R10 ;  /* 0x000f680a01007387 */ /* 0x000fe40000100a00 */
[----:B------:R-:W2:Y:S02]  /*2cd50*/  LDL.LU.64 R16, [R1+0x5c68] ;  /* 0x005c680001107983 */ /* 0x000ea40000300a00 */
[----:B0-----:R-:W-:Y:S02]  /*2cd60*/  IMAD.MOV.U32 R9, RZ, RZ, R18 ;  /* 0x000000ffff097224 */ /* 0x001fe400078e0012 */
[----:B------:R-:W-:-:S05]  /*2cd70*/  IMAD.MOV.U32 R8, RZ, RZ, R19 ;  /* 0x000000ffff087224 */ /* 0x000fca00078e0013 */
[----:B------:R0:W-:Y:S04]  /*2cd80*/  STL.64 [R1+0x5c60], R8 ;  /* 0x005c600801007387 */ /* 0x0001e80000100a00 */
[----:B0-----:R-:W2:Y:S01]  /*2cd90*/  LDL.LU R8, [R1+0x7b0] ;  /* 0x0007b00001087983 */ /* 0x001ea20000300800 */
[----:B------:R-:W2:Y:S02]  /*2cda0*/  LDL.LU R9, [R1+0x7b4] ;  /* 0x0007b40001097983 */ /* 0x000ea40000300800 */
[----:B------:R-:W2:Y:S02]  /*2cdb0*/  LDL.LU R10, [R1+0x7b8] ;  /* 0x0007b800010a7983 */ /* 0x000ea40000300800 */
[----:B------:R-:W2:Y:S02]  /*2cdc0*/  LDL.LU R11, [R1+0x7bc] ;  /* 0x0007bc00010b7983 */ /* 0x000ea40000300800 */
[----:B---3--:R-:W-:-:S02]  /*2cdd0*/  IMAD.MOV.U32 R12, RZ, RZ, R22 ;  /* 0x000000ffff0c7224 */ /* 0x008fc400078e0016 */
[----:B------:R-:W-:Y:S01]  /*2cde0*/  IMAD.MOV.U32 R13, RZ, RZ, R23 ;  /* 0x000000ffff0d7224 */ /* 0x000fe200078e0017 */
[----:B--2---:R-:W-:Y:S11]  /*2cdf0*/  HMMA.16816.F32 R8, R24, R22, R8 ;  /* 0x000000161808723c */ /* 0x004ff60000001808 */
[----:B------:R-:W-:Y:S11]  /*2ce00*/  @!UPT UIADD3 URZ, URZ, URZ, URZ ;  /* 0x0000003f3f3ff290 */ /* 0x000ff6000fffe03f */
[----:B------:R-:W-:Y:S01]  /*2ce10*/  @!UPT UIADD3 URZ, URZ, URZ, URZ ;  /* 0x0000003f3f3ff290 */ /* 0x000fe2000fffe03f */
[----:B------:R-:W-:Y:S01]  /*2ce20*/  STL.64 [R1+0xf50], R8 ;  /* 0x000f500801007387 */ /* 0x000fe20000100a00 */
[----:B------:R-:W-:Y:S02]  /*2ce30*/  STL.64 [R1+0xf58], R10 ;  /* 0x000f580a01007387 */ /* 0x000fe40000100a00 */
[----:B------:R-:W2:Y:S02]  /*2ce40*/  LDL.LU R20, [R1+0x420] ;  /* 0x0004200001147983 */ /* 0x000ea40000300800 */
[----:B------:R-:W2:Y:S01]  /*2ce50*/  LDL.LU R21, [R1+0x424] ;  /* 0x0004240001157983 */ /* 0x000ea20000300800 */
[----:B------:R-:W3:Y:S01]  /*2ce60*/  LDL.LU R22, [R1+0x428] ;  /* 0x0004280001167983 */ /* 0x000ee20000300800 */
[----:B------:R-:W3:Y:S02]  /*2ce70*/  LDL.LU R23, [R1+0x42c] ;  /* 0x00042c0001177983 */ /* 0x000ee40000300800 */
[----:B------:R-:W2:Y:S02]  /*2ce80*/  LDL.64 R18, [R1+0x58] ;  /* 0x0000580001127983 */ /* 0x000ea40000100a00 */
[----:B--2---:R-:W-:Y:S01]  /*2ce90*/  STL.64 [R1+0x5c00], R18 ;  /* 0x005c001201007387 */ /* 0x004fe20000100a00 */
[----:B---3--:R0:W-:Y:S02]  /*2cea0*/  STL.64 [R1+0x5bc0], R22 ;  /* 0x005bc01601007387 */ /* 0x0081e40000100a00 */
[----:B------:R1:W-:Y:S01]  /*2ceb0*/  STL.64 [R1+0x5bb8], R20 ;  /* 0x005bb81401007387 */ /* 0x0003e20000100a00 */
[----:B0-----:R-:W2:Y:S01]  /*2cec0*/  LDL.64 R22, [R1+0x28] ;  /* 0x0000280001167983 */ /* 0x001ea20000100a00 */
[----:B------:R-:W-:-:S02]  /*2ced0*/  IMAD.MOV.U32 R19, RZ, RZ, R4 ;  /* 0x000000ffff137224 */ /* 0x000fc400078e0004 */
[----:B------:R-:W-:Y:S01]  /*2cee0*/  IMAD.MOV.U32 R18, RZ, RZ, R5 ;  /* 0x000000ffff127224 */ /* 0x000fe200078e0005 */
[----:B--2---:R0:W-:Y:S01]  /*2cef0*/  STL.64 [R1+0x5be0], R22 ;  /* 0x005be01601007387 */ /* 0x0041e20000100a00 */
[----:B-1----:R-:W2:Y:S02]  /*2cf00*/  LDL.LU R20, [R1+0x440] ;  /* 0x0004400001147983 */ /* 0x002ea40000300800 */
[----:B------:R-:W2:Y:S01]  /*2cf10*/  LDL.LU R21, [R1+0x444] ;  /* 0x0004440001157983 */ /* 0x000ea20000300800 */
[----:B0-----:R-:W3:Y:S01]  /*2cf20*/  LDL.LU R22, [R1+0x448] ;  /* 0x0004480001167983 */ /* 0x001ee20000300800 */
[----:B------:R-:W3:Y:S02]  /*2cf30*/  LDL.LU R23, [R1+0x44c] ;  /* 0x00044c0001177983 */ /* 0x000ee40000300800 */
[----:B------:R-:W2:Y:S02]  /*2cf40*/  LDL.LU R4, [R1+0x770] ;  /* 0x0007700001047983 */ /* 0x000ea40000300800 */
[----:B------:R-:W2:Y:S01]  /*2cf50*/  LDL.LU R5, [R1+0x774] ;  /* 0x0007740001057983 */ /* 0x000ea20000300800 */
[----:B------:R-:W2:Y:S01]  /*2cf60*/  LDL.LU R6, [R1+0x778] ;  /* 0x0007780001067983 */ /* 0x000ea20000300800 */
[----:B------:R-:W2:Y:S03]  /*2cf70*/  LDL.LU R7, [R1+0x77c] ;  /* 0x00077c0001077983 */ /* 0x000ea60000300800 */
[----:B--2---:R0:W-:Y:S01]  /*2cf80*/  STL.64 [R1+0x5c30], R6 ;  /* 0x005c300601007387 */ /* 0x0041e20000100a00 */
[----:B------:R-:W-:Y:S02]  /*2cf90*/  STL.64 [R1+0x5c28], R4 ;  /* 0x005c280401007387 */ /* 0x000fe40000100a00 */
[----:B0-----:R-:W-:-:S02]  /*2cfa0*/  IMAD.MOV.U32 R6, RZ, RZ, R17 ;  /* 0x000000ffff067224 */ /* 0x001fc400078e0011 */
[----:B------:R-:W-:-:S05]  /*2cfb0*/  IMAD.MOV.U32 R7, RZ, RZ, R16 ;  /* 0x000000ffff077224 */ /* 0x000fca00078e0010 */
[----:B------:R-:W-:Y:S01]  /*2cfc0*/  STL.64 [R1+0x5c40], R6 ;  /* 0x005c400601007387 */ /* 0x000fe20000100a00 */
[----:B------:R0:W-:Y:S03]  /*2cfd0*/  STL.64 [R1+0x5c18], R18 ;  /* 0x005c181201007387 */ /* 0x0001e60000100a00 */
[----:B0-----:R-:W2:Y:S04]  /*2cfe0*/  LDL.64 R18, [R1+0x78] ;  /* 0x0000780001127983 */ /* 0x001ea80000100a00 */
[----:B--2---:R0:W-:Y:S01]  /*2cff0*/  STL.64 [R1+0x5c38], R18 ;  /* 0x005c381201007387 */ /* 0x0041e20000100a00 */
[----:B------:R-:W2:Y:S02]  /*2d000*/  LDL.LU R16, [R1+0x780] ;  /* 0x0007800001107983 */ /* 0x000ea40000300800 */
[----:B------:R-:W2:Y:S01]  /*2d010*/  LDL.LU R17, [R1+0x784] ;  /* 0x0007840001117983 */ /* 0x000ea20000300800 */
[----:B0-----:R-:W2:Y:S01]  /*2d020*/  LDL.LU R18, [R1+0x788] ;  /* 0x0007880001127983 */ /* 0x001ea20000300800 */
[----:B------:R-:W2:Y:S02]  /*2d030*/  LDL.LU R19, [R1+0x78c] ;  /* 0x00078c0001137983 */ /* 0x000ea40000300800 */
[----:B------:R-:W3:Y:S02]  /*2d040*/  LDL.LU R8, [R1+0x7a0] ;  /* 0x0007a00001087983 */ /* 0x000ee40000300800 */
[----:B------:R-:W3:Y:S02]  /*2d050*/  LDL.LU R9, [R1+0x7a4] ;  /* 0x0007a40001097983 */ /* 0x000ee40000300800 */
[----:B------:R-:W-:-:S02]  /*2d060*/  IMAD.MOV.U32 R6, RZ, RZ, R3 ;  /* 0x000000ffff067224 */ /* 0x000fc400078e0003 */
[----:B------:R-:W-:Y:S01]  /*2d070*/  IMAD.MOV.U32 R7, RZ, RZ, R0 ;  /* 0x000000ffff077224 */ /* 0x000fe200078e0000 */
[----:B------:R-:W3:Y:S01]  /*2d080*/  LDL.LU R10, [R1+0x7a8] ;  /* 0x0007a800010a7983 */ /* 0x000ee20000300800 */
[----:B------:R-:W3:Y:S03]  /*2d090*/  LDL.LU R11, [R1+0x7ac] ;  /* 0x0007ac00010b7983 */ /* 0x000ee60000300800 */
[----:B--2---:R-:W-:Y:S01]  /*2d0a0*/  STL.64 [R1+0x5c50], R18 ;  /* 0x005c501201007387 */ /* 0x004fe20000100a00 */
[----:B------:R-:W-:Y:S02]  /*2d0b0*/  STL.64 [R1+0x5c48], R16 ;  /* 0x005c481001007387 */ /* 0x000fe40000100a00 */
[----:B------:R0:W-:Y:S02]  /*2d0c0*/  STL.64 [R1+0x5c58], R6 ;  /* 0x005c580601007387 */ /* 0x0001e40000100a00 */
[----:B0-----:R-:W2:Y:S01]  /*2d0d0*/  LDL.64 R6, [R1+0xa8] ;  /* 0x0000a80001067983 */ /* 0x001ea20000100a00 */
[----:B------:R-:W2:Y:S02]  /*2d0e0*/  LDL.LU R16, [R1+0x790] ;  /* 0x0007900001107983 */ /* 0x000ea40000300800 */
[----:B------:R-:W2:Y:S02]  /*2d0f0*/  LDL.LU R17, [R1+0x794] ;  /* 0x0007940001117983 */ /* 0x000ea40000300800 */
[----:B------:R-:W2:Y:S01]  /*2d100*/  LDL.LU R18, [R1+0x798] ;  /* 0x0007980001127983 */ /* 0x000ea20000300800 */
[----:B------:R-:W2:Y:S01]  /*2d110*/  LDL.LU R19, [R1+0x79c] ;  /* 0x00079c0001137983 */ /* 0x000ea20000300800 */
[----:B---3--:R-:W-:Y:S02]  /*2d120*/  STL.64 [R1+0x5bf8], R22 ;  /* 0x005bf81601007387 */ /* 0x008fe40000100a00 */
[----:B------:R0:W-:Y:S02]  /*2d130*/  STL.64 [R1+0x5bf0], R20 ;  /* 0x005bf01401007387 */ /* 0x0001e40000100a00 */
[----:B0-----:R-:W3:Y:S01]  /*2d140*/  LDL.LU R20, [R1+0x750] ;  /* 0x0007500001147983 */ /* 0x001ee20000300800 */
[----:B------:R-:W3:Y:S02]  /*2d150*/  LDL.LU R21, [R1+0x754] ;  /* 0x0007540001157983 */ /* 0x000ee40000300800 */
[----:B------:R-:W2:Y:S02]  /*2d160*/  LDL.LU R22, [R1+0x758] ;  /* 0x0007580001167983 */ /* 0x000ea40000300800 */
[----:B------:R-:W2:Y:S02]  /*2d170*/  LDL.LU R23, [R1+0x75c] ;  /* 0x00075c0001177983 */ /* 0x000ea40000300800 */
[----:B--2---:R-:W-:Y:S01]  /*2d180*/  STL.64 [R1+0x5c10], R22 ;  /* 0x005c101601007387 */ /* 0x004fe20000100a00 */
[----:B---3--:R0:W-:Y:S03]  /*2d190*/  STL.64 [R1+0x5c08], R20 ;  /* 0x005c081401007387 */ /* 0x0081e60000100a00 */
[----:B0-----:R-:W2:Y:S01]  /*2d1a0*/  LDL.LU R20, [R1+0x760] ;  /* 0x0007600001147983 */ /* 0x001ea20000300800 */
[----:B------:R-:W2:Y:S02]  /*2d1b0*/  LDL.LU R21, [R1+0x764] ;  /* 0x0007640001157983 */ /* 0x000ea40000300800 */
[----:B------:R-:W2:Y:S02]  /*2d1c0*/  LDL.LU R22, [R1+0x768] ;  /* 0x0007680001167983 */ /* 0x000ea40000300800 */
[----:B------:R-:W2:Y:S01]  /*2d1d0*/  LDL.LU R23, [R1+0x76c] ;  /* 0x00076c0001177983 */ /* 0x000ea20000300800 */
[----:B----4-:R0:W-:Y:S01]  /*2d1e0*/  STL.64 [R1+0x5b98], R14 ;  /* 0x005b980e01007387 */ /* 0x0101e20000100a00 */
[----:B------:R-:W-:Y:S03]  /*2d1f0*/  STL.64 [R1+0x5b90], R12 ;  /* 0x005b900c01007387 */ /* 0x000fe60000100a00 */
[----:B0-----:R-:W3:Y:S01]  /*2d200*/  LDL.64 R14, [R1+0x8] ;  /* 0x00000800010e7983 */ /* 0x001ee20000100a00 */
[----:B------:R-:W-:Y:S03]  /*2d210*/  HMMA.16816.F32 R8, R24, R6, R8 ;  /* 0x000000061808723c */ /* 0x000fe60000001808 */
[----:B---3--:R0:W-:Y:S04]  /*2d220*/  STL.64 [R1+0x5bb0], R14 ;  /* 0x005bb00e01007387 */ /* 0x0081e80000100a00 */
[----:B0-----:R-:W3:Y:S04]  /*2d230*/  LDL.64 R14, [R1+0x18] ;  /* 0x00001800010e7983 */ /* 0x001ee80000100a00 */
[----:B---3--:R0:W-:Y:S01]  /*2d240*/  STL.64 [R1+0x5bc8], R14 ;  /* 0x005bc80e01007387 */ /* 0x0081e20000100a00 */
[----:B------:R-:W3:Y:S02]  /*2d250*/  LDL.LU R12, [R1+0x430] ;  /* 0x00043000010c7983 */ /* 0x000ee40000300800 */
[----:B------:R-:W3:Y:S01]  /*2d260*/  LDL.LU R13, [R1+0x434] ;  /* 0x00043400010d7983 */ /* 0x000ee20000300800 */
[----:B0-----:R-:W3:Y:S01]  /*2d270*/  LDL.LU R14, [R1+0x438] ;  /* 0x00043800010e7983 */ /* 0x001ee20000300800 */
[----:B------:R-:W3:Y:S07]  /*2d280*/  LDL.LU R15, [R1+0x43c] ;  /* 0x00043c00010f7983 */ /* 0x000eee0000300800 */
[----:B------:R0:W-:Y:S02]  /*2d290*/  STL.64 [R1+0xf40], R8 ;  /* 0x000f400801007387 */ /* 0x0001e40000100a00 */
[----:B------:R1:W-:Y:S01]  /*2d2a0*/  STL.64 [R1+0xf48], R10 ;  /* 0x000f480a01007387 */ /* 0x0003e20000100a00 */
[----:B0-----:R-:W4:Y:S01]  /*2d2b0*/  LDL.LU.64 R8, [R1+0x5c60] ;  /* 0x005c600001087983 */ /* 0x001f220000300a00 */
[----:B-1----:R-:W-:-:S02]  /*2d2c0*/  IMAD.MOV.U32 R10, RZ, RZ, R6 ;  /* 0x000000ffff0a7224 */ /* 0x002fc400078e0006 */
[----:B------:R-:W-:Y:S02]  /*2d2d0*/  IMAD.MOV.U32 R11, RZ, RZ, R7 ;  /* 0x000000ffff0b7224 */ /* 0x000fe400078e0007 */
[----:B------:R-:W2:Y:S03]  /*2d2e0*/  LDL.LU.64 R6, [R1+0x5c58] ;  /* 0x005c580001067983 */ /* 0x000ea60000300a00 */
[----:B------:R-:W-:Y:S01]  /*2d2f0*/  STL.64 [R1+0x5ba8], R10 ;  /* 0x005ba80a01007387 */ /* 0x000fe20000100a00 */
[C---:B--2---:R-:W-:Y:S01]  /*2d300*/  HMMA.16816.F32 R4, R24.reuse, R6, R16 ;  /* 0x000000061804723c */ /* 0x044fe20000001810 */
[----:B----4-:R0:W-:Y:S04]  /*2d310*/  STL.64 [R1+0x5ba0], R8 ;  /* 0x005ba00801007387 */ /* 0x0101e80000100a00 */
[----:B0-----:R-:W2:Y:S01]  /*2d320*/  LDL.LU R8, [R1+0x410] ;  /* 0x0004100001087983 */ /* 0x001ea20000300800 */
[----:B------:R-:W2:Y:S02]  /*2d330*/  LDL.LU R9, [R1+0x414] ;  /* 0x0004140001097983 */ /* 0x000ea40000300800 */
[----:B------:R-:W2:Y:S02]  /*2d340*/  LDL.LU R10, [R1+0x418] ;  /* 0x00041800010a7983 */ /* 0x000ea40000300800 */
[----:B------:R-:W2:Y:S01]  /*2d350*/  LDL.LU R11, [R1+0x41c] ;  /* 0x00041c00010b7983 */ /* 0x000ea20000300800 */
[----:B------:R-:W4:Y:S01]  /*2d360*/  LDL.LU.64 R18, [R1+0x5c50] ;  /* 0x005c500001127983 */ /* 0x000f220000300a00 */
[----:B------:R-:W4:Y:S11]  /*2d370*/  LDL.LU.64 R16, [R1+0x5c48] ;  /* 0x005c480001107983 */ /* 0x000f360000300a00 */
[----:B------:R-:W-:Y:S01]  /*2d380*/  STL.64 [R1+0xf30], R4 ;  /* 0x000f300401007387 */ /* 0x000fe20000100a00 */
[----:B------:R0:W-:Y:S03]  /*2d390*/  STL.64 [R1+0xf38], R6 ;  /* 0x000f380601007387 */ /* 0x0001e60000100a00 */
[----:B0-----:R-:W4:Y:S02]  /*2d3a0*/  LDL.LU.64 R6, [R1+0x5c40] ;  /* 0x005c400001067983 */ /* 0x001f240000300a00 */
[C---:B----4-:R-:W-:Y:S02]  /*2d3b0*/  HMMA.16816.F32 R4, R24.reuse, R6, R16 ;  /* 0x000000061804723c */ /* 0x050fe40000001810 */
[----:B------:R-:W4:Y:S11]  /*2d3c0*/  LDL.LU.64 R18, [R1+0x5c38] ;  /* 0x005c380001127983 */ /* 0x000f360000300a00 */
[----:B------:R-:W-:Y:S10]  /*2d3d0*/  @!UPT UIADD3 URZ, URZ, URZ, URZ ;  /* 0x0000003f3f3ff290 */ /* 0x000ff4000fffe03f */
        /* <DEDUP_REMOVED lines=12> */
[----:B------:R-:W2:Y:S03]  /*2d4a0*/  LDL.LU.64 R18, [R1+0x5c18] ;  /* 0x005c180001127983 */ /* 0x000ea60000300a00 */
[----:B------:R-:W-:Y:S01]  /*2d4b0*/  STL [R1+0x5b2c], R4 ;  /* 0x005b2c0401007387 */ /* 0x000fe20000100800 */
[----:B------:R-:W-:Y:S01]  /*2d4c0*/  STL [R1+0x5b28], R5 ;  /* 0x005b280501007387 */ /* 0x000fe20000100800 */
[C---:B--2---:R-:W-:Y:S02]  /*2d4d0*/  HMMA.16816.F32 R16, R24.reuse, R18, R20 ;  /* 0x000000121810723c */ /* 0x044fe40000001814 */
[----:B------:R-:W2:Y:S01]  /*2d4e0*/  LDL.LU.64 R22, [R1+0x5c10] ;  /* 0x005c100001167983 */ /* 0x000ea20000300a00 */
[----:B------:R-:W2:Y:S11]  /*2d4f0*/  LDL.LU.64 R20, [R1+0x5c08] ;  /* 0x005c080001147983 */ /* 0x000eb60000300a00 */
[----:B------:R-:W-:Y:S09]  /*2d500*/  @!UPT UIADD3 URZ, URZ, URZ, URZ ;  /* 0x0000003f3f3ff290 */ /* 0x000ff2000fffe03f */
[----:B------:R-:W-:Y:S01]  /*2d510*/  STL.64 [R1+0xf00], R16 ;  /* 0x000f001001007387 */ /* 0x000fe20000100a00 */
[----:B------:R0:W-:Y:S03]  /*2d520*/  STL.64 [R1+0xf08], R18 ;  /* 0x000f081201007387 */ /* 0x0001e60000100a00 */
[----:B0-----:R-:W2:Y:S02]  /*2d530*/  LDL.LU.64 R18, [R1+0x5c00] ;  /* 0x005c000001127983 */ /* 0x001ea40000300a00 */
        /* <DEDUP_REMOVED lines=9> */
[----:B--2---:R-:W-:Y:S01]  /*2d5d0*/  HMMA.16816.F32 R24, R24, R18, R20 ;  /* 0x000000121818723c */ /* 0x004fe20000001814 */
[----:B------:R-:W2:Y:S01]  /*2d5e0*/  LDL.LU.64 R22, [R1+0x5be0] ;  /* 0x005be00001167983 */ /* 0x000ea20000300a00 */
[----:B------:R-:W-:-:S02]  /*2d5f0*/  IMAD.MOV.U32 R3, RZ, RZ, R18 ;  /* 0x000000ffff037224 */ /* 0x000fc400078e0012 */
[----:B------:R-:W-:Y:S11]  /*2d600*/  IMAD.MOV.U32 R0, RZ, RZ, R19 ;  /* 0x000000ffff007224 */ /* 0x000ff600078e0013 */
[----:B------:R-:W-:Y:S08]  /*2d610*/  @!UPT UIADD3 URZ, URZ, URZ, URZ ;  /* 0x0000003f3f3ff290 */ /* 0x000ff0000fffe03f */
[----:B------:R0:W-:Y:S01]  /*2d620*/  STL.64 [R1+0xb40], R24 ;  /* 0x000b401801007387 */ /* 0x0001e20000100a00 */
[----:B------:R1:W-:Y:S02]  /*2d630*/  STL.64 [R1+0xb48], R26 ;  /* 0x000b481a01007387 */ /* 0x0003e40000100a00 */
[----:B------:R-:W3:Y:S02]  /*2d640*/  LDL.LU.64 R18, [R1+0x5bd8] ;  /* 0x005bd80001127983 */ /* 0x000ee40000300a00 */
[----:B------:R-:W3:Y:S01]  /*2d650*/  LDL.LU.64 R16, [R1+0x5bd0] ;  /* 0x005bd00001107983 */ /* 0x000ee20000300a00 */
[----:B0-----:R-:W4:Y:S01]  /*2d660*/  LDL.LU R24, [R1+0x400] ;  /* 0x0004000001187983 */ /* 0x001f220000300800 */
[----:B------:R-:W4:Y:S02]  /*2d670*/  LDL.LU R25, [R1+0x404] ;  /* 0x0004040001197983 */ /* 0x000f240000300800 */
[----:B-1----:R-:W4:Y:S02]  /*2d680*/  LDL.LU R26, [R1+0x408] ;  /* 0x00040800011a7983 */ /* 0x002f240000300800 */
[----:B------:R-:W4:Y:S02]  /*2d690*/  LDL.LU R27, [R1+0x40c] ;  /* 0x00040c00011b7983 */ /* 0x000f240000300800 */
[----:B--2---:R-:W-:Y:S01]  /*2d6a0*/  IMAD.MOV.U32 R29, RZ, RZ, R22 ;  /* 0x000000ffff1d7224 */ /* 0x004fe200078e0016 */
[C---:B---3--:R-:W-:Y:S01]  /*2d6b0*/  HMMA.16816.F32 R12, R16.reuse, R22, R12 ;  /* 0x00000016100c723c */ /* 0x048fe2000000180c */
[----:B------:R-:W-:Y:S11]  /*2d6c0*/  IMAD.MOV.U32 R28, RZ, RZ, R23 ;  /* 0x000000ffff1c7224 */ /* 0x000ff600078e0017 */
[----:B------:R-:W-:Y:S11]  /*2d6d0*/  @!UPT UIADD3 URZ, URZ, URZ, URZ ;  /* 0x0000003f3f3ff290 */ /* 0x000ff6000fffe03f */
[----:B------:R-:W-:Y:S01]  /*2d6e0*/  STL.64 [R1+0xb30], R12 ;  /* 0x000b300c01007387 */ /* 0x000fe20000100a00 */
[----:B------:R0:W-:Y:S03]  /*2d6f0*/  STL.64 [R1+0xb38], R14 ;  /* 0x000b380e01007387 */ /* 0x0001e60000100a00 */
[----:B0-----:R-:W2:Y:S01]  /*2d700*/  LDL.LU.64 R14, [R1+0x5bc8] ;  /* 0x005bc800010e7983 */ /* 0x001ea20000300a00 */
[----:B------:R-:W2:Y:S02]  /*2d710*/  LDL.LU.64 R22, [R1+0x5bc0] ;  /* 0x005bc00001167983 */ /* 0x000ea40000300a00 */
[----:B------:R-:W2:Y:S02]  /*2d720*/  LDL.LU.64 R20, [R1+0x5bb8] ;  /* 0x005bb80001147983 */ /* 0x000ea40000300a00 */
[C---:B--2---:R-:W-:Y:S11]  /*2d730*/  HMMA.16816.F32 R20, R16.reuse, R14, R20 ;  /* 0x0000000e1014723c */ /* 0x044ff60000001814 */
[----:B------:R-:W-:Y:S11]  /*2d740*/  @!UPT UIADD3 URZ, URZ, URZ, URZ ;  /* 0x0000003f3f3ff290 */ /* 0x000ff6000fffe03f */
[----:B------:R-:W-:Y:S01]  /*2d750*/  @!UPT UIADD3 URZ, URZ, URZ, URZ ;  /* 0x0000003f3f3ff290 */ /* 0x000fe2000fffe03f */
[----:B------:R0:W-:Y:S01]  /*2d760*/  STL.64 [R1+0xb20], R20 ;  /* 0x000b201401007387 */ /* 0x0001e20000100a00 */
[----:B------:R1:W-:Y:S02]  /*2d770*/  STL.64 [R1+0xb28], R22 ;  /* 0x000b281601007387 */ /* 0x0003e40000100a00 */
[----:B0-----:R-:W-:Y:S02]  /*2d780*/  IMAD.MOV.U32 R21, RZ, RZ, R14 ;  /* 0x000000ffff157224 */ /* 0x001fe400078e000e */
[----:B------:R-:W-:Y:S02]  /*2d790*/  IMAD.MOV.U32 R20, RZ, RZ, R15 ;  /* 0x000000ffff147224 */ /* 0x000fe400078e000f */
[----:B------:R-:W2:Y:S02]  /*2d7a0*/  LDL.LU.64 R14, [R1+0x5bb0] ;  /* 0x005bb000010e7983 */ /* 0x000ea40000300a00 */
[----:B--2---:R-:W-:Y:S01]  /*2d7b0*/  HMMA.16816.F32 R8, R16, R14, R8 ;  /* 0x0000000e1008723c */ /* 0x004fe20000001808 */
[----:B-1----:R-:W-:-:S02]  /*2d7c0*/  IMAD.MOV.U32 R23, RZ, RZ, R14 ;  /* 0x000000ffff177224 */ /* 0x002fc400078e000e */
[----:B------:R-:W-:Y:S11]  /*2d7d0*/  IMAD.MOV.U32 R22, RZ, RZ, R15 ;  /* 0x000000ffff167224 */ /* 0x000ff600078e000f */
[----:B------:R-:W-:Y:S09]  /*2d7e0*/  @!UPT UIADD3 URZ, URZ, URZ, URZ ;  /* 0x0000003f3f3ff290 */ /* 0x000ff2000fffe03f */
[----:B------:R-:W-:Y:S01]  /*2d7f0*/  STL.64 [R1+0xb10], R8 ;  /* 0x000b100801007387 */ /* 0x000fe20000100a00 */
[----:B------:R0:W-:Y:S03]  /*2d800*/  STL.64 [R1+0xb18], R10 ;  /* 0x000b180a01007387 */ /* 0x0001e60000100a00 */
[----:B0-----:R-:W2:Y:S01]  /*2d810*/  LDL.LU.64 R10, [R1+0x5ba8] ;  /* 0x005ba800010a7983 */ /* 0x001ea20000300a00 */
[----:B------:R-:W3:Y:S02]  /*2d820*/  LDL.LU.64 R8, [R1+0x5ba0] ;  /* 0x005ba00001087983 */ /* 0x000ee40000300a00 */
[----:B------:R-:W4:Y:S02]  /*2d830*/  LDL.LU.64 R14, [R1+0x5b98] ;  /* 0x005b9800010e7983 */ /* 0x000f240000300a00 */
[----:B------:R-:W3:Y:S01]  /*2d840*/  LDL.LU.64 R12, [R1+0x5b90] ;  /* 0x005b9000010c7983 */ /* 0x000ee20000300a00 */
[----:B------:R2:W-:Y:S01]  /*2d850*/  STL.64 [R1+0x5b38], R22 ;  /* 0x005b381601007387 */ /* 0x0005e20000100a00 */
[----:B------:R-:W-:Y:S02]  /*2d860*/  STL.64 [R1+0x5b30], R20 ;  /* 0x005b301401007387 */ /* 0x000fe40000100a00 */
[----:B--2---:R-:W-:-:S02]  /*2d870*/  IMAD.MOV.U32 R22, RZ, RZ, R10 ;  /* 0x000000ffff167224 */ /* 0x004fc400078e000a */
[----:B------:R-:W-:Y:S01]  /*2d880*/  IMAD.MOV.U32 R23, RZ, RZ, R11 ;  /* 0x000000ffff177224 */ /* 0x000fe200078e000b */
[----:B------:R-:W2:Y:S01]  /*2d890*/  LDL.LU R10, [R1+0x5b8c] ;  /* 0x005b8c00010a7983 */ /* 0x000ea20000300800 */
[----:B------:R-:W2:Y:S03]  /*2d8a0*/  LDL.LU R11, [R1+0x5b88] ;  /* 0x005b8800010b7983 */ /* 0x000ea60000300800 */
[----:B------:R3:W-:Y:S02]  /*2d8b0*/  STL.64 [R1+0x5b48], R22 ;  /* 0x005b481601007387 */ /* 0x0007e40000100a00 */
[----:B---3--:R-:W-:Y:S02]  /*2d8c0*/  IMAD.MOV.U32 R22, RZ, RZ, R12 ;  /* 0x000000ffff167224 */ /* 0x008fe400078e000c */
[----:B------:R-:W-:Y:S01]  /*2d8d0*/  IMAD.MOV.U32 R23, RZ, RZ, R13 ;  /* 0x000000ffff177224 */ /* 0x000fe200078e000d */
[----:B------:R-:W3:Y:S01]  /*2d8e0*/  LDL.LU R12, [R1+0x5b84] ;  /* 0x005b8400010c7983 */ /* 0x000ee20000300800 */
[----:B------:R-:W3:Y:S03]  /*2d8f0*/  LDL.LU R13, [R1+0x5b80] ;  /* 0x005b8000010d7983 */ /* 0x000ee60000300800 */
[----:B------:R4:W-:Y:S02]  /*2d900*/  STL.64 [R1+0x5b60], R22 ;  /* 0x005b601601007387 */ /* 0x0009e40000100a00 */
[----:B----4-:R-:W-:Y:S02]  /*2d910*/  HMMA.16816.F32 R20, R16, R14, R24 ;  /* 0x0000000e1014723c */ /* 0x010fe40000001818 */
[----:B------:R-:W4:Y:S11]  /*2d920*/  LDL.LU R24, [R1+0x3e0] ;  /* 0x0003e00001187983 */ /* 0x000f360000300800 */
[----:B------:R-:W-:Y:S10]  /*2d930*/  @!UPT UIADD3 URZ, URZ, URZ, URZ ;  /* 0x0000003f3f3ff290 */ /* 0x000ff4000fffe03f */
[----:B------:R-:W-:Y:S01]  /*2d940*/  STL.64 [R1+0xb00], R20 ;  /* 0x000b001401007387 */ /* 0x000fe20000100a00 */
[----:B------:R0:W-:Y:S02]  /*2d950*/  STL.64 [R1+0xb08], R22 ;  /* 0x000b081601007387 */ /* 0x0001e40000100a00 */
[----:B------:R-:W4:Y:S02]  /*2d960*/  LDL.LU R25, [R1+0x3e4] ;  /* 0x0003e40001197983 */ /* 0x000f240000300800 */
[----:B------:R-:W4:Y:S01]  /*2d970*/  LDL.LU R26, [R1+0x3e8] ;  /* 0x0003e800011a7983 */ /* 0x000f220000300800 */
[----:B------:R-:W4:Y:S01]  /*2d980*/  LDL.LU R27, [R1+0x3ec] ;  /* 0x0003ec00011b7983 */ /* 0x000f220000300800 */
[----:B0-----:R-:W-:Y:S02]  /*2d990*/  IMAD.MOV.U32 R22, RZ, RZ, R9 ;  /* 0x000000ffff167224 */ /* 0x001fe400078e0009 */
[----:B------:R-:W-:-:S05]  /*2d9a0*/  IMAD.MOV.U32 R23, RZ, RZ, R8 ;  /* 0x000000ffff177224 */ /* 0x000fca00078e0008 */
[----:B------:R0:W-:Y:S01]  /*2d9b0*/  STL.64 [R1+0x5b78], R22 ;  /* 0x005b781601007387 */ /* 0x0001e20000100a00 */
[----:B------:R-:W2:Y:S02]  /*2d9c0*/  LDL.LU R20, [R1+0x3f0] ;  /* 0x0003f00001147983 */ /* 0x000ea40000300800 */
[----:B------:R-:W2:Y:S01]  /*2d9d0*/  LDL.LU R21, [R1+0x3f4] ;  /* 0x0003f40001157983 */ /* 0x000ea20000300800 */
[----:B0-----:R-:W2:Y:S01]  /*2d9e0*/  LDL.LU R22, [R1+0x3f8] ;  /* 0x0003f80001167983 */ /* 0x001ea20000300800 */
[----:B------:R-:W2:Y:S02]  /*2d9f0*/  LDL.LU R23, [R1+0x3fc] ;  /* 0x0003fc0001177983 */ /* 0x000ea40000300800 */
[----:B------:R-:W-:Y:S01]  /*2da00*/  STL.64 [R1+0x5a70], R14 ;  /* 0x005a700e01007387 */ /* 0x000fe20000100a00 */
[----:B---3--:R0:W-:Y:S04]  /*2da10*/  STL.64 [R1+0x5a68], R12 ;  /* 0x005a680c01007387 */ /* 0x0081e80000100a00 */
[----:B0-----:R-:W3:Y:S01]  /*2da20*/  LDL.LU R12, [R1+0x740] ;  /* 0x00074000010c7983 */ /* 0x001ee20000300800 */
[C---:B--2---:R-:W-:Y:S11]  /*2da30*/  HMMA.16816.F32 R20, R16.reuse, R10, R20 ;  /* 0x0000000a1014723c */ /* 0x044ff60000001814 */
[----:B------:R-:W-:Y:S11]  /*2da40*/  @!UPT UIADD3 URZ, URZ, URZ, URZ ;  /* 0x0000003f3f3ff290 */ /* 0x000ff6000fffe03f */
[----:B------:R-:W-:Y:S01]  /*2da50*/  @!UPT UIADD3 URZ, URZ, URZ, URZ ;  /* 0x0000003f3f3ff290 */ /* 0x000fe2000fffe03f */
[----:B------:R-:W-:Y:S01]  /*2da60*/  STL.64 [R1+0xaf0], R20 ;  /* 0x000af01401007387 */ /* 0x000fe20000100a00 */
[----:B------:R0:W-:Y:S02]  /*2da70*/  STL.64 [R1+0xaf8], R22 ;  /* 0x000af81601007387 */ /* 0x0001e40000100a00 */
[----:B------:R-:W3:Y:S02]  /*2da80*/  LDL.LU R13, [R1+0x744] ;  /* 0x00074400010d7983 */ /* 0x000ee40000300800 */
[----:B------:R-:W3:Y:S01]  /*2da90*/  LDL.LU R14, [R1+0x748] ;  /* 0x00074800010e7983 */ /* 0x000ee20000300800 */
[----:B------:R-:W3:Y:S04]  /*2daa0*/  LDL.LU R15, [R1+0x74c] ;  /* 0x00074c00010f7983 */ /* 0x000ee80000300800 */
[----:B0-----:R-:W3:Y:S01]  /*2dab0*/  LDL.64 R22, [R1+0x38] ;  /* 0x0000380001167983 */ /* 0x001ee20000100a00 */
[----:B------:R0:W-:Y:S03]  /*2dac0*/  STL.64 [R1+0x5a60], R10 ;  /* 0x005a600a01007387 */ /* 0x0001e60000100a00 */
[----:B0-----:R-:W2:Y:S04]  /*2dad0*/  LDL.64 R10, [R1+0x98] ;  /* 0x00009800010a7983 */ /* 0x001ea80000100a00 */
[----:B--2---:R0:W-:Y:S01]  /*2dae0*/  STL.64 [R1+0x5b40], R10 ;  /* 0x005b400a01007387 */ /* 0x0041e20000100a00 */
[----:B------:R-:W2:Y:S02]  /*2daf0*/  LDL.LU R8, [R1+0x710] ;  /* 0x0007100001087983 */ /* 0x000ea40000300800 */
[----:B------:R-:W2:Y:S01]  /*2db00*/  LDL.LU R9, [R1+0x714] ;  /* 0x0007140001097983 */ /* 0x000ea20000300800 */
[----:B0-----:R-:W2:Y:S01]  /*2db10*/  LDL.LU R10, [R1+0x718] ;  /* 0x00071800010a7983 */ /* 0x001ea20000300800 */
[----:B------:R-:W2:Y:S01]  /*2db20*/  LDL.LU R11, [R1+0x71c] ;  /* 0x00071c00010b7983 */ /* 0x000ea20000300800 */
[C---:B----4-:R-:W-:Y:S02]  /*2db30*/  HMMA.16816.F32 R24, R16.reuse, R6, R24 ;  /* 0x000000061018723c */ /* 0x050fe40000001818 */
[----:B--2---:R-:W-:Y:S01]  /*2db40*/  STL.64 [R1+0x5b58], R10 ;  /* 0x005b580a01007387 */ /* 0x004fe20000100a00 */
[----:B------:R0:W-:Y:S03]  /*2db50*/  STL.64 [R1+0x5b50], R8 ;  /* 0x005b500801007387 */ /* 0x0001e60000100a00 */
[----:B0-----:R-:W2:Y:S01]  /*2db60*/  LDL.LU R8, [R1+0x720] ;  /* 0x0007200001087983 */ /* 0x001ea20000300800 */
[----:B------:R-:W2:Y:S02]  /*2db70*/  LDL.LU R9, [R1+0x724] ;  /* 0x0007240001097983 */ /* 0x000ea40000300800 */
[----:B------:R-:W4:Y:S02]  /*2db80*/  LDL.LU R10, [R1+0x728] ;  /* 0x00072800010a7983 */ /* 0x000f240000300800 */
[----:B------:R-:W4:Y:S01]  /*2db90*/  LDL.LU R11, [R1+0x72c] ;  /* 0x00072c00010b7983 */ /* 0x000f220000300800 */
[----:B---3--:R-:W-:Y:S01]  /*2dba0*/  HMMA.16816.F32 R12, R16, R22, R12 ;  /* 0x00000016100c723c */ /* 0x008fe2000000180c */
[----:B----4-:R-:W-:Y:S01]  /*2dbb0*/  STL.64 [R1+0x5b70], R10 ;  /* 0x005b700a01007387 */ /* 0x010fe20000100a00 */
[----:B--2---:R0:W-:Y:S03]  /*2dbc0*/  STL.64 [R1+0x5b68], R8 ;  /* 0x005b680801007387 */ /* 0x0041e60000100a00 */
[----:B0-----:R-:W2:Y:S01]  /*2dbd0*/  LDL.LU R8, [R1+0x730] ;  /* 0x0007300001087983 */ /* 0x001ea20000300800 */
[----:B------:R-:W2:Y:S02]  /*2dbe0*/  LDL.LU R9, [R1+0x734] ;  /* 0x0007340001097983 */ /* 0x000ea40000300800 */
[----:B------:R-:W2:Y:S02]  /*2dbf0*/  LDL.LU R10, [R1+0x738] ;  /* 0x00073800010a7983 */ /* 0x000ea40000300800 */
[----:B------:R-:W2:Y:S01]  /*2dc00*/  LDL.LU R11, [R1+0x73c] ;  /* 0x00073c00010b7983 */ /* 0x000ea20000300800 */
[----:B------:R-:W-:Y:S01]  /*2dc10*/  STL.64 [R1+0x5a58], R6 ;  /* 0x005a580601007387 */ /* 0x000fe20000100a00 */
[----:B------:R-:W-:Y:S02]  /*2dc20*/  STL.64 [R1+0xae0], R24 ;  /* 0x000ae01801007387 */ /* 0x000fe40000100a00 */
[----:B------:R-:W-:Y:S02]  /*2dc30*/  STL.64 [R1+0xae8], R26 ;  /* 0x000ae81a01007387 */ /* 0x000fe40000100a00 */
[----:B------:R-:W0:Y:S04]  /*2dc40*/  LDSM.16.MT88.4 R24, [R2+0x4200] ;  /* 0x004200000218783b */ /* 0x000e280000004200 */
[----:B0-----:R0:W-:Y:S01]  /*2dc50*/  STL.64 [R1+0x59b8], R26 ;  /* 0x0059b81a01007387 */ /* 0x0011e20000100a00 */
[----:B------:R1:W-:Y:S02]  /*2dc60*/  STL.64 [R1+0x59b0], R24 ;  /* 0x0059b01801007387 */ /* 0x0003e40000100a00 */
[----:B0-----:R-:W-:-:S02]  /*2dc70*/  IMAD.MOV.U32 R26, RZ, RZ, R3 ;  /* 0x000000ffff1a7224 */ /* 0x001fc400078e0003 */
[----:B------:R-:W-:-:S05]  /*2dc80*/  IMAD.MOV.U32 R27, RZ, RZ, R0 ;  /* 0x000000ffff1b7224 */ /* 0x000fca00078e0000 */
[----:B------:R0:W-:Y:S01]  /*2dc90*/  STL.64 [R1+0x5b20], R26 ;  /* 0x005b201a01007387 */ /* 0x0001e20000100a00 */
[----:B-1----:R-:W3:Y:S02]  /*2dca0*/  LDL.LU R24, [R1+0x700] ;  /* 0x0007000001187983 */ /* 0x002ee40000300800 */
[----:B------:R-:W3:Y:S01]  /*2dcb0*/  LDL.LU R25, [R1+0x704] ;  /* 0x0007040001197983 */ /* 0x000ee20000300800 */
[----:B0-----:R-:W3:Y:S01]  /*2dcc0*/  LDL.LU R26, [R1+0x708] ;  /* 0x00070800011a7983 */ /* 0x001ee20000300800 */
[----:B------:R-:W3:Y:S02]  /*2dcd0*/  LDL.LU R27, [R1+0x70c] ;  /* 0x00070c00011b7983 */ /* 0x000ee40000300800 */
[----:B------:R0:W-:Y:S02]  /*2dce0*/  STL.64 [R1+0xee0], R12 ;  /* 0x000ee00c01007387 */ /* 0x0001e40000100a00 */
[----:B------:R-:W-:Y:S02]  /*2dcf0*/  STL.64 [R1+0xee8], R14 ;  /* 0x000ee80e01007387 */ /* 0x000fe40000100a00 */
[----:B0-----:R-:W-:-:S02]  /*2dd00*/  IMAD.MOV.U32 R13, RZ, RZ, R22 ;  /* 0x000000ffff0d7224 */ /* 0x001fc400078e0016 */
        /* <DEDUP_REMOVED lines=19> */
[----:B------:R-:W-:Y:S01]  /*2de40*/  STL.64 [R1+0xeb0], R20 ;  /* 0x000eb01401007387 */ /* 0x000fe20000100a00 */
[----:B------:R0:W-:Y:S03]  /*2de50*/  STL.64 [R1+0xeb8], R22 ;  /* 0x000eb81601007387 */ /* 0x0001e60000100a00 */
[----:B0-----:R-:W2:Y:S01]  /*2de60*/  LDL.LU.64 R22, [R1+0x5b38] ;  /* 0x005b380001167983 */ /* 0x001ea20000300a00 */
[----:B------:R-:W4:Y:S01]  /*2de70*/  LDL.LU.64 R20, [R1+0x5b30] ;  /* 0x005b300001147983 */ /* 0x000f220000300a00 */
[----:B---3--:R-:W-:Y:S01]  /*2de80*/  HMMA.16816.F32 R24, R16, R10, R24 ;  /* 0x0000000a1018723c */ /* 0x008fe20000001818 */
[----:B------:R-:W-:Y:S02]  /*2de90*/  IMAD.MOV.U32 R3, RZ, RZ, R10 ;  /* 0x000000ffff037224 */ /* 0x000fe400078e000a */
[----:B------:R-:W-:Y:S11]  /*2dea0*/  IMAD.MOV.U32 R0, RZ, RZ, R11 ;  /* 0x000000ffff007224 */ /* 0x000ff600078e000b */
[----:B------:R-:W-:Y:S09]  /*2deb0*/  @!UPT UIADD3 URZ, URZ, URZ, URZ ;  /* 0x0000003f3f3ff290 */ /* 0x000ff2000fffe03f */
[----:B------:R-:W-:Y:S01]  /*2dec0*/  STL.64 [R1+0xea0], R24 ;  /* 0x000ea01801007387 */ /* 0x000fe20000100a00 */
[----:B------:R-:W-:Y:S02]  /*2ded0*/  STL.64 [R1+0xea8], R26 ;  /* 0x000ea81a01007387 */ /* 0x000fe40000100a00 */
[----:B------:R-:W3:Y:S02]  /*2dee0*/  LDL.LU R8, [R1+0x390] ;  /* 0x0003900001087983 */ /* 0x000ee40000300800 */
[----:B------:R-:W3:Y:S01]  /*2def0*/  LDL.LU R9, [R1+0x394] ;  /* 0x0003940001097983 */ /* 0x000ee20000300800 */
[----:B------:R-:W3:Y:S01]  /*2df00*/  LDL.LU R10, [R1+0x398] ;  /* 0x00039800010a7983 */ /* 0x000ee20000300800 */
[----:B------:R-:W3:Y:S02]  /*2df10*/  LDL.LU R11, [R1+0x39c] ;  /* 0x00039c00010b7983 */ /* 0x000ee40000300800 */
[----:B--2---:R-:W-:Y:S02]  /*2df20*/  IMAD.MOV.U32 R14, RZ, RZ, R23 ;  /* 0x000000ffff0e7224 */ /* 0x004fe400078e0017 */
[----:B------:R-:W-:Y:S01]  /*2df30*/  IMAD.MOV.U32 R15, RZ, RZ, R22 ;  /* 0x000000ffff0f7224 */ /* 0x000fe200078e0016 */
[----:B---3--:R-:W-:Y:S01]  /*2df40*/  STL.64 [R1+0x5a80], R10 ;  /* 0x005a800a01007387 */ /* 0x008fe20000100a00 */
[----:B------:R-:W-:Y:S03]  /*2df50*/  STL.64 [R1+0x5a78], R8 ;  /* 0x005a780801007387 */ /* 0x000fe60000100a00 */
[----:B------:R4:W-:Y:S02]  /*2df60*/  STL.64 [R1+0x5a88], R14 ;  /* 0x005a880e01007387 */ /* 0x0009e40000100a00 */
[----:B----4-:R-:W-:-:S02]  /*2df70*/  IMAD.MOV.U32 R15, RZ, RZ, R20 ;  /* 0x000000ffff0f7224 */ /* 0x010fc400078e0014 */
[----:B------:R-:W-:Y:S01]  /*2df80*/  IMAD.MOV.U32 R14, RZ, RZ, R21 ;  /* 0x000000ffff0e7224 */ /* 0x000fe200078e0015 */
[----:B------:R-:W2:Y:S01]  /*2df90*/  LDL.LU R20, [R1+0x3d0] ;  /* 0x0003d00001147983 */ /* 0x000ea20000300800 */
[----:B------:R-:W2:Y:S02]  /*2dfa0*/  LDL.LU R21, [R1+0x3d4] ;  /* 0x0003d40001157983 */ /* 0x000ea40000300800 */
[----:B------:R-:W3:Y:S02]  /*2dfb0*/  LDL.LU R22, [R1+0x3d8] ;  /* 0x0003d80001167983 */ /* 0x000ee40000300800 */
[----:B------:R-:W3:Y:S02]  /*2dfc0*/  LDL.LU R23, [R1+0x3dc] ;  /* 0x0003dc0001177983 */ /* 0x000ee40000300800 */
[----:B---3--:R0:W-:Y:S01]  /*2dfd0*/  STL.64 [R1+0x5ad0], R22 ;  /* 0x005ad01601007387 */ /* 0x0081e20000100a00 */
[----:B--2---:R-:W-:Y:S02]  /*2dfe0*/  STL.64 [R1+0x5ac8], R20 ;  /* 0x005ac81401007387 */ /* 0x004fe40000100a00 */
[----:B0-----:R-:W-:-:S02]  /*2dff0*/  IMAD.MOV.U32 R22, RZ, RZ, R4 ;  /* 0x000000ffff167224 */ /* 0x001fc400078e0004 */
[----:B------:R-:W-:Y:S01]  /*2e000*/  IMAD.MOV.U32 R23, RZ, RZ, R5 ;  /* 0x000000ffff177224 */ /* 0x000fe200078e0005 */
[----:B------:R-:W2:Y:S01]  /*2e010*/  LDL.LU R4, [R1+0x5b2c] ;  /* 0x005b2c0001047983 */ /* 0x000ea20000300800 */
[----:B------:R-:W3:Y:S03]  /*2e020*/  LDL.LU R5, [R1+0x5b28] ;  /* 0x005b280001057983 */ /* 0x000ee60000300800 */
[----:B------:R0:W-:Y:S04]  /*2e030*/  STL.64 [R1+0x5ae8], R22 ;  /* 0x005ae81601007387 */ /* 0x0001e80000100a00 */
[----:B0-----:R-:W4:Y:S04]  /*2e040*/  LDL.64 R22, [R1+0x68] ;  /* 0x0000680001167983 */ /* 0x001f280000100a00 */
[----:B----4-:R3:W-:Y:S01]  /*2e050*/  STL.64 [R1+0x5b00], R22 ;  /* 0x005b001601007387 */ /* 0x0107e20000100a00 */
[----:B------:R0:W-:Y:S02]  /*2e060*/  STL.64 [R1+0x5aa0], R14 ;  /* 0x005aa00e01007387 */ /* 0x0001e40000100a00 */
        /* <DEDUP_REMOVED lines=8> */
[----:B---3--:R-:W-:-:S02]  /*2e0f0*/  IMAD.MOV.U32 R22, RZ, RZ, R5 ;  /* 0x000000ffff167224 */ /* 0x008fc400078e0005 */
[----:B--2---:R-:W-:Y:S02]  /*2e100*/  IMAD.MOV.U32 R23, RZ, RZ, R4 ;  /* 0x000000ffff177224 */ /* 0x004fe400078e0004 */
[----:B0-----:R-:W-:Y:S02]  /*2e110*/  IMAD.MOV.U32 R14, RZ, RZ, R29 ;  /* 0x000000ffff0e7224 */ /* 0x001fe400078e001d */
[----:B------:R-:W-:Y:S01]  /*2e120*/  IMAD.MOV.U32 R15, RZ, RZ, R28 ;  /* 0x000000ffff0f7224 */ /* 0x000fe200078e001c */
[----:B------:R0:W-:Y:S04]  /*2e130*/  STL.64 [R1+0x5b18], R22 ;  /* 0x005b181601007387 */ /* 0x0001e80000100a00 */
[----:B0-----:R-:W4:Y:S01]  /*2e140*/  LDL.64 R22, [R1+0x88] ;  /* 0x0000880001167983 */ /* 0x001f220000100a00 */
[----:B------:R-:W-:Y:S02]  /*2e150*/  STL.64 [R1+0x5ae0], R14 ;  /* 0x005ae00e01007387 */ /* 0x000fe40000100a00 */
[----:B------:R0:W-:Y:S02]  /*2e160*/  STL.64 [R1+0x5ad8], R12 ;  /* 0x005ad80c01007387 */ /* 0x0001e40000100a00 */
[----:B0-----:R-:W2:Y:S01]  /*2e170*/  LDL.LU R12, [R1+0x6c0] ;  /* 0x0006c000010c7983 */ /* 0x001ea20000300800 */
[----:B------:R-:W2:Y:S02]  /*2e180*/  LDL.LU R13, [R1+0x6c4] ;  /* 0x0006c400010d7983 */ /* 0x000ea40000300800 */
[----:B------:R-:W3:Y:S02]  /*2e190*/  LDL.LU R14, [R1+0x6c8] ;  /* 0x0006c800010e7983 */ /* 0x000ee40000300800 */
[----:B------:R-:W3:Y:S02]  /*2e1a0*/  LDL.LU R15, [R1+0x6cc] ;  /* 0x0006cc00010f7983 */ /* 0x000ee40000300800 */
[----:B---3--:R-:W-:Y:S01]  /*2e1b0*/  STL.64 [R1+0x5af8], R14 ;  /* 0x005af80e01007387 */ /* 0x008fe20000100a00 */
[----:B--2---:R0:W-:Y:S03]  /*2e1c0*/  STL.64 [R1+0x5af0], R12 ;  /* 0x005af00c01007387 */ /* 0x0041e60000100a00 */
[----:B0-----:R-:W2:Y:S01]  /*2e1d0*/  LDL.LU R12, [R1+0x6d0] ;  /* 0x0006d000010c7983 */ /* 0x001ea20000300800 */
[----:B------:R-:W2:Y:S02]  /*2e1e0*/  LDL.LU R13, [R1+0x6d4] ;  /* 0x0006d400010d7983 */ /* 0x000ea40000300800 */
[----:B------:R-:W3:Y:S02]  /*2e1f0*/  LDL.LU R14, [R1+0x6d8] ;  /* 0x0006d800010e7983 */ /* 0x000ee40000300800 */
[----:B------:R-:W3:Y:S01]  /*2e200*/  LDL.LU R15, [R1+0x6dc] ;  /* 0x0006dc00010f7983 */ /* 0x000ee20000300800 */
[----:B----4-:R-:W-:Y:S01]  /*2e210*/  HMMA.16816.F32 R24, R16, R22, R24 ;  /* 0x000000161018723c */ /* 0x010fe20000001818 */
[----:B---3--:R-:W-:Y:S01]  /*2e220*/  STL.64 [R1+0x5b10], R14 ;  /* 0x005b100e01007387 */ /* 0x008fe20000100a00 */
[----:B--2---:R0:W-:Y:S03]  /*2e230*/  STL.64 [R1+0x5b08], R12 ;  /* 0x005b080c01007387 */ /* 0x0041e60000100a00 */
[----:B0-----:R-:W2:Y:S01]  /*2e240*/  LDL.LU R12, [R1+0x6e0] ;  /* 0x0006e000010c7983 */ /* 0x001ea20000300800 */
[----:B------:R-:W2:Y:S02]  /*2e250*/  LDL.LU R13, [R1+0x6e4] ;  /* 0x0006e400010d7983 */ /* 0x000ea40000300800 */
[----:B------:R-:W2:Y:S02]  /*2e260*/  LDL.LU R14, [R1+0x6e8] ;  /* 0x0006e800010e7983 */ /* 0x000ea40000300800 */
[----:B------:R-:W2:Y:S01]  /*2e270*/  LDL.LU R15, [R1+0x6ec] ;  /* 0x0006ec00010f7983 */ /* 0x000ea20000300800 */
[----:B------:R-:W-:Y:S01]  /*2e280*/  STL.64 [R1+0x5a98], R10 ;  /* 0x005a980a01007387 */ /* 0x000fe20000100a00 */
[----:B------:R0:W-:Y:S03]  /*2e290*/  STL.64 [R1+0x5a90], R8 ;  /* 0x005a900801007387 */ /* 0x0001e60000100a00 */
[----:B0-----:R-:W3:Y:S01]  /*2e2a0*/  LDL.LU R8, [R1+0x3b0] ;  /* 0x0003b00001087983 */ /* 0x001ee20000300800 */
[----:B------:R-:W3:Y:S02]  /*2e2b0*/  LDL.LU R9, [R1+0x3b4] ;  /* 0x0003b40001097983 */ /* 0x000ee40000300800 */
[----:B------:R-:W4:Y:S02]  /*2e2c0*/  LDL.LU R10, [R1+0x3b8] ;  /* 0x0003b800010a7983 */ /* 0x000f240000300800 */
[----:B------:R-:W4:Y:S02]  /*2e2d0*/  LDL.LU R11, [R1+0x3bc] ;  /* 0x0003bc00010b7983 */ /* 0x000f240000300800 */
[----:B----4-:R-:W-:Y:S01]  /*2e2e0*/  STL.64 [R1+0x5ab0], R10 ;  /* 0x005ab00a01007387 */ /* 0x010fe20000100a00 */
[----:B---3--:R0:W-:Y:S03]  /*2e2f0*/  STL.64 [R1+0x5aa8], R8 ;  /* 0x005aa80801007387 */ /* 0x0081e60000100a00 */
[----:B0-----:R-:W3:Y:S01]  /*2e300*/  LDL.LU R8, [R1+0x3c0] ;  /* 0x0003c00001087983 */ /* 0x001ee20000300800 */
[----:B------:R-:W3:Y:S02]  /*2e310*/  LDL.LU R9, [R1+0x3c4] ;  /* 0x0003c40001097983 */ /* 0x000ee40000300800 */
[----:B------:R-:W3:Y:S02]  /*2e320*/  LDL.LU R10, [R1+0x3c8] ;  /* 0x0003c800010a7983 */ /* 0x000ee40000300800 */
[----:B------:R-:W3:Y:S01]  /*2e330*/  LDL.LU R11, [R1+0x3cc] ;  /* 0x0003cc00010b7983 */ /* 0x000ee20000300800 */
[----:B------:R-:W4:Y:S01]  /*2e340*/  LDL.LU R4, [R1+0x380] ;  /* 0x0003800001047983 */ /* 0x000f220000300800 */
[----:B------:R-:W4:Y:S02]  /*2e350*/  LDL.LU R5, [R1+0x384] ;  /* 0x0003840001057983 */ /* 0x000f240000300800 */
[----:B------:R-:W4:Y:S02]  /*2e360*/  LDL.LU R6, [R1+0x388] ;  /* 0x0003880001067983 */ /* 0x000f240000300800 */
[----:B------:R-:W4:Y:S01]  /*2e370*/  LDL.LU R7, [R1+0x38c] ;  /* 0x00038c0001077983 */ /* 0x000f220000300800 */
[----:B------:R0:W-:Y:S01]  /*2e380*/  STL.64 [R1+0xe90], R24 ;  /* 0x000e901801007387 */ /* 0x0001e20000100a00 */
[----:B------:R1:W-:Y:S02]  /*2e390*/  STL.64 [R1+0xe98], R26 ;  /* 0x000e981a01007387 */ /* 0x0003e40000100a00 */
[----:B0-----:R-:W-:Y:S01]  /*2e3a0*/  IMAD.MOV.U32 R25, RZ, RZ, R22 ;  /* 0x000000ffff197224 */ /* 0x001fe200078e0016 */
[----:B-1----:R-:W2:Y:S01]  /*2e3b0*/  LDL.LU.64 R26, [R1+0x5b20] ;  /* 0x005b2000011a7983 */ /* 0x002ea20000300a00 */
[----:B------:R-:W-:-:S02]  /*2e3c0*/  IMAD.MOV.U32 R24, RZ, RZ, R23 ;  /* 0x000000ffff187224 */ /* 0x000fc400078e0017 */
[----:B------:R-:W2:Y:S02]  /*2e3d0*/  LDL.LU.64 R22, [R1+0x5b18] ;  /* 0x005b180001167983 */ /* 0x000ea40000300a00 */
[C---:B--2---:R-:W-:Y:S01]  /*2e3e0*/  HMMA.16816.F32 R20, R16.reuse, R22, R12 ;  /* 0x000000161014723c */ /* 0x044fe2000000180c */
[----:B------:R-:W2:Y:S01]  /*2e3f0*/  LDL.LU.64 R14, [R1+0x5b10] ;  /* 0x005b1000010e7983 */ /* 0x000ea20000300a00 */
[----:B------:R-:W2:Y:S11]  /*2e400*/  LDL.LU.64 R12, [R1+0x5b08] ;  /* 0x005b0800010c7983 */ /* 0x000eb60000300a00 */
[----:B------:R-:W-:Y:S10]  /*2e410*/  @!UPT UIADD3 URZ, URZ, URZ, URZ ;  /* 0x0000003f3f3ff290 */ /* 0x000ff4000fffe03f */
        /* <DEDUP_REMOVED lines=13> */
[----:B------:R-:W3:Y:S01]  /*2e4f0*/  LDL.LU.64 R14, [R1+0x5ae0] ;  /* 0x005ae000010e7983 */ /* 0x000ee20000300a00 */
[----:B------:R-:W2:Y:S11]  /*2e500*/  LDL.LU.64 R12, [R1+0x5ad8] ;  /* 0x005ad800010c7983 */ /* 0x000eb60000300a00 */
[----:B------:R-:W-:Y:S10]  /*2e510*/  @!UPT UIADD3 URZ, URZ, URZ, URZ ;  /* 0x0000003f3f3ff290 */ /* 0x000ff4000fffe03f */
[----:B------:R-:W-:Y:S01]  /*2e520*/  STL.64 [R1+0xe60], R20 ;  /* 0x000e601401007387 */ /* 0x000fe20000100a00 */
[----:B------:R0:W-:Y:S03]  /*2e530*/  STL.64 [R1+0xe68], R22 ;  /* 0x000e681601007387 */ /* 0x0001e60000100a00 */
[----:B0-----:R-:W2:Y:S01]  /*2e540*/  LDL.LU.64 R22, [R1+0x5ad0] ;  /* 0x005ad00001167983 */ /* 0x001ea20000300a00 */
[----:B------:R-:W2:Y:S02]  /*2e550*/  LDL.LU.64 R20, [R1+0x5ac8] ;  /* 0x005ac80001147983 */ /* 0x000ea40000300a00 */
[----:B--2---:R-:W-:Y:S01]  /*2e560*/  HMMA.16816.F32 R16, R16, R26, R20 ;  /* 0x0000001a1010723c */ /* 0x004fe20000001814 */
[----:B------:R-:W3:Y:S01]  /*2e570*/  LDL.LU.64 R22, [R1+0x5ac0] ;  /* 0x005ac00001167983 */ /* 0x000ee20000300a00 */
[----:B------:R-:W3:Y:S11]  /*2e580*/  LDL.LU.64 R20, [R1+0x5ab8] ;  /* 0x005ab80001147983 */ /* 0x000ef60000300a00 */
[----:B------:R-:W-:Y:S10]  /*2e590*/  @!UPT UIADD3 URZ, URZ, URZ, URZ ;  /* 0x0000003f3f3ff290 */ /* 0x000ff4000fffe03f */
[----:B------:R-:W-:Y:S01]  /*2e5a0*/  STL.64 [R1+0xad0], R16 ;  /* 0x000ad01001007387 */ /* 0x000fe20000100a00 */
[----:B------:R0:W-:Y:S03]  /*2e5b0*/  STL.64 [R1+0xad8], R18 ;  /* 0x000ad81201007387 */ /* 0x0001e60000100a00 */
[----:B0-----:R-:W2:Y:S04]  /*2e5c0*/  LDL.64 R18, [R1+0xb8] ;  /* 0x0000b80001127983 */ /* 0x001ea80000100a00 */
[----:B--2---:R0:W-:Y:S02]  /*2e5d0*/  STL.64 [R1+0x5a40], R18 ;  /* 0x005a401201007387 */ /* 0x0041e40000100a00 */
[----:B0-----:R-:W-:-:S02]  /*2e5e0*/  IMAD.MOV.U32 R18, RZ, RZ, R13 ;  /* 0x000000ffff127224 */ /* 0x001fc400078e000d */
[----:B------:R-:W-:Y:S02]  /*2e5f0*/  IMAD.MOV.U32 R19, RZ, RZ, R12 ;  /* 0x000000ffff137224 */ /* 0x000fe400078e000c */
[C---:B---3--:R-:W-:Y:S03]  /*2e600*/  HMMA.16816.F32 R12, R20.reuse, R14, R8 ;  /* 0x0000000e140c723c */ /* 0x048fe60000001808 */
[----:B------:R0:W-:Y:S01]  /*2e610*/  STL.64 [R1+0x5a50], R18 ;  /* 0x005a501201007387 */ /* 0x0001e20000100a00 */
[----:B------:R-:W2:Y:S02]  /*2e620*/  LDL.LU R16, [R1+0x370] ;  /* 0x0003700001107983 */ /* 0x000ea40000300800 */
[----:B------:R-:W2:Y:S01]  /*2e630*/  LDL.LU R17, [R1+0x374] ;  /* 0x0003740001117983 */ /* 0x000ea20000300800 */
[----:B0-----:R-:W2:Y:S01]  /*2e640*/  LDL.LU R18, [R1+0x378] ;  /* 0x0003780001127983 */ /* 0x001ea20000300800 */
[----:B------:R-:W2:Y:S02]  /*2e650*/  LDL.LU R19, [R1+0x37c] ;  /* 0x00037c0001137983 */ /* 0x000ea40000300800 */
[----:B------:R-:W-:Y:S02]  /*2e660*/  STL.64 [R1+0x59c8], R26 ;  /* 0x0059c81a01007387 */ /* 0x000fe40000100a00 */
[----:B------:R0:W-:Y:S02]  /*2e670*/  STL.64 [R1+0x5a48], R24 ;  /* 0x005a481801007387 */ /* 0x0001e40000100a00 */
[----:B0-----:R-:W3:Y:S01]  /*2e680*/  LDL.LU R24, [R1+0x360] ;  /* 0x0003600001187983 */ /* 0x001ee20000300800 */
[----:B------:R-:W3:Y:S02]  /*2e690*/  LDL.LU R25, [R1+0x364] ;  /* 0x0003640001197983 */ /* 0x000ee40000300800 */
[----:B------:R-:W3:Y:S02]  /*2e6a0*/  LDL.LU R26, [R1+0x368] ;  /* 0x00036800011a7983 */ /* 0x000ee40000300800 */
[----:B------:R-:W3:Y:S01]  /*2e6b0*/  LDL.LU R27, [R1+0x36c] ;  /* 0x00036c00011b7983 */ /* 0x000ee20000300800 */
[----:B------:R-:W2:Y:S01]  /*2e6c0*/  LDL.LU.64 R10, [R1+0x5ab0] ;  /* 0x005ab000010a7983 */ /* 0x000ea20000300a00 */
[----:B------:R-:W2:Y:S02]  /*2e6d0*/  LDL.LU.64 R8, [R1+0x5aa8] ;  /* 0x005aa80001087983 */ /* 0x000ea40000300a00 */
[----:B------:R-:W-:Y:S02]  /*2e6e0*/  STL.64 [R1+0xac0], R12 ;  /* 0x000ac00c01007387 */ /* 0x000fe40000100a00 */
[----:B------:R0:W-:Y:S02]  /*2e6f0*/  STL.64 [R1+0xac8], R14 ;  /* 0x000ac80e01007387 */ /* 0x0001e40000100a00 */
        /* <DEDUP_REMOVED lines=15> */
[----:B------:R-:W3:Y:S01]  /*2e7f0*/  LDL.LU.64 R12, [R1+0x5a68] ;  /* 0x005a6800010c7983 */ /* 0x000ee20000300a00 */
[C---:B--2---:R-:W-:Y:S11]  /*2e800*/  HMMA.16816.F32 R8, R20.reuse, R14, R8 ;  /* 0x0000000e1408723c */ /* 0x044ff60000001808 */
[----:B------:R-:W-:Y:S11]  /*2e810*/  @!UPT UIADD3 URZ, URZ, URZ, URZ ;  /* 0x0000003f3f3ff290 */ /* 0x000ff6000fffe03f */
[----:B------:R-:W-:Y:S01]  /*2e820*/  @!UPT UIADD3 URZ, URZ, URZ, URZ ;  /* 0x0000003f3f3ff290 */ /* 0x000fe2000fffe03f */
[----:B------:R-:W-:Y:S01]  /*2e830*/  STL.64 [R1+0xa90], R8 ;  /* 0x000a900801007387 */ /* 0x000fe20000100a00 */
[----:B------:R0:W-:Y:S03]  /*2e840*/  STL.64 [R1+0xa98], R10 ;  /* 0x000a980a01007387 */ /* 0x0001e60000100a00 */
[----:B0-----:R-:W4:Y:S01]  /*2e850*/  LDL.LU.64 R10, [R1+0x5a60] ;  /* 0x005a6000010a7983 */ /* 0x001f220000300a00 */
[----:B------:R0:W-:Y:S02]  /*2e860*/  STL.64 [R1+0x5978], R14 ;  /* 0x0059780e01007387 */ /* 0x0001e40000100a00 */
[----:B---3--:R-:W-:Y:S01]  /*2e870*/  STL.64 [R1+0x5970], R12 ;  /* 0x0059700c01007387 */ /* 0x008fe20000100a00 */
[----:B0-----:R-:W2:Y:S01]  /*2e880*/  LDL.64 R14, [R1+0xc8] ;  /* 0x0000c800010e7983 */ /* 0x001ea20000100a00 */
[C---:B----4-:R-:W-:Y:S11]  /*2e890*/  HMMA.16816.F32 R4, R20.reuse, R10, R4 ;  /* 0x0000000a1404723c */ /* 0x050ff60000001804 */
[----:B------:R-:W-:Y:S11]  /*2e8a0*/  @!UPT UIADD3 URZ, URZ, URZ, URZ ;  /* 0x0000003f3f3ff290 */ /* 0x000ff6000fffe03f */
[----:B------:R-:W-:Y:S01]  /*2e8b0*/  @!UPT UIADD3 URZ, URZ, URZ, URZ ;  /* 0x0000003f3f3ff290 */ /* 0x000fe2000fffe03f */
[----:B------:R-:W-:Y:S01]  /*2e8c0*/  STL.64 [R1+0xa80], R4 ;  /* 0x000a800401007387 */ /* 0x000fe20000100a00 */
[----:B------:R0:W-:Y:S03]  /*2e8d0*/  STL.64 [R1+0xa88], R6 ;  /* 0x000a880601007387 */ /* 0x0001e60000100a00 */
[----:B0-----:R-:W3:Y:S02]  /*2e8e0*/  LDL.LU.64 R6, [R1+0x5a58] ;  /* 0x005a580001067983 */ /* 0x001ee40000300a00 */
[C---:B---3--:R-:W-:Y:S11]  /*2e8f0*/  HMMA.16816.F32 R16, R20.reuse, R6, R16 ;  /* 0x000000061410723c */ /* 0x048ff60000001810 */
[----:B------:R-:W-:Y:S11]  /*2e900*/  @!UPT UIADD3 URZ, URZ, URZ, URZ ;  /* 0x0000003f3f3ff290 */ /* 0x000ff6000fffe03f */
[----:B------:R-:W-:Y:S01]  /*2e910*/  @!UPT UIADD3 URZ, URZ, URZ, URZ ;  /* 0x0000003f3f3ff290 */ /* 0x000fe2000fffe03f */
[----:B------:R-:W-:Y:S01]  /*2e920*/  STL.64 [R1+0xa70], R16 ;  /* 0x000a701001007387 */ /* 0x000fe20000100a00 */
[----:B------:R0:W-:Y:S03]  /*2e930*/  STL.64 [R1+0xa78], R18 ;  /* 0x000a781201007387 */ /* 0x0001e60000100a00 */
[----:B0-----:R-:W3:Y:S01]  /*2e940*/  LDL.LU.64 R18, [R1+0x5a50] ;  /* 0x005a500001127983 */ /* 0x001ee20000300a00 */
[----:B------:R0:W-:Y:S02]  /*2e950*/  STL [R1+0x5964], R6 ;  /* 0x0059640601007387 */ /* 0x0001e40000100800 */
[----:B------:R1:W-:Y:S02]  /*2e960*/  STL [R1+0x5960], R7 ;  /* 0x0059600701007387 */ /* 0x0003e40000100800 */
[----:B------:R-:W2:Y:S01]  /*2e970*/  LDL.LU R4, [R1+0x350] ;  /* 0x0003500001047983 */ /* 0x000ea20000300800 */
[----:B------:R-:W2:Y:S04]  /*2e980*/  LDL.LU R5, [R1+0x354] ;  /* 0x0003540001057983 */ /* 0x000ea80000300800 */
[----:B0-----:R-:W2:Y:S01]  /*2e990*/  LDL.LU R6, [R1+0x358] ;  /* 0x0003580001067983 */ /* 0x001ea20000300800 */
[----:B-1----:R-:W2:Y:S01]  /*2e9a0*/  LDL.LU R7, [R1+0x35c] ;  /* 0x00035c0001077983 */ /* 0x002ea20000300800 */
[C---:B---3--:R-:W-:Y:S02]  /*2e9b0*/  HMMA.16816.F32 R16, R20.reuse, R18, R24 ;  /* 0x000000121410723c */ /* 0x048fe40000001818 */
[----:B------:R-:W3:Y:S06]  /*2e9c0*/  LDL.LU.64 R24, [R1+0x5a48] ;  /* 0x005a480001187983 */ /* 0x000eec0000300a00 */
[----:B--2---:R-:W-:Y:S11]  /*2e9d0*/  HMMA.16816.F32 R4, R20, R14, R4 ;  /* 0x0000000e1404723c */ /* 0x004ff60000001804 */
[----:B------:R-:W-:Y:S04]  /*2e9e0*/  @!UPT UIADD3 URZ, URZ, URZ, URZ ;  /* 0x0000003f3f3ff290 */ /* 0x000fe8000fffe03f */
[----:B------:R-:W-:Y:S01]  /*2e9f0*/  STL.64 [R1+0xe50], R16 ;  /* 0x000e501001007387 */ /* 0x000fe20000100a00 */
[----:B------:R0:W-:Y:S03]  /*2ea00*/  STL.64 [R1+0xe58], R18 ;  /* 0x000e581201007387 */ /* 0x0001e60000100a00 */
[----:B0-----:R-:W2:Y:S04]  /*2ea10*/  LDL.LU.64 R18, [R1+0x5a40] ;  /* 0x005a400001127983 */ /* 0x001ea80000300a00 */
[----:B------:R0:W-:Y:S02]  /*2ea20*/  STL.64 [R1+0xe40], R4 ;  /* 0x000e400401007387 */ /* 0x0001e40000100a00 */
[----:B------:R-:W-:Y:S02]  /*2ea30*/  STL.64 [R1+0xe48], R6 ;  /* 0x000e480601007387 */ /* 0x000fe40000100a00 */
[----:B0-----:R-:W-:-:S02]  /*2ea40*/  IMAD.MOV.U32 R5, RZ, RZ, R14 ;  /* 0x000000ffff057224 */ /* 0x001fc400078e000e */
[----:B------:R-:W-:Y:S02]  /*2ea50*/  IMAD.MOV.U32 R4, RZ, RZ, R15 ;  /* 0x000000ffff047224 */ /* 0x000fe400078e000f */
[----:B------:R-:W4:Y:S04]  /*2ea60*/  LDL.64 R14, [R1+0x8] ;  /* 0x00000800010e7983 */ /* 0x000f280000100a00 */
[----:B----4-:R0:W-:Y:S01]  /*2ea70*/  STL.64 [R1+0x5990], R14 ;  /* 0x0059900e01007387 */ /* 0x0101e20000100a00 */
[----:B------:R-:W4:Y:S02]  /*2ea80*/  LDL.LU R12, [R1+0x340] ;  /* 0x00034000010c7983 */ /* 0x000f240000300800 */
[----:B------:R-:W4:Y:S01]  /*2ea90*/  LDL.LU R13, [R1+0x344] ;  /* 0x00034400010d7983 */ /* 0x000f220000300800 */
[----:B0-----:R-:W4:Y:S01]  /*2eaa0*/  LDL.LU R14, [R1+0x348] ;  /* 0x00034800010e7983 */ /* 0x001f220000300800 */
[----:B------:R-:W4:Y:S02]  /*2eab0*/  LDL.LU R15, [R1+0x34c] ;  /* 0x00034c00010f7983 */ /* 0x000f240000300800 */
[----:B------:R-:W-:Y:S02]  /*2eac0*/  STL [R1+0x596c], R4 ;  /* 0x00596c0401007387 */ /* 0x000fe40000100800 */
[----:B------:R4:W-:Y:S02]  /*2ead0*/  STL [R1+0x5968], R5 ;  /* 0x0059680501007387 */ /* 0x0009e40000100800 */
[----:B--2---:R-:W-:-:S02]  /*2eae0*/  IMAD.MOV.U32 R8, RZ, RZ, R18 ;  /* 0x000000ffff087224 */ /* 0x004fc400078e0012 */
[----:B------:R-:W-:Y:S01]  /*2eaf0*/  IMAD.MOV.U32 R9, RZ, RZ, R19 ;  /* 0x000000ffff097224 */ /* 0x000fe200078e0013 */
[----:B----4-:R-:W-:Y:S07]  /*2eb00*/  HMMA.16816.F32 R4, R20, R18, R12 ;  /* 0x000000121404723c */ /* 0x010fee000000180c */
[----:B------:R-:W-:Y:S02]  /*2eb10*/  IMAD.MOV.U32 R18, RZ, RZ, R29 ;  /* 0x000000ffff127224 */ /* 0x000fe400078e001d */
[----:B------:R-:W-:Y:S11]  /*2eb20*/  IMAD.MOV.U32 R19, RZ, RZ, R28 ;  /* 0x000000ffff137224 */ /* 0x000ff600078e001c */
[----:B------:R-:W-:Y:S03]  /*2eb30*/  @!UPT UIADD3 URZ, URZ, URZ, URZ ;  /* 0x0000003f3f3ff290 */ /* 0x000fe6000fffe03f */
[----:B------:R-:W-:Y:S01]  /*2eb40*/  STL.64 [R1+0xe30], R4 ;  /* 0x000e300401007387 */ /* 0x000fe20000100a00 */
[----:B------:R-:W-:Y:S02]  /*2eb50*/  STL.64 [R1+0xe38], R6 ;  /* 0x000e380601007387 */ /* 0x000fe40000100a00 */
[----:B------:R-:W-:Y:S02]  /*2eb60*/  STL.64 [R1+0x59f0], R18 ;  /* 0x0059f01201007387 */ /* 0x000fe40000100a00 */
[----:B------:R-:W2:Y:S02]  /*2eb70*/  LDL.64 R14, [R1+0x18] ;  /* 0x00001800010e7983 */ /* 0x000ea40000100a00 */
[----:B--2---:R0:W-:Y:S04]  /*2eb80*/  STL.64 [R1+0x5998], R14 ;  /* 0x0059980e01007387 */ /* 0x0041e80000100a00 */
[----:B0-----:R-:W2:Y:S04]  /*2eb90*/  LDL.64 R14, [R1+0x28] ;  /* 0x00002800010e7983 */ /* 0x001ea80000100a00 */
[----:B--2---:R0:W-:Y:S01]  /*2eba0*/  STL.64 [R1+0x59c0], R14 ;  /* 0x0059c00e01007387 */ /* 0x0041e20000100a00 */
[----:B------:R-:W2:Y:S02]  /*2ebb0*/  LDL.LU R12, [R1+0x2e0] ;  /* 0x0002e000010c7983 */ /* 0x000ea40000300800 */
[----:B------:R-:W2:Y:S01]  /*2ebc0*/  LDL.LU R13, [R1+0x2e4] ;  /* 0x0002e400010d7983 */ /* 0x000ea20000300800 */
[----:B0-----:R-:W4:Y:S01]  /*2ebd0*/  LDL.LU R14, [R1+0x2e8] ;  /* 0x0002e800010e7983 */ /* 0x001f220000300800 */
[----:B------:R-:W4:Y:S02]  /*2ebe0*/  LDL.LU R15, [R1+0x2ec] ;  /* 0x0002ec00010f7983 */ /* 0x000f240000300800 */
[----:B------:R-:W2:Y:S02]  /*2ebf0*/  LDL.64 R18, [R1+0x78] ;  /* 0x0000780001127983 */ /* 0x000ea40000100a00 */
[----:B--2---:R3:W-:Y:S02]  /*2ec00*/  STL.64 [R1+0x5a08], R18 ;  /* 0x005a081201007387 */ /* 0x0047e40000100a00 */
[----:B---3--:R-:W-:-:S02]  /*2ec10*/  IMAD.MOV.U32 R18, RZ, RZ, R25 ;  /* 0x000000ffff127224 */ /* 0x008fc400078e0019 */
[----:B------:R-:W-:-:S05]  /*2ec20*/  IMAD.MOV.U32 R19, RZ, RZ, R24 ;  /* 0x000000ffff137224 */ /* 0x000fca00078e0018 */
[----:B------:R-:W-:Y:S01]  /*2ec30*/  STL.64 [R1+0x5a20], R18 ;  /* 0x005a201201007387 */ /* 0x000fe20000100a00 */
[----:B----4-:R-:W-:Y:S02]  /*2ec40*/  STL.64 [R1+0x59d8], R14 ;  /* 0x0059d80e01007387 */ /* 0x010fe40000100a00 */
[----:B------:R0:W-:Y:S02]  /*2ec50*/  STL.64 [R1+0x59d0], R12 ;  /* 0x0059d00c01007387 */ /* 0x0001e40000100a00 */
[----:B0-----:R-:W2:Y:S01]  /*2ec60*/  LDL.LU R12, [R1+0x6b0] ;  /* 0x0006b000010c7983 */ /* 0x001ea20000300800 */
[----:B------:R-:W2:Y:S02]  /*2ec70*/  LDL.LU R13, [R1+0x6b4] ;  /* 0x0006b400010d7983 */ /* 0x000ea40000300800 */
[----:B------:R-:W3:Y:S02]  /*2ec80*/  LDL.LU R14, [R1+0x6b8] ;  /* 0x0006b800010e7983 */ /* 0x000ee40000300800 */
[----:B------:R-:W3:Y:S02]  /*2ec90*/  LDL.LU R15, [R1+0x6bc] ;  /* 0x0006bc00010f7983 */ /* 0x000ee40000300800 */
[----:B------:R-:W-:-:S02]  /*2eca0*/  IMAD.MOV.U32 R18, RZ, RZ, R3 ;  /* 0x000000ffff127224 */ /* 0x000fc400078e0003 */
[----:B------:R-:W-:-:S05]  /*2ecb0*/  IMAD.MOV.U32 R19, RZ, RZ, R0 ;  /* 0x000000ffff137224 */ /* 0x000fca00078e0000 */
[----:B------:R-:W-:Y:S04]  /*2ecc0*/  STL.64 [R1+0x5a38], R18 ;  /* 0x005a381201007387 */ /* 0x000fe80000100a00 */
[----:B---3--:R-:W-:Y:S01]  /*2ecd0*/  STL.64 [R1+0x59e8], R14 ;  /* 0x0059e80e01007387 */ /* 0x008fe20000100a00 */
[----:B--2---:R0:W-:Y:S03]  /*2ece0*/  STL.64 [R1+0x59e0], R12 ;  /* 0x0059e00c01007387 */ /* 0x0041e60000100a00 */
[----:B0-----:R-:W2:Y:S01]  /*2ecf0*/  LDL.LU R12, [R1+0x2f0] ;  /* 0x0002f000010c7983 */ /* 0x001ea20000300800 */
[----:B------:R-:W2:Y:S02]  /*2ed00*/  LDL.LU R13, [R1+0x2f4] ;  /* 0x0002f400010d7983 */ /* 0x000ea40000300800 */
[----:B------:R-:W3:Y:S02]  /*2ed10*/  LDL.LU R14, [R1+0x2f8] ;  /* 0x0002f800010e7983 */ /* 0x000ee40000300800 */
[----:B------:R-:W3:Y:S01]  /*2ed20*/  LDL.LU R15, [R1+0x2fc] ;  /* 0x0002fc00010f7983 */ /* 0x000ee20000300800 */
[----:B------:R-:W4:Y:S01]  /*2ed30*/  LDL.LU R4, [R1+0x330] ;  /* 0x0003300001047983 */ /* 0x000f220000300800 */
[----:B------:R-:W4:Y:S02]  /*2ed40*/  LDL.LU R5, [R1+0x334] ;  /* 0x0003340001057983 */ /* 0x000f240000300800 */
[----:B------:R-:W4:Y:S02]  /*2ed50*/  LDL.LU R6, [R1+0x338] ;  /* 0x0003380001067983 */ /* 0x000f240000300800 */
[----:B------:R-:W4:Y:S01]  /*2ed60*/  LDL.LU R7, [R1+0x33c] ;  /* 0x00033c0001077983 */ /* 0x000f220000300800 */
[----:B------:R-:W4:Y:S04]  /*2ed70*/  LDL.64 R18, [R1+0xa8] ;  /* 0x0000a80001127983 */ /* 0x000f280000100a00 */
[----:B---3--:R-:W-:Y:S01]  /*2ed80*/  STL.64 [R1+0x5a00], R14 ;  /* 0x005a000e01007387 */ /* 0x008fe20000100a00 */
[----:B--2---:R0:W-:Y:S03]  /*2ed90*/  STL.64 [R1+0x59f8], R12 ;  /* 0x0059f80c01007387 */ /* 0x0041e60000100a00 */
        /* <DEDUP_REMOVED lines=17> */
[----:B------:R-:W3:Y:S01]  /*2eeb0*/  LDL.64 R26, [R1+0x58] ;  /* 0x00005800011a7983 */ /* 0x000ee20000100a00 */
[----:B------:R-:W-:Y:S02]  /*2eec0*/  STL.64 [R1+0x5988], R10 ;  /* 0x0059880a01007387 */ /* 0x000fe40000100a00 */
[----:B------:R0:W-:Y:S02]  /*2eed0*/  STL.64 [R1+0x5980], R8 ;  /* 0x0059800801007387 */ /* 0x0001e40000100a00 */
[----:B0-----:R-:W4:Y:S01]  /*2eee0*/  LDL.LU R8, [R1+0x2a0] ;  /* 0x0002a00001087983 */ /* 0x001f220000300800 */
[----:B------:R-:W4:Y:S02]  /*2eef0*/  LDL.LU R9, [R1+0x2a4] ;  /* 0x0002a40001097983 */ /* 0x000f240000300800 */
[----:B------:R-:W2:Y:S02]  /*2ef00*/  LDL.LU R10, [R1+0x2a8] ;  /* 0x0002a800010a7983 */ /* 0x000ea40000300800 */
[----:B------:R-:W2:Y:S02]  /*2ef10*/  LDL.LU R11, [R1+0x2ac] ;  /* 0x0002ac00010b7983 */ /* 0x000ea40000300800 */
[----:B--2---:R-:W-:Y:S01]  /*2ef20*/  STL.64 [R1+0x59a8], R10 ;  /* 0x0059a80a01007387 */ /* 0x004fe20000100a00 */
[----:B----4-:R0:W-:Y:S03]  /*2ef30*/  STL.64 [R1+0x59a0], R8 ;  /* 0x0059a00801007387 */ /* 0x0101e60000100a00 */
[----:B0-----:R-:W2:Y:S01]  /*2ef40*/  LDL.LU R8, [R1+0x2d0] ;  /* 0x0002d00001087983 */ /* 0x001ea20000300800 */
[----:B------:R-:W2:Y:S02]  /*2ef50*/  LDL.LU R9, [R1+0x2d4] ;  /* 0x0002d40001097983 */ /* 0x000ea40000300800 */
[----:B------:R-:W2:Y:S02]  /*2ef60*/  LDL.LU R10, [R1+0x2d8] ;  /* 0x0002d800010a7983 */ /* 0x000ea40000300800 */
[----:B------:R-:W2:Y:S01]  /*2ef70*/  LDL.LU R11, [R1+0x2dc] ;  /* 0x0002dc00010b7983 */ /* 0x000ea20000300800 */
[----:B------:R-:W-:Y:S01]  /*2ef80*/  STL.64 [R1+0xe20], R4 ;  /* 0x000e200401007387 */ /* 0x000fe20000100a00 */
[----:B------:R0:W-:Y:S02]  /*2ef90*/  STL.64 [R1+0xe28], R6 ;  /* 0x000e280601007387 */ /* 0x0001e40000100a00 */
[----:B0-----:R-:W-:-:S02]  /*2efa0*/  IMAD.MOV.U32 R6, RZ, RZ, R18 ;  /* 0x000000ffff067224 */ /* 0x001fc400078e0012 */
[----:B------:R-:W-:Y:S02]  /*2efb0*/  IMAD.MOV.U32 R7, RZ, RZ, R19 ;  /* 0x000000ffff077224 */ /* 0x000fe400078e0013 */
[----:B------:R-:W4:Y:S02]  /*2efc0*/  LDL.LU.64 R18, [R1+0x5a38] ;  /* 0x005a380001127983 */ /* 0x000f240000300a00 */
[C---:B----4-:R-:W-:Y:S02]  /*2efd0*/  HMMA.16816.F32 R16, R20.reuse, R18, R12 ;  /* 0x000000121410723c */ /* 0x050fe4000000180c */
[----:B------:R-:W4:Y:S01]  /*2efe0*/  LDL.LU.64 R14, [R1+0x5a30] ;  /* 0x005a3000010e7983 */ /* 0x000f220000300a00 */
[----:B------:R-:W4:Y:S11]  /*2eff0*/  LDL.LU.64 R12, [R1+0x5a28] ;  /* 0x005a2800010c7983 */ /* 0x000f360000300a00 */
[----:B------:R-:W-:Y:S09]  /*2f000*/  @!UPT UIADD3 URZ, URZ, URZ, URZ ;  /* 0x0000003f3f3ff290 */ /* 0x000ff2000fffe03f */
[----:B------:R-:W-:Y:S01]  /*2f010*/  STL.64 [R1+0xe10], R16 ;  /* 0x000e101001007387 */ /* 0x000fe20000100a00 */
[----:B------:R0:W-:Y:S03]  /*2f020*/  STL.64 [R1+0xe18], R18 ;  /* 0x000e181201007387 */ /* 0x0001e60000100a00 */
[----:B0-----:R-:W4:Y:S02]  /*2f030*/  LDL.LU.64 R18, [R1+0x5a20] ;  /* 0x005a200001127983 */ /* 0x001f240000300a00 */
[C---:B----4-:R-:W-:Y:S02]  /*2f040*/  HMMA.16816.F32 R16, R20.reuse, R18, R12 ;  /* 0x000000121410723c */ /* 0x050fe4000000180c */
[----:B------:R-:W4:Y:S01]  /*2f050*/  LDL.LU.64 R14, [R1+0x5a18] ;  /* 0x005a1800010e7983 */ /* 0x000f220000300a00 */
[----:B------:R-:W4:Y:S11]  /*2f060*/  LDL.LU.64 R12, [R1+0x5a10] ;  /* 0x005a1000010c7983 */ /* 0x000f360000300a00 */
[----:B------:R-:W-:Y:S09]  /*2f070*/  @!UPT UIADD3 URZ, URZ, URZ, URZ ;  /* 0x0000003f3f3ff290 */ /* 0x000ff2000fffe03f */
[----:B------:R-:W-:Y:S01]  /*2f080*/  STL.64 [R1+0xe00], R16 ;  /* 0x000e001001007387 */ /* 0x000fe20000100a00 */
[----:B------:R0:W-:Y:S03]  /*2f090*/  STL.64 [R1+0xe08], R18 ;  /* 0x000e081201007387 */ /* 0x0001e60000100a00 */
[----:B0-----:R-:W4:Y:S02]  /*2f0a0*/  LDL.LU.64 R18, [R1+0x5a08] ;  /* 0x005a080001127983 */ /* 0x001f240000300a00 */
[C---:B----4-:R-:W-:Y:S01]  /*2f0b0*/  HMMA.16816.F32 R12, R20.reuse, R18, R12 ;  /* 0x00000012140c723c */ /* 0x050fe2000000180c */
[----:B------:R-:W-:Y:S02]  /*2f0c0*/  IMAD.MOV.U32 R4, RZ, RZ, R18 ;  /* 0x000000ffff047224 */ /* 0x000fe400078e0012 */
[----:B------:R-:W-:Y:S11]  /*2f0d0*/  IMAD.MOV.U32 R5, RZ, RZ, R19 ;  /* 0x000000ffff057224 */ /* 0x000ff600078e0013 */
[----:B------:R-:W-:Y:S09]  /*2f0e0*/  @!UPT UIADD3 URZ, URZ, URZ, URZ ;  /* 0x0000003f3f3ff290 */ /* 0x000ff2000fffe03f */
[----:B------:R-:W-:Y:S01]  /*2f0f0*/  STL.64 [R1+0xdf0], R12 ;  /* 0x000df00c01007387 */ /* 0x000fe20000100a00 */
[----:B------:R0:W-:Y:S03]  /*2f100*/  STL.64 [R1+0xdf8], R14 ;  /* 0x000df80e01007387 */ /* 0x0001e60000100a00 */
[----:B0-----:R-:W4:Y:S01]  /*2f110*/  LDL.LU.64 R14, [R1+0x5a00] ;  /* 0x005a0000010e7983 */ /* 0x001f220000300a00 */
[----:B------:R-:W4:Y:S02]  /*2f120*/  LDL.LU.64 R12, [R1+0x59f8] ;  /* 0x0059f800010c7983 */ /* 0x000f240000300a00 */
[----:B------:R-:W4:Y:S02]  /*2f130*/  LDL.LU.64 R18, [R1+0x59f0] ;  /* 0x0059f00001127983 */ /* 0x000f240000300a00 */
[C---:B----4-:R-:W-:Y:S01]  /*2f140*/  HMMA.16816.F32 R16, R20.reuse, R18, R12 ;  /* 0x000000121410723c */ /* 0x050fe2000000180c */
[----:B------:R-:W4:Y:S01]  /*2f150*/  LDL.LU.64 R14, [R1+0x59e8] ;  /* 0x0059e800010e7983 */ /* 0x000f220000300a00 */
[----:B------:R-:W4:Y:S11]  /*2f160*/  LDL.LU.64 R12, [R1+0x59e0] ;  /* 0x0059e000010c7983 */ /* 0x000f360000300a00 */
[----:B------:R-:W-:Y:S10]  /*2f170*/  @!UPT UIADD3 URZ, URZ, URZ, URZ ;  /* 0x0000003f3f3ff290 */ /* 0x000ff4000fffe03f */
[----:B------:R-:W-:Y:S01]  /*2f180*/  STL.64 [R1+0xde0], R16 ;  /* 0x000de01001007387 */ /* 0x000fe20000100a00 */
[----:B------:R-:W-:Y:S02]  /*2f190*/  STL.64 [R1+0xde8], R18 ;  /* 0x000de81201007387 */ /* 0x000fe40000100a00 */
[----:B------:R-:W0:Y:S04]  /*2f1a0*/  LDSM.16.MT88.4 R16, [R2+0x4280] ;  /* 0x004280000210783b */ /* 0x000e280000004200 */
[----:B---3--:R-:W-:Y:S02]  /*2f1b0*/  IMAD.MOV.U32 R3, RZ, RZ, R26 ;  /* 0x000000ffff037224 */ /* 0x008fe400078e001a */
[----:B------:R-:W-:Y:S01]  /*2f1c0*/  IMAD.MOV.U32 R0, RZ, RZ, R27 ;  /* 0x000000ffff007224 */ /* 0x000fe200078e001b */
[----:B0-----:R0:W-:Y:S01]  /*2f1d0*/  STL [R1+0x589c], R16 ;  /* 0x00589c1001007387 */ /* 0x0011e20000100800 */
[----:B------:R1:W-:Y:S02]  /*2f1e0*/  STL [R1+0x5898], R17 ;  /* 0x0058981101007387 */ /* 0x0003e40000100800 */
[----:B------:R3:W-:Y:S02]  /*2f1f0*/  STL [R1+0x5894], R18 ;  /* 0x0058941201007387 */ /* 0x0007e40000100800 */
[----:B------:R2:W-:Y:S01]  /*2f200*/  STL [R1+0x5890], R19 ;  /* 0x0058901301007387 */ /* 0x0005e20000100800 */
[----:B0-----:R-:W4:Y:S01]  /*2f210*/  LDL.LU R16, [R1+0x2b0] ;  /* 0x0002b00001107983 */ /* 0x001f220000300800 */
[----:B-1----:R-:W4:Y:S02]  /*2f220*/  LDL.LU R17, [R1+0x2b4] ;  /* 0x0002b40001117983 */ /* 0x002f240000300800 */
[----:B---3--:R-:W3:Y:S02]  /*2f230*/  LDL.LU R18, [R1+0x2b8] ;  /* 0x0002b80001127983 */ /* 0x008ee40000300800 */
[----:B--2---:R-:W3:Y:S01]  /*2f240*/  LDL.LU R19, [R1+0x2bc] ;  /* 0x0002bc0001137983 */ /* 0x004ee20000300800 */
[C---:B----4-:R-:W-:Y:S11]  /*2f250*/  HMMA.16816.F32 R12, R20.reuse, R26, R12 ;  /* 0x0000001a140c723c */ /* 0x050ff6000000180c */
[----:B------:R-:W-:Y:S11]  /*2f260*/  @!UPT UIADD3 URZ, URZ, URZ, URZ ;  /* 0x0000003f3f3ff290 */ /* 0x000ff6000fffe03f */
[----:B------:R-:W-:Y:S01]  /*2f270*/  @!UPT UIADD3 URZ, URZ, URZ, URZ ;  /* 0x0000003f3f3ff290 */ /* 0x000fe2000fffe03f */
[----:B------:R-:W-:Y:S01]  /*2f280*/  STL.64 [R1+0xdd0], R12 ;  /* 0x000dd00c01007387 */ /* 0x000fe20000100a00 */
[----:B------:R0:W-:Y:S03]  /*2f290*/  STL.64 [R1+0xdd8], R14 ;  /* 0x000dd80e01007387 */ /* 0x0001e60000100a00 */
[----:B0-----:R-:W2:Y:S01]  /*2f2a0*/  LDL.LU.64 R14, [R1+0x59d8] ;  /* 0x0059d800010e7983 */ /* 0x001ea20000300a00 */
[----:B------:R-:W2:Y:S02]  /*2f2b0*/  LDL.LU.64 R12, [R1+0x59d0] ;  /* 0x0059d000010c7983 */ /* 0x000ea40000300a00 */
[----:B------:R-:W2:Y:S02]  /*2f2c0*/  LDL.LU.64 R26, [R1+0x59c8] ;  /* 0x0059c800011a7983 */ /* 0x000ea40000300a00 */
[----:B--2---:R-:W-:Y:S01]  /*2f2d0*/  HMMA.16816.F32 R20, R20, R26, R12 ;  /* 0x0000001a1414723c */ /* 0x004fe2000000180c */
[----:B------:R-:W2:Y:S01]  /*2f2e0*/  LDL.LU.64 R14, [R1+0x59c0] ;  /* 0x0059c000010e7983 */ /* 0x000ea20000300a00 */
[----:B------:R-:W2:Y:S02]  /*2f2f0*/  LDL.LU.64 R26, [R1+0x59b8] ;  /* 0x0059b800011a7983 */ /* 0x000ea40000300a00 */
[----:B------:R-:W2:Y:S11]  /*2f300*/  LDL.LU.64 R24, [R1+0x59b0] ;  /* 0x0059b00001187983 */ /* 0x000eb60000300a00 */
[----:B------:R-:W-:Y:S08]  /*2f310*/  @!UPT UIADD3 URZ, URZ, URZ, URZ ;  /* 0x0000003f3f3ff290 */ /* 0x000ff0000fffe03f */
[----:B------:R0:W-:Y:S01]  /*2f320*/  STL.64 [R1+0x2c0], R20 ;  /* 0x0002c01401007387 */ /* 0x0001e20000100a00 */
[----:B------:R1:W-:Y:S03]  /*2f330*/  STL.64 [R1+0x2c8], R22 ;  /* 0x0002c81601007387 */ /* 0x0003e60000100a00 */
[----:B0-----:R-:W4:Y:S01]  /*2f340*/  LDL.LU R20, [R1+0x280] ;  /* 0x0002800001147983 */ /* 0x001f220000300800 */
[----:B------:R-:W4:Y:S02]  /*2f350*/  LDL.LU R21, [R1+0x284] ;  /* 0x0002840001157983 */ /* 0x000f240000300800 */
[----:B-1----:R-:W4:Y:S02]  /*2f360*/  LDL.LU R22, [R1+0x288] ;  /* 0x0002880001167983 */ /* 0x002f240000300800 */
[----:B------:R-:W4:Y:S01]  /*2f370*/  LDL.LU R23, [R1+0x28c] ;  /* 0x00028c0001177983 */ /* 0x000f220000300800 */
        /* <DEDUP_REMOVED lines=8> */
[----:B------:R-:W3:Y:S02]  /*2f400*/  LDL.LU.64 R14, [R1+0x5998] ;  /* 0x00599800010e7983 */ /* 0x000ee40000300a00 */
[C---:B---3--:R-:W-:Y:S11]  /*2f410*/  HMMA.16816.F32 R16, R24.reuse, R14, R16 ;  /* 0x0000000e1810723c */ /* 0x048ff60000001810 */
[----:B------:R-:W-:Y:S11]  /*2f420*/  @!UPT UIADD3 URZ, URZ, URZ, URZ ;  /* 0x0000003f3f3ff290 */ /* 0x000ff6000fffe03f */
[----:B------:R-:W-:Y:S01]  /*2f430*/  @!UPT UIADD3 URZ, URZ, URZ, URZ ;  /* 0x0000003f3f3ff290 */ /* 0x000fe2000fffe03f */
[----:B------:R-:W-:Y:S01]  /*2f440*/  STL.64 [R1+0xa50], R16 ;  /* 0x000a501001007387 */ /* 0x000fe20000100a00 */
[----:B------:R0:W-:Y:S02]  /*2f450*/  STL.64 [R1+0xa58], R18 ;  /* 0x000a581201007387 */ /* 0x0001e40000100a00 */
[----:B0-----:R-:W-:Y:S02]  /*2f460*/  IMAD.MOV.U32 R18, RZ, RZ, R14 ;  /* 0x000000ffff127224 */ /* 0x001fe400078e000e */
        /* <DEDUP_REMOVED lines=8> */
[----:B0-----:R-:W4:Y:S01]  /*2f4f0*/  LDL.LU.64 R10, [R1+0x5988] ;  /* 0x00598800010a7983 */ /* 0x001f220000300a00 */
[----:B------:R-:W2:Y:S02]  /*2f500*/  LDL.LU.64 R8, [R1+0x5980] ;  /* 0x0059800001087983 */ /* 0x000ea40000300a00 */
[----:B------:R-:W3:Y:S02]  /*2f510*/  LDL.LU.64 R14, [R1+0x5978] ;  /* 0x00597800010e7983 */ /* 0x000ee40000300a00 */
[----:B------:R-:W2:Y:S01]  /*2f520*/  LDL.LU.64 R12, [R1+0x5970] ;  /* 0x00597000010c7983 */ /* 0x000ea20000300a00 */
[----:B------:R-:W-:Y:S01]  /*2f530*/  STL.64 [R1+0x58a8], R18 ;  /* 0x0058a81201007387 */ /* 0x000fe20000100a00 */
[----:B------:R0:W-:Y:S03]  /*2f540*/  STL.64 [R1+0x58a0], R16 ;  /* 0x0058a01001007387 */ /* 0x0001e60000100a00 */
[----:B0-----:R-:W3:Y:S01]  /*2f550*/  LDL.LU R16, [R1+0x290] ;  /* 0x0002900001107983 */ /* 0x001ee20000300800 */
[----:B------:R-:W3:Y:S02]  /*2f560*/  LDL.LU R17, [R1+0x294] ;  /* 0x0002940001117983 */ /* 0x000ee40000300800 */
[----:B------:R-:W3:Y:S02]  /*2f570*/  LDL.LU R18, [R1+0x298] ;  /* 0x0002980001127983 */ /* 0x000ee40000300800 */
[----:B------:R-:W3:Y:S02]  /*2f580*/  LDL.LU R19, [R1+0x29c] ;  /* 0x00029c0001137983 */ /* 0x000ee40000300800 */
[C---:B---3--:R-:W-:Y:S01]  /*2f590*/  HMMA.16816.F32 R16, R24.reuse, R14, R16 ;  /* 0x0000000e1810723c */ /* 0x048fe20000001810 */
[----:B------:R0:W-:Y:S01]  /*2f5a0*/  STL.64 [R1+0x5848], R14 ;  /* 0x0058480e01007387 */ /* 0x0001e20000100a00 */
[----:B--2---:R-:W-:Y:S11]  /*2f5b0*/  STL.64 [R1+0x5840], R12 ;  /* 0x0058400c01007387 */ /* 0x004ff60000100a00 */
[----:B------:R-:W-:Y:S10]  /*2f5c0*/  @!UPT UIADD3 URZ, URZ, URZ, URZ ;  /* 0x0000003f3f3ff290 */ /* 0x000ff4000fffe03f */
[----:B------:R-:W-:Y:S01]  /*2f5d0*/  STL.64 [R1+0xa30], R16 ;  /* 0x000a301001007387 */ /* 0x000fe20000100a00 */
[----:B------:R4:W-:Y:S02]  /*2f5e0*/  STL.64 [R1+0xa38], R18 ;  /* 0x000a381201007387 */ /* 0x0009e40000100a00 */
[----:B0-----:R-:W2:Y:S01]  /*2f5f0*/  LDL.64 R14, [R1+0x48] ;  /* 0x00004800010e7983 */ /* 0x001ea20000100a00 */
[----:B----4-:R-:W-:Y:S01]  /*2f600*/  HMMA.16816.F32 R16, R24, R10, R20 ;  /* 0x0000000a1810723c */ /* 0x010fe20000001814 */
[----:B--2---:R0:W-:Y:S04]  /*2f610*/  STL.64 [R1+0x58b0], R14 ;  /* 0x0058b00e01007387 */ /* 0x0041e80000100a00 */
[----:B0-----:R-:W2:Y:S04]  /*2f620*/  LDL.64 R14, [R1+0x68] ;  /* 0x00006800010e7983 */ /* 0x001ea80000100a00 */
[----:B--2---:R0:W-:Y:S11]  /*2f630*/  STL.64 [R1+0x58c8], R14 ;  /* 0x0058c80e01007387 */ /* 0x0041f60000100a00 */
[----:B------:R-:W-:Y:S03]  /*2f640*/  @!UPT UIADD3 URZ, URZ, URZ, URZ ;  /* 0x0000003f3f3ff290 */ /* 0x000fe6000fffe03f */
[----:B------:R1:W-:Y:S02]  /*2f650*/  STL.64 [R1+0xa20], R16 ;  /* 0x000a201001007387 */ /* 0x0003e40000100a00 */
[----:B------:R2:W-:Y:S02]  /*2f660*/  STL.64 [R1+0xa28], R18 ;  /* 0x000a281201007387 */ /* 0x0005e40000100a00 */
[----:B0-----:R-:W-:Y:S01]  /*2f670*/  IMAD.MOV.U32 R14, RZ, RZ, R4 ;  /* 0x000000ffff0e7224 */ /* 0x001fe200078e0004 */
[----:B-1----:R-:W3:Y:S01]  /*2f680*/  LDL.LU R16, [R1+0x630] ;  /* 0x0006300001107983 */ /* 0x002ee20000300800 */
[----:B------:R-:W3:Y:S02]  /*2f690*/  LDL.LU R17, [R1+0x634] ;  /* 0x0006340001117983 */ /* 0x000ee40000300800 */
[----:B------:R-:W-:Y:S02]  /*2f6a0*/  IMAD.MOV.U32 R15, RZ, RZ, R5 ;  /* 0x000000ffff0f7224 */ /* 0x000fe400078e0005 */
[----:B--2---:R-:W2:Y:S01]  /*2f6b0*/  LDL.LU R18, [R1+0x638] ;  /* 0x0006380001127983 */ /* 0x004ea20000300800 */
[----:B------:R-:W2:Y:S01]  /*2f6c0*/  LDL.LU R19, [R1+0x63c] ;  /* 0x00063c0001137983 */ /* 0x000ea20000300800 */
[----:B------:R-:W4:Y:S02]  /*2f6d0*/  LDL.LU R4, [R1+0x596c] ;  /* 0x00596c0001047983 */ /* 0x000f240000300800 */
[----:B------:R-:W2:Y:S02]  /*2f6e0*/  LDL.LU R5, [R1+0x5968] ;  /* 0x0059680001057983 */ /* 0x000ea40000300800 */
[----:B------:R0:W-:Y:S02]  /*2f6f0*/  STL.64 [R1+0x58e0], R14 ;  /* 0x0058e00e01007387 */ /* 0x0001e40000100a00 */
[----:B0-----:R-:W2:Y:S04]  /*2f700*/  LDL.64 R14, [R1+0x88] ;  /* 0x00008800010e7983 */ /* 0x001ea80000100a00 */
[----:B--2---:R-:W-:Y:S01]  /*2f710*/  STL.64 [R1+0x58f8], R14 ;  /* 0x0058f80e01007387 */ /* 0x004fe20000100a00 */
[----:B------:R-:W-:Y:S02]  /*2f720*/  STL.64 [R1+0x58c0], R18 ;  /* 0x0058c01201007387 */ /* 0x000fe40000100a00 */
[----:B---3--:R0:W-:Y:S02]  /*2f730*/  STL.64 [R1+0x58b8], R16 ;  /* 0x0058b81001007387 */ /* 0x0081e40000100a00 */
[----:B0-----:R-:W2:Y:S01]  /*2f740*/  LDL.LU R16, [R1+0x640] ;  /* 0x0006400001107983 */ /* 0x001ea20000300800 */
[----:B------:R-:W2:Y:S02]  /*2f750*/  LDL.LU R17, [R1+0x644] ;  /* 0x0006440001117983 */ /* 0x000ea40000300800 */
[----:B------:R-:W3:Y:S02]  /*2f760*/  LDL.LU R18, [R1+0x648] ;  /* 0x0006480001127983 */ /* 0x000ee40000300800 */
[----:B------:R-:W3:Y:S01]  /*2f770*/  LDL.LU R19, [R1+0x64c] ;  /* 0x00064c0001137983 */ /* 0x000ee20000300800 */
[----:B------:R-:W2:Y:S01]  /*2f780*/  LDL.LU R12, [R1+0x670] ;  /* 0x00067000010c7983 */ /* 0x000ea20000300800 */
[----:B------:R-:W2:Y:S02]  /*2f790*/  LDL.LU R13, [R1+0x674] ;  /* 0x00067400010d7983 */ /* 0x000ea40000300800 */
[----:B------:R-:W2:Y:S02]  /*2f7a0*/  LDL.LU R14, [R1+0x678] ;  /* 0x00067800010e7983 */ /* 0x000ea40000300800 */
[----:B------:R-:W2:Y:S02]  /*2f7b0*/  LDL.LU R15, [R1+0x67c] ;  /* 0x00067c00010f7983 */ /* 0x000ea40000300800 */
[----:B--2---:R0:W-:Y:S01]  /*2f7c0*/  STL.64 [R1+0x5908], R14 ;  /* 0x0059080e01007387 */ /* 0x0041e20000100a00 */
[----:B------:R-:W-:Y:S02]  /*2f7d0*/  STL.64 [R1+0x5900], R12 ;  /* 0x0059000c01007387 */ /* 0x000fe40000100a00 */
[----:B0-----:R-:W-:-:S02]  /*2f7e0*/  IMAD.MOV.U32 R14, RZ, RZ, R6 ;  /* 0x000000ffff0e7224 */ /* 0x001fc400078e0006 */
[----:B------:R-:W-:Y:S01]  /*2f7f0*/  IMAD.MOV.U32 R15, RZ, RZ, R7 ;  /* 0x000000ffff0f7224 */ /* 0x000fe200078e0007 */
[----:B------:R-:W2:Y:S01]  /*2f800*/  LDL.LU R6, [R1+0x5964] ;  /* 0x0059640001067983 */ /* 0x000ea20000300800 */
[----:B------:R-:W2:Y:S03]  /*2f810*/  LDL.LU R7, [R1+0x5960] ;  /* 0x0059600001077983 */ /* 0x000ea60000300800 */
[----:B------:R0:W-:Y:S02]  /*2f820*/  STL.64 [R1+0x5920], R14 ;  /* 0x0059200e01007387 */ /* 0x0001e40000100a00 */
[----:B0-----:R-:W-:Y:S02]  /*2f830*/  IMAD.MOV.U32 R14, RZ, RZ, R8 ;  /* 0x000000ffff0e7224 */ /* 0x001fe400078e0008 */
[----:B------:R-:W-:Y:S01]  /*2f840*/  IMAD.MOV.U32 R15, RZ, RZ, R9 ;  /* 0x000000ffff0f7224 */ /* 0x000fe200078e0009 */
[----:B------:R-:W2:Y:S01]  /*2f850*/  LDL.LU R8, [R1+0x595c] ;  /* 0x00595c0001087983 */ /* 0x000ea20000300800 */
[----:B------:R-:W2:Y:S03]  /*2f860*/  LDL.LU R9, [R1+0x5958] ;  /* 0x0059580001097983 */ /* 0x000ea60000300800 */
[----:B------:R-:W-:Y:S01]  /*2f870*/  STL.64 [R1+0x5938], R14 ;  /* 0x0059380e01007387 */ /* 0x000fe20000100a00 */
[----:B---3--:R-:W-:Y:S02]  /*2f880*/  STL.64 [R1+0x58d8], R18 ;  /* 0x0058d81201007387 */ /* 0x008fe40000100a00 */
[----:B------:R0:W-:Y:S02]  /*2f890*/  STL.64 [R1+0x58d0], R16 ;  /* 0x0058d01001007387 */ /* 0x0001e40000100a00 */
[----:B0-----:R-:W3:Y:S01]  /*2f8a0*/  LDL.LU R16, [R1+0x650] ;  /* 0x0006500001107983 */ /* 0x001ee20000300800 */
[----:B------:R-:W3:Y:S02]  /*2f8b0*/  LDL.LU R17, [R1+0x654] ;  /* 0x0006540001117983 */ /* 0x000ee40000300800 */
[----:B------:R-:W2:Y:S02]  /*2f8c0*/  LDL.LU R18, [R1+0x658] ;  /* 0x0006580001127983 */ /* 0x000ea40000300800 */
[----:B------:R-:W2:Y:S02]  /*2f8d0*/  LDL.LU R19, [R1+0x65c] ;  /* 0x00065c0001137983 */ /* 0x000ea40000300800 */
[----:B------:R-:W-:-:S02]  /*2f8e0*/  IMAD.MOV.U32 R14, RZ, RZ, R5 ;  /* 0x000000ffff0e7224 */ /* 0x000fc400078e0005 */
[----:B----4-:R-:W-:-:S05]  /*2f8f0*/  IMAD.MOV.U32 R15, RZ, RZ, R4 ;  /* 0x000000ffff0f7224 */ /* 0x010fca00078e0004 */
[----:B------:R0:W-:Y:S01]  /*2f900*/  STL.64 [R1+0x5950], R14 ;  /* 0x0059500e01007387 */ /* 0x0001e20000100a00 */
[----:B------:R-:W4:Y:S02]  /*2f910*/  LDL.LU R12, [R1+0x270] ;  /* 0x00027000010c7983 */ /* 0x000f240000300800 */
[----:B------:R-:W4:Y:S01]  /*2f920*/  LDL.LU R13, [R1+0x274] ;  /* 0x00027400010d7983 */ /* 0x000f220000300800 */
[----:B0-----:R-:W4:Y:S01]  /*2f930*/  LDL.LU R14, [R1+0x278] ;  /* 0x00027800010e7983 */ /* 0x001f220000300800 */
[----:B------:R-:W4:Y:S02]  /*2f940*/  LDL.LU R15, [R1+0x27c] ;  /* 0x00027c00010f7983 */ /* 0x000f240000300800 */
[----:B------:R-:W4:Y:S01]  /*2f950*/  LDL.64 R22, [R1+0x38] ;  /* 0x0000380001167983 */ /* 0x000f220000100a00 */
[----:B--2---:R-:W-:Y:S01]  /*2f960*/  STL.64 [R1+0x58f0], R18 ;  /* 0x0058f01201007387 */ /* 0x004fe20000100a00 */
[----:B---3--:R0:W-:Y:S03]  /*2f970*/  STL.64 [R1+0x58e8], R16 ;  /* 0x0058e81001007387 */ /* 0x0081e60000100a00 */
        /* <DEDUP_REMOVED lines=10> */
[C---:B----4-:R-:W-:Y:S01]  /*2fa20*/  HMMA.16816.F32 R12, R24.reuse, R6, R12 ;  /* 0x00000006180c723c */ /* 0x050fe2000000180c */
        /* <DEDUP_REMOVED lines=16> */
[----:B------:R-:W3:Y:S02]  /*2fb30*/  LDL.LU R10, [R1+0x258] ;  /* 0x00025800010a7983 */ /* 0x000ee40000300800 */
[----:B------:R-:W3:Y:S01]  /*2fb40*/  LDL.LU R11, [R1+0x25c] ;  /* 0x00025c00010b7983 */ /* 0x000ee20000300800 */
[----:B------:R-:W-:Y:S01]  /*2fb50*/  STL.64 [R1+0xa10], R12 ;  /* 0x000a100c01007387 */ /* 0x000fe20000100a00 */
[----:B------:R0:W-:Y:S03]  /*2fb60*/  STL.64 [R1+0xa18], R14 ;  /* 0x000a180e01007387 */ /* 0x0001e60000100a00 */
[----:B0-----:R-:W2:Y:S01]  /*2fb70*/  LDL.LU.64 R14, [R1+0x5950] ;  /* 0x00595000010e7983 */ /* 0x001ea20000300a00 */
[----:B------:R0:W-:Y:S02]  /*2fb80*/  STL.64 [R1+0x5828], R6 ;  /* 0x0058280601007387 */ /* 0x0001e40000100a00 */
[----:B------:R-:W4:Y:S02]  /*2fb90*/  LDL.LU R4, [R1+0x260] ;  /* 0x0002600001047983 */ /* 0x000f240000300800 */
[----:B------:R-:W4:Y:S01]  /*2fba0*/  LDL.LU R5, [R1+0x264] ;  /* 0x0002640001057983 */ /* 0x000f220000300800 */
[----:B0-----:R-:W4:Y:S01]  /*2fbb0*/  LDL.LU R6, [R1+0x268] ;  /* 0x0002680001067983 */ /* 0x001f220000300800 */
[----:B------:R-:W4:Y:S02]  /*2fbc0*/  LDL.LU R7, [R1+0x26c] ;  /* 0x00026c0001077983 */ /* 0x000f240000300800 */
[C---:B----4-:R-:W-:Y:S11]  /*2fbd0*/  HMMA.16816.F32 R4, R24.reuse, R22, R4 ;  /* 0x000000161804723c */ /* 0x050ff60000001804 */
[----:B------:R-:W-:Y:S11]  /*2fbe0*/  @!UPT UIADD3 URZ, URZ, URZ, URZ ;  /* 0x0000003f3f3ff290 */ /* 0x000ff6000fffe03f */
[----:B------:R-:W-:Y:S01]  /*2fbf0*/  @!UPT UIADD3 URZ, URZ, URZ, URZ ;  /* 0x0000003f3f3ff290 */ /* 0x000fe2000fffe03f */
[----:B------:R-:W-:Y:S01]  /*2fc00*/  STL.64 [R1+0xdc0], R4 ;  /* 0x000dc00401007387 */ /* 0x000fe20000100a00 */
[----:B------:R0:W-:Y:S02]  /*2fc10*/  STL.64 [R1+0xdc8], R6 ;  /* 0x000dc80601007387 */ /* 0x0001e40000100a00 */
[----:B0-----:R-:W-:Y:S02]  /*2fc20*/  IMAD.MOV.U32 R7, RZ, RZ, R22 ;  /* 0x000000ffff077224 */ /* 0x001fe400078e0016 */
[----:B------:R-:W-:Y:S02]  /*2fc30*/  IMAD.MOV.U32 R6, RZ, RZ, R23 ;  /* 0x000000ffff067224 */ /* 0x000fe400078e0017 */
[----:B------:R-:W0:Y:S01]  /*2fc40*/  LDSM.16.MT88.4 R20, [R2+0x4300] ;  /* 0x004300000214783b */ /* 0x000e220000004200 */
[C---:B--2---:R-:W-:Y:S03]  /*2fc50*/  HMMA.16816.F32 R12, R24.reuse, R14, R16 ;  /* 0x0000000e180c723c */ /* 0x044fe60000001810 */
[----:B0-----:R0:W-:Y:S01]  /*2fc60*/  STL.64 [R1+0x5758], R22 ;  /* 0x0057581601007387 */ /* 0x0011e20000100a00 */
[----:B------:R-:W-:Y:S03]  /*2fc70*/  STL.64 [R1+0x5750], R20 ;  /* 0x0057501401007387 */ /* 0x000fe60000100a00 */
[----:B0-----:R-:W2:Y:S01]  /*2fc80*/  LDL.64 R22, [R1+0x98] ;  /* 0x0000980001167983 */ /* 0x001ea20000100a00 */
[----:B------:R-:W4:Y:S02]  /*2fc90*/  LDL.LU.64 R18, [R1+0x5948] ;  /* 0x0059480001127983 */ /* 0x000f240000300a00 */
[----:B------:R-:W4:Y:S11]  /*2fca0*/  LDL.LU.64 R16, [R1+0x5940] ;  /* 0x0059400001107983 */ /* 0x000f360000300a00 */
[----:B------:R-:W-:Y:S02]  /*2fcb0*/  @!UPT UIADD3 URZ, URZ, URZ, URZ ;  /* 0x0000003f3f3ff290 */ /* 0x000fe4000fffe03f */
[----:B------:R-:W-:Y:S01]  /*2fcc0*/  STL.64 [R1+0xdb0], R12 ;  /* 0x000db00c01007387 */ /* 0x000fe20000100a00 */
[----:B------:R0:W-:Y:S04]  /*2fcd0*/  STL.64 [R1+0xdb8], R14 ;  /* 0x000db80e01007387 */ /* 0x0001e80000100a00 */
        /* <DEDUP_REMOVED lines=21> */
[----:B0-----:R-:W4:Y:S01]  /*2fe30*/  LDL.LU.64 R14, [R1+0x58f8] ;  /* 0x0058f800010e7983 */ /* 0x001f220000300a00 */
[----:B------:R0:W-:Y:S02]  /*2fe40*/  STL.64 [R1+0x57d0], R22 ;  /* 0x0057d01601007387 */ /* 0x0001e40000100a00 */
[----:B0-----:R-:W-:Y:S02]  /*2fe50*/  IMAD.MOV.U32 R22, RZ, RZ, R3 ;  /* 0x000000ffff167224 */ /* 0x001fe400078e0003 */
[----:B------:R-:W-:Y:S01]  /*2fe60*/  IMAD.MOV.U32 R23, RZ, RZ, R0 ;  /* 0x000000ffff177224 */ /* 0x000fe200078e0000 */
[----:B----4-:R-:W-:Y:S01]  /*2fe70*/  HMMA.16816.F32 R16, R24, R14, R16 ;  /* 0x0000000e1810723c */ /* 0x010fe20000001810 */
        /* <DEDUP_REMOVED lines=8> */
[----:B------:R-:W-:Y:S01]  /*2ff00*/  STL [R1+0x57cc], R3 ;  /* 0x0057cc0301007387 */ /* 0x000fe20000100800 */
[----:B------:R-:W-:Y:S01]  /*2ff10*/  STL [R1+0x57c8], R0 ;  /* 0x0057c80001007387 */ /* 0x000fe20000100800 */
[C---:B--2---:R-:W-:Y:S03]  /*2ff20*/  HMMA.16816.F32 R12, R24.reuse, R14, R16 ;  /* 0x0000000e180c723c */ /* 0x044fe60000001810 */
[----:B------:R-:W2:Y:S01]  /*2ff30*/  LDL.LU.64 R18, [R1+0x58d8] ;  /* 0x0058d80001127983 */ /* 0x000ea20000300a00 */
[----:B------:R-:W2:Y:S11]  /*2ff40*/  LDL.LU.64 R16, [R1+0x58d0] ;  /* 0x0058d00001107983 */ /* 0x000eb60000300a00 */
[----:B------:R-:W-:Y:S08]  /*2ff50*/  @!UPT UIADD3 URZ, URZ, URZ, URZ ;  /* 0x0000003f3f3ff290 */ /* 0x000ff0000fffe03f */
        /* <DEDUP_REMOVED lines=11> */
[----:B------:R-:W3:Y:S01]  /*30010*/  LDL.LU.64 R14, [R1+0x58b0] ;  /* 0x0058b000010e7983 */ /* 0x000ee20000300a00 */
[C---:B--2---:R-:W-:Y:S08]  /*30020*/  HMMA.16816.F32 R20, R24.reuse, R22, R16 ;  /* 0x000000161814723c */ /* 0x044ff00000001810 */
[----:B---3--:R-:W-:Y:S01]  /*30030*/  HMMA.16816.F32 R8, R24, R14, R8 ;  /* 0x0000000e1808723c */ /* 0x008fe20000001808 */
[----:B------:R-:W2:Y:S01]  /*30040*/  LDL.LU.64 R18, [R1+0x58a8] ;  /* 0x0058a80001127983 */ /* 0x000ea20000300a00 */
[----:B------:R-:W3:Y:S02]  /*30050*/  LDL.LU.64 R16, [R1+0x58a0] ;  /* 0x0058a00001107983 */ /* 0x000ee40000300a00 */
[----:B------:R-:W-:-:S02]  /*30060*/  IMAD.MOV.U32 R5, RZ, RZ, R14 ;  /* 0x000000ffff057224 */ /* 0x000fc400078e000e */
[----:B------:R-:W-:Y:S01]  /*30070*/  IMAD.MOV.U32 R4, RZ, RZ, R15 ;  /* 0x000000ffff047224 */ /* 0x000fe200078e000f */
[----:B------:R-:W0:Y:S08]  /*30080*/  LDSM.16.MT88.4 R24, [R2+0x4380] ;  /* 0x004380000218783b */ /* 0x000e300000004200 */
[----:B------:R1:W-:Y:S01]  /*30090*/  STL.64 [R1+0xd40], R20 ;  /* 0x000d401401007387 */ /* 0x0003e20000100a00 */
[----:B------:R4:W-:Y:S07]  /*300a0*/  STL.64 [R1+0xd48], R22 ;  /* 0x000d481601007387 */ /* 0x0009ee0000100a00 */
[----:B------:R4:W-:Y:S02]  /*300b0*/  STL.64 [R1+0xa00], R8 ;  /* 0x000a000801007387 */ /* 0x0009e40000100a00 */
[----:B------:R4:W-:Y:S01]  /*300c0*/  STL.64 [R1+0xa08], R10 ;  /* 0x000a080a01007387 */ /* 0x0009e20000100a00 */
[----:B-1----:R-:W2:Y:S01]  /*300d0*/  LDL.LU R20, [R1+0x590] ;  /* 0x0005900001147983 */ /* 0x002ea20000300800 */
[----:B------:R-:W2:Y:S02]  /*300e0*/  LDL.LU R21, [R1+0x594] ;  /* 0x0005940001157983 */ /* 0x000ea40000300800 */
[----:B----4-:R-:W4:Y:S02]  /*300f0*/  LDL.LU R22, [R1+0x598] ;  /* 0x0005980001167983 */ /* 0x010f240000300800 */
[----:B------:R-:W4:Y:S01]  /*30100*/  LDL.LU R23, [R1+0x59c] ;  /* 0x00059c0001177983 */ /* 0x000f220000300800 */
[----:B------:R-:W2:Y:S01]  /*30110*/  LDL.LU R8, [R1+0x5f0] ;  /* 0x0005f00001087983 */ /* 0x000ea20000300800 */
[----:B------:R-:W2:Y:S02]  /*30120*/  LDL.LU R9, [R1+0x5f4] ;  /* 0x0005f40001097983 */ /* 0x000ea40000300800 */
[----:B------:R-:W2:Y:S02]  /*30130*/  LDL.LU R10, [R1+0x5f8] ;  /* 0x0005f800010a7983 */ /* 0x000ea40000300800 */
[----:B------:R-:W2:Y:S02]  /*30140*/  LDL.LU R11, [R1+0x5fc] ;  /* 0x0005fc00010b7983 */ /* 0x000ea40000300800 */
[----:B---3--:R-:W-:-:S02]  /*30150*/  IMAD.MOV.U32 R14, RZ, RZ, R16 ;  /* 0x000000ffff0e7224 */ /* 0x008fc400078e0010 */
[----:B------:R-:W-:Y:S01]  /*30160*/  IMAD.MOV.U32 R15, RZ, RZ, R17 ;  /* 0x000000ffff0f7224 */ /* 0x000fe200078e0011 */
[----:B--2---:R-:W-:Y:S01]  /*30170*/  STL.64 [R1+0x5858], R10 ;  /* 0x0058580a01007387 */ /* 0x004fe20000100a00 */
[----:B------:R1:W-:Y:S02]  /*30180*/  STL.64 [R1+0x5850], R8 ;  /* 0x0058500801007387 */ /* 0x0003e40000100a00 */
[----:B------:R-:W2:Y:S02]  /*30190*/  LDL.LU R16, [R1+0x589c] ;  /* 0x00589c0001107983 */ /* 0x000ea40000300800 */
[----:B------:R-:W2:Y:S01]  /*301a0*/  LDL.LU R17, [R1+0x5898] ;  /* 0x0058980001117983 */ /* 0x000ea20000300800 */
[----:B------:R3:W-:Y:S04]  /*301b0*/  STL.64 [R1+0x5860], R14 ;  /* 0x0058600e01007387 */ /* 0x0007e80000100a00 */
[----:B-1----:R-:W2:Y:S01]  /*301c0*/  LDL.LU R8, [R1+0x600] ;  /* 0x0006000001087983 */ /* 0x002ea20000300800 */
        /* <DEDUP_REMOVED lines=9> */
[----:B------:R-:W-:Y:S04]  /*30260*/  STL.64 [R1+0x5878], R14 ;  /* 0x0058780e01007387 */ /* 0x000fe80000100a00 */
[----:B-1----:R-:W3:Y:S01]  /*30270*/  LDL.LU R8, [R1+0x610] ;  /* 0x0006100001087983 */ /* 0x002ee20000300800 */
[----:B------:R-:W3:Y:S02]  /*30280*/  LDL.LU R9, [R1+0x614] ;  /* 0x0006140001097983 */ /* 0x000ee40000300800 */
[----:B------:R-:W2:Y:S02]  /*30290*/  LDL.LU R10, [R1+0x618] ;  /* 0x00061800010a7983 */ /* 0x000ea40000300800 */
[----:B------:R-:W2:Y:S02]  /*302a0*/  LDL.LU R11, [R1+0x61c] ;  /* 0x00061c00010b7983 */ /* 0x000ea40000300800 */
[----:B--2---:R-:W-:Y:S01]  /*302b0*/  STL.64 [R1+0x5888], R10 ;  /* 0x0058880a01007387 */ /* 0x004fe20000100a00 */
[----:B---3--:R1:W-:Y:S03]  /*302c0*/  STL.64 [R1+0x5880], R8 ;  /* 0x0058800801007387 */ /* 0x0083e60000100a00 */
[----:B-1----:R-:W2:Y:S01]  /*302d0*/  LDL.LU R8, [R1+0x620] ;  /* 0x0006200001087983 */ /* 0x002ea20000300800 */
[----:B------:R-:W2:Y:S02]  /*302e0*/  LDL.LU R9, [R1+0x624] ;  /* 0x0006240001097983 */ /* 0x000ea40000300800 */
[----:B------:R-:W2:Y:S02]  /*302f0*/  LDL.LU R10, [R1+0x628] ;  /* 0x00062800010a7983 */ /* 0x000ea40000300800 */
[----:B------:R-:W2:Y:S01]  /*30300*/  LDL.LU R11, [R1+0x62c] ;  /* 0x00062c00010b7983 */ /* 0x000ea20000300800 */
[----:B----4-:R1:W-:Y:S01]  /*30310*/  STL.64 [R1+0x57e0], R22 ;  /* 0x0057e01601007387 */ /* 0x0103e20000100a00 */
[----:B------:R-:W-:Y:S03]  /*30320*/  STL.64 [R1+0x57d8], R20 ;  /* 0x0057d81401007387 */ /* 0x000fe60000100a00 */
[----:B-1----:R-:W3:Y:S04]  /*30330*/  LDL.64 R22, [R1+0xb8] ;  /* 0x0000b80001167983 */ /* 0x002ee80000100a00 */
[----:B---3--:R1:W-:Y:S04]  /*30340*/  STL.64 [R1+0x57f8], R22 ;  /* 0x0057f81601007387 */ /* 0x0083e80000100a00 */
[----:B-1----:R-:W3:Y:S04]  /*30350*/  LDL.64 R22, [R1+0xc8] ;  /* 0x0000c80001167983 */ /* 0x002ee80000100a00 */
[----:B---3--:R1:W-:Y:S02]  /*30360*/  STL.64 [R1+0x5808], R22 ;  /* 0x0058081601007387 */ /* 0x0083e40000100a00 */
[----:B-1----:R-:W-:-:S02]  /*30370*/  IMAD.MOV.U32 R22, RZ, RZ, R7 ;  /* 0x000000ffff167224 */ /* 0x002fc400078e0007 */
[----:B------:R-:W-:-:S05]  /*30380*/  IMAD.MOV.U32 R23, RZ, RZ, R6 ;  /* 0x000000ffff177224 */ /* 0x000fca00078e0006 */
[----:B------:R-:W-:Y:S01]  /*30390*/  STL.64 [R1+0x5820], R22 ;  /* 0x0058201601007387 */ /* 0x000fe20000100a00 */
[----:B------:R-:W-:Y:S02]  /*303a0*/  STL [R1+0x56bc], R2 ;  /* 0x0056bc0201007387 */ /* 0x000fe40000100800 */
[----:B0-----:R0:W-:Y:S02]  /*303b0*/  STL.64 [R1+0x55f0], R26 ;  /* 0x0055f01a01007387 */ /* 0x0011e40000100a00 */
[----:B------:R1:W-:Y:S02]  /*303c0*/  STL.64 [R1+0x55e8], R24 ;  /* 0x0055e81801007387 */ /* 0x0003e40000100a00 */
[----:B0-----:R-:W-:Y:S02]  /*303d0*/  IMAD.MOV.U32 R27, RZ, RZ, R4 ;  /* 0x000000ffff1b7224 */ /* 0x001fe400078e0004 */
[----:B------:R-:W-:Y:S01]  /*303e0*/  IMAD.MOV.U32 R26, RZ, RZ, R5 ;  /* 0x000000ffff1a7224 */ /* 0x000fe200078e0005 */
[----:B------:R-:W3:Y:S01]  /*303f0*/  LDL.LU R4, [R1+0x5e0] ;  /* 0x0005e00001047983 */ /* 0x000ee20000300800 */
        /* <DEDUP_REMOVED lines=8> */
[----:B-1----:R-:W3:Y:S02]  /*30480*/  LDL.LU R24, [R1+0x5b0] ;  /* 0x0005b00001187983 */ /* 0x002ee40000300800 */
[----:B------:R-:W3:Y:S01]  /*30490*/  LDL.LU R25, [R1+0x5b4] ;  /* 0x0005b40001197983 */ /* 0x000ee20000300800 */
[----:B0-----:R-:W3:Y:S01]  /*304a0*/  LDL.LU R26, [R1+0x5b8] ;  /* 0x0005b800011a7983 */ /* 0x001ee20000300800 */
[----:B------:R-:W3:Y:S02]  /*304b0*/  LDL.LU R27, [R1+0x5bc] ;  /* 0x0005bc00011b7983 */ /* 0x000ee40000300800 */
[----:B------:R-:W-:-:S02]  /*304c0*/  IMAD.MOV.U32 R14, RZ, RZ, R29 ;  /* 0x000000ffff0e7224 */ /* 0x000fc400078e001d */
[----:B------:R-:W-:-:S07]  /*304d0*/  IMAD.MOV.U32 R15, RZ, RZ, R28 ;  /* 0x000000ffff0f7224 */ /* 0x000fce00078e001c */
[C---:B--2---:R-:W-:Y:S01]  /*304e0*/  HMMA.16816.F32 R12, R16.reuse, R14, R8 ;  /* 0x0000000e100c723c */ /* 0x044fe20000001808 */
[----:B---3--:R-:W-:Y:S01]  /*304f0*/  STL.64 [R1+0x5818], R26 ;  /* 0x0058181a01007387 */ /* 0x008fe20000100a00 */
[----:B------:R0:W-:Y:S03]  /*30500*/  STL.64 [R1+0x5810], R24 ;  /* 0x0058101801007387 */ /* 0x0001e60000100a00 */
[----:B0-----:R-:W2:Y:S01]  /*30510*/  LDL.LU R24, [R1+0x5c0] ;  /* 0x0005c00001187983 */ /* 0x001ea20000300800 */
[----:B------:R-:W2:Y:S02]  /*30520*/  LDL.LU R25, [R1+0x5c4] ;  /* 0x0005c40001197983 */ /* 0x000ea40000300800 */
[----:B------:R-:W2:Y:S02]  /*30530*/  LDL.LU R26, [R1+0x5c8] ;  /* 0x0005c800011a7983 */ /* 0x000ea40000300800 */
[----:B------:R-:W2:Y:S01]  /*30540*/  LDL.LU R27, [R1+0x5cc] ;  /* 0x0005cc00011b7983 */ /* 0x000ea20000300800 */
[----:B------:R-:W3:Y:S01]  /*30550*/  LDL.LU.64 R10, [R1+0x5888] ;  /* 0x00588800010a7983 */ /* 0x000ee20000300a00 */
[----:B------:R-:W3:Y:S11]  /*30560*/  LDL.LU.64 R8, [R1+0x5880] ;  /* 0x0058800001087983 */ /* 0x000ef60000300a00 */
[----:B------:R-:W-:Y:S02]  /*30570*/  STL.64 [R1+0x9f0], R12 ;  /* 0x0009f00c01007387 */ /* 0x000fe40000100a00 */
[----:B------:R0:W-:Y:S02]  /*30580*/  STL.64 [R1+0x9f8], R14 ;  /* 0x0009f80e01007387 */ /* 0x0001e40000100a00 */
[----:B0-----:R-:W3:Y:S02]  /*30590*/  LDL.LU.64 R14, [R1+0x5878] ;  /* 0x00587800010e7983 */ /* 0x001ee40000300a00 */
[C---:B---3--:R-:W-:Y:S02]  /*305a0*/  HMMA.16816.F32 R12, R16.reuse, R14, R8 ;  /* 0x0000000e100c723c */ /* 0x048fe40000001808 */
[----:B------:R-:W3:Y:S01]  /*305b0*/  LDL.LU.64 R10, [R1+0x5870] ;  /* 0x00587000010a7983 */ /* 0x000ee20000300a00 */
[----:B------:R-:W3:Y:S11]  /*305c0*/  LDL.LU.64 R8, [R1+0x5868] ;  /* 0x0058680001087983 */ /* 0x000ef60000300a00 */
[----:B------:R-:W-:Y:S09]  /*305d0*/  @!UPT UIADD3 URZ, URZ, URZ, URZ ;  /* 0x0000003f3f3ff290 */ /* 0x000ff2000fffe03f */
[----:B------:R-:W-:Y:S01]  /*305e0*/  STL.64 [R1+0x9e0], R12 ;  /* 0x0009e00c01007387 */ /* 0x000fe20000100a00 */
[----:B------:R0:W-:Y:S03]  /*305f0*/  STL.64 [R1+0x9e8], R14 ;  /* 0x0009e80e01007387 */ /* 0x0001e60000100a00 */
[----:B0-----:R-:W3:Y:S02]  /*30600*/  LDL.LU.64 R14, [R1+0x5860] ;  /* 0x00586000010e7983 */ /* 0x001ee40000300a00 */
[C---:B---3--:R-:W-:Y:S02]  /*30610*/  HMMA.16816.F32 R12, R16.reuse, R14, R8 ;  /* 0x0000000e100c723c */ /* 0x048fe40000001808 */
[----:B------:R-:W3:Y:S01]  /*30620*/  LDL.LU.64 R10, [R1+0x5858] ;  /* 0x00585800010a7983 */ /* 0x000ee20000300a00 */
[----:B------:R-:W3:Y:S11]  /*30630*/  LDL.LU.64 R8, [R1+0x5850] ;  /* 0x0058500001087983 */ /* 0x000ef60000300a00 */
[----:B------:R-:W-:Y:S09]  /*30640*/  @!UPT UIADD3 URZ, URZ, URZ, URZ ;  /* 0x0000003f3f3ff290 */ /* 0x000ff2000fffe03f */
[----:B------:R-:W-:Y:S01]  /*30650*/  STL.64 [R1+0x9d0], R12 ;  /* 0x0009d00c01007387 */ /* 0x000fe20000100a00 */
[----:B------:R0:W-:Y:S03]  /*30660*/  STL.64 [R1+0x9d8], R14 ;  /* 0x0009d80e01007387 */ /* 0x0001e60000100a00 */
[----:B0-----:R-:W3:Y:S01]  /*30670*/  LDL.LU.64 R14, [R1+0x5848] ;  /* 0x00584800010e7983 */ /* 0x001ee20000300a00 */
[----:B------:R-:W2:Y:S01]  /*30680*/  LDL.LU.64 R12, [R1+0x5840] ;  /* 0x00584000010c7983 */ /* 0x000ea20000300a00 */
[C---:B---3--:R-:W-:Y:S11]  /*30690*/  HMMA.16816.F32 R8, R16.reuse, R14, R8 ;  /* 0x0000000e1008723c */ /* 0x048ff60000001808 */
[----:B------:R-:W-:Y:S11]  /*306a0*/  @!UPT UIADD3 URZ, URZ, URZ, URZ ;  /* 0x0000003f3f3ff290 */ /* 0x000ff6000fffe03f */
[----:B------:R-:W-:Y:S01]  /*306b0*/  @!UPT UIADD3 URZ, URZ, URZ, URZ ;  /* 0x0000003f3f3ff290 */ /* 0x000fe2000fffe03f */
[----:B------:R-:W-:Y:S01]  /*306c0*/  STL.64 [R1+0x530], R8 ;  /* 0x0005300801007387 */ /* 0x000fe20000100a00 */
[----:B------:R0:W-:Y:S03]  /*306d0*/  STL.64 [R1+0x538], R10 ;  /* 0x0005380a01007387 */ /* 0x0001e60000100a00 */
[----:B0-----:R-:W3:Y:S01]  /*306e0*/  LDL.LU.64 R10, [R1+0x5838] ;  /* 0x00583800010a7983 */ /* 0x001ee20000300a00 */
[----:B------:R-:W4:Y:S02]  /*306f0*/  LDL.LU.64 R8, [R1+0x5830] ;  /* 0x0058300001087983 */ /* 0x000f240000300a00 */
[----:B------:R-:W-:Y:S02]  /*30700*/  STL.64 [R1+0x5708], R14 ;  /* 0x0057080e01007387 */ /* 0x000fe40000100a00 */
[----:B--2---:R0:W-:Y:S02]  /*30710*/  STL.64 [R1+0x5700], R12 ;  /* 0x0057000c01007387 */ /* 0x0041e40000100a00 */
[----:B0-----:R-:W2:Y:S01]  /*30720*/  LDL.LU R12, [R1+0x580] ;  /* 0x00058000010c7983 */ /* 0x001ea20000300800 */
[----:B------:R-:W2:Y:S02]  /*30730*/  LDL.LU R13, [R1+0x584] ;  /* 0x00058400010d7983 */ /* 0x000ea40000300800 */
[----:B------:R-:W2:Y:S02]  /*30740*/  LDL.LU R14, [R1+0x588] ;  /* 0x00058800010e7983 */ /* 0x000ea40000300800 */
[----:B------:R-:W2:Y:S01]  /*30750*/  LDL.LU R15, [R1+0x58c] ;  /* 0x00058c00010f7983 */ /* 0x000ea20000300800 */
[C---:B---3--:R-:W-:Y:S01]  /*30760*/  HMMA.16816.F32 R4, R16.reuse, R10, R4 ;  /* 0x0000000a1004723c */ /* 0x048fe20000001804 */
[----:B--2---:R-:W-:Y:S01]  /*30770*/  STL.64 [R1+0x57f0], R14 ;  /* 0x0057f00e01007387 */ /* 0x004fe20000100a00 */
[----:B------:R0:W-:Y:S03]  /*30780*/  STL.64 [R1+0x57e8], R12 ;  /* 0x0057e80c01007387 */ /* 0x0001e60000100a00 */
[----:B0-----:R-:W2:Y:S01]  /*30790*/  LDL.LU R12, [R1+0x5a0] ;  /* 0x0005a000010c7983 */ /* 0x001ea20000300800 */
[----:B------:R-:W2:Y:S02]  /*307a0*/  LDL.LU R13, [R1+0x5a4] ;  /* 0x0005a400010d7983 */ /* 0x000ea40000300800 */
[----:B------:R-:W2:Y:S02]  /*307b0*/  LDL.LU R14, [R1+0x5a8] ;  /* 0x0005a800010e7983 */ /* 0x000ea40000300800 */
[----:B------:R-:W2:Y:S11]  /*307c0*/  LDL.LU R15, [R1+0x5ac] ;  /* 0x0005ac00010f7983 */ /* 0x000eb60000300800 */
[----:B------:R-:W-:Y:S02]  /*307d0*/  @!UPT UIADD3 URZ, URZ, URZ, URZ ;  /* 0x0000003f3f3ff290 */ /* 0x000fe4000fffe03f */
[----:B------:R-:W-:Y:S01]  /*307e0*/  STL.64 [R1+0x520], R4 ;  /* 0x0005200401007387 */ /* 0x000fe20000100a00 */
[----:B------:R0:W-:Y:S03]  /*307f0*/  STL.64 [R1+0x528], R6 ;  /* 0x0005280601007387 */ /* 0x0001e60000100a00 */
[----:B0-----:R-:W3:Y:S01]  /*30800*/  LDL.LU.64 R6, [R1+0x5828] ;  /* 0x0058280001067983 */ /* 0x001ee20000300a00 */
[----:B------:R0:W-:Y:S02]  /*30810*/  STL.64 [R1+0x56f8], R10 ;  /* 0x0056f80a01007387 */ /* 0x0001e40000100a00 */
[----:B----4-:R-:W-:Y:S01]  /*30820*/  STL.64 [R1+0x56f0], R8 ;  /* 0x0056f00801007387 */ /* 0x010fe20000100a00 */
[----:B0-----:R-:W4:Y:S01]  /*30830*/  LDL.64 R10, [R1+0xa8] ;  /* 0x0000a800010a7983 */ /* 0x001f220000100a00 */
[C---:B---3--:R-:W-:Y:S11]  /*30840*/  HMMA.16816.F32 R20, R16.reuse, R6, R20 ;  /* 0x000000061014723c */ /* 0x048ff60000001814 */
[----:B------:R-:W-:Y:S11]  /*30850*/  @!UPT UIADD3 URZ, URZ, URZ, URZ ;  /* 0x0000003f3f3ff290 */ /* 0x000ff6000fffe03f */
[----:B------:R-:W-:Y:S01]  /*30860*/  @!UPT UIADD3 URZ, URZ, URZ, URZ ;  /* 0x0000003f3f3ff290 */ /* 0x000fe2000fffe03f */
        /* <DEDUP_REMOVED lines=18> */
[----:B------:R-:W2:Y:S03]  /*30990*/  LDL.LU.64 R22, [R1+0x57f8] ;  /* 0x0057f80001167983 */ /* 0x000ea60000300a00 */
[----:B------:R-:W-:Y:S01]  /*309a0*/  STL [R1+0x56c4], R24 ;  /* 0x0056c41801007387 */ /* 0x000fe20000100800 */
[----:B------:R-:W-:Y:S01]  /*309b0*/  STL [R1+0x56c0], R25 ;  /* 0x0056c01901007387 */ /* 0x000fe20000100800 */
        /* <DEDUP_REMOVED lines=8> */
[----:B------:R-:W4:Y:S02]  /*30a40*/  LDL.LU.64 R22, [R1+0x57e0] ;  /* 0x0057e00001167983 */ /* 0x000f240000300a00 */
[----:B------:R-:W4:Y:S01]  /*30a50*/  LDL.LU.64 R20, [R1+0x57d8] ;  /* 0x0057d80001147983 */ /* 0x000f220000300a00 */
[----:B------:R-:W-:Y:S01]  /*30a60*/  STL [R1+0x56cc], R29 ;  /* 0x0056cc1d01007387 */ /* 0x000fe20000100800 */
[----:B------:R-:W-:Y:S01]  /*30a70*/  STL [R1+0x56c8], R28 ;  /* 0x0056c81c01007387 */ /* 0x000fe20000100800 */
[----:B----4-:R-:W-:Y:S11]  /*30a80*/  HMMA.16816.F32 R20, R16, R10, R20 ;  /* 0x0000000a1014723c */ /* 0x010ff60000001814 */
[----:B------:R-:W-:Y:S11]  /*30a90*/  @!UPT UIADD3 URZ, URZ, URZ, URZ ;  /* 0x0000003f3f3ff290 */ /* 0x000ff6000fffe03f */
[----:B------:R-:W-:Y:S01]  /*30aa0*/  @!UPT UIADD3 URZ, URZ, URZ, URZ ;  /* 0x0000003f3f3ff290 */ /* 0x000fe2000fffe03f */
[----:B------:R-:W-:Y:S01]  /*30ab0*/  STL.64 [R1+0xd00], R20 ;  /* 0x000d001401007387 */ /* 0x000fe20000100a00 */
[----:B------:R0:W-:Y:S03]  /*30ac0*/  STL.64 [R1+0xd08], R22 ;  /* 0x000d081601007387 */ /* 0x0001e60000100a00 */
[----:B0-----:R-:W2:Y:S01]  /*30ad0*/  LDL.LU.64 R22, [R1+0x57d0] ;  /* 0x0057d00001167983 */ /* 0x001ea20000300a00 */
[----:B------:R-:W-:Y:S02]  /*30ae0*/  IMAD.MOV.U32 R25, RZ, RZ, R10 ;  /* 0x000000ffff197224 */ /* 0x000fe400078e000a */
[----:B------:R-:W-:-:S03]  /*30af0*/  IMAD.MOV.U32 R2, RZ, RZ, R11 ;  /* 0x000000ffff027224 */ /* 0x000fc600078e000b */
[----:B------:R-:W-:Y:S01]  /*30b00*/  STL [R1+0x56d0], R25 ;  /* 0x0056d01901007387 */ /* 0x000fe20000100800 */
[----:B---3--:R-:W-:Y:S01]  /*30b10*/  STL.64 [R1+0x5798], R26 ;  /* 0x0057981a01007387 */ /* 0x008fe20000100a00 */
[----:B--2---:R-:W-:Y:S11]  /*30b20*/  HMMA.16816.F32 R8, R16, R22, R12 ;  /* 0x000000161008723c */ /* 0x004ff6000000180c */
[----:B------:R-:W-:Y:S11]  /*30b30*/  @!UPT UIADD3 URZ, URZ, URZ, URZ ;  /* 0x0000003f3f3ff290 */ /* 0x000ff6000fffe03f */
[----:B------:R-:W-:Y:S01]  /*30b40*/  @!UPT UIADD3 URZ, URZ, URZ, URZ ;  /* 0x0000003f3f3ff290 */ /* 0x000fe2000fffe03f */
[----:B------:R0:W-:Y:S01]  /*30b50*/  STL.64 [R1+0xcf0], R8 ;  /* 0x000cf00801007387 */ /* 0x0001e20000100a00 */
[----:B------:R1:W-:Y:S02]  /*30b60*/  STL.64 [R1+0xcf8], R10 ;  /* 0x000cf80a01007387 */ /* 0x0003e40000100a00 */
[----:B------:R-:W2:Y:S02]  /*30b70*/  LDL.LU.64 R14, [R1+0x8] ;  /* 0x00000800010e7983 */ /* 0x000ea40000300a00 */
[----:B------:R-:W-:Y:S02]  /*30b80*/  IMAD.MOV.U32 R5, RZ, RZ, R22 ;  /* 0x000000ffff057224 */ /* 0x000fe400078e0016 */
[----:B------:R-:W-:Y:S01]  /*30b90*/  IMAD.MOV.U32 R4, RZ, RZ, R23 ;  /* 0x000000ffff047224 */ /* 0x000fe200078e0017 */
[----:B--2---:R-:W-:Y:S01]  /*30ba0*/  STL.64 [R1+0x5720], R14 ;  /* 0x0057200e01007387 */ /* 0x004fe20000100a00 */
[----:B0-----:R-:W2:Y:S02]  /*30bb0*/  LDL.LU R8, [R1+0x200] ;  /* 0x0002000001087983 */ /* 0x001ea40000300800 */
[----:B------:R-:W2:Y:S02]  /*30bc0*/  LDL.LU R9, [R1+0x204] ;  /* 0x0002040001097983 */ /* 0x000ea40000300800 */
[----:B-1----:R-:W3:Y:S01]  /*30bd0*/  LDL.LU R10, [R1+0x208] ;  /* 0x00020800010a7983 */ /* 0x002ee20000300800 */
[----:B------:R-:W3:Y:S01]  /*30be0*/  LDL.LU R11, [R1+0x20c] ;  /* 0x00020c00010b7983 */ /* 0x000ee20000300800 */
[----:B------:R-:W4:Y:S02]  /*30bf0*/  LDL.LU R20, [R1+0x240] ;  /* 0x0002400001147983 */ /* 0x000f240000300800 */
[----:B------:R-:W4:Y:S02]  /*30c00*/  LDL.LU R21, [R1+0x244] ;  /* 0x0002440001157983 */ /* 0x000f240000300800 */
[----:B------:R-:W2:Y:S01]  /*30c10*/  LDL.LU R22, [R1+0x248] ;  /* 0x0002480001167983 */ /* 0x000ea20000300800 */
[----:B------:R-:W2:Y:S04]  /*30c20*/  LDL.LU R23, [R1+0x24c] ;  /* 0x00024c0001177983 */ /* 0x000ea80000300800 */
[----:B--2---:R0:W-:Y:S01]  /*30c30*/  STL.64 [R1+0x5768], R22 ;  /* 0x0057681601007387 */ /* 0x0041e20000100a00 */
[----:B----4-:R-:W-:Y:S03]  /*30c40*/  STL.64 [R1+0x5760], R20 ;  /* 0x0057601401007387 */ /* 0x010fe60000100a00 */
[----:B0-----:R-:W2:Y:S04]  /*30c50*/  LDL R22, [R1+0x58] ;  /* 0x0000580001167983 */ /* 0x001ea80000100800 */
[----:B------:R-:W2:Y:S04]  /*30c60*/  LDL R23, [R1+0x5c] ;  /* 0x00005c0001177983 */ /* 0x000ea80000100800 */
[----:B--2---:R0:W-:Y:S01]  /*30c70*/  STL.64 [R1+0x5780], R22 ;  /* 0x0057801601007387 */ /* 0x0041e20000100a00 */
[----:B------:R-:W2:Y:S02]  /*30c80*/  LDL.LU.64 R14, [R1+0x18] ;  /* 0x00001800010e7983 */ /* 0x000ea40000300a00 */
[----:B0-----:R-:W-:-:S02]  /*30c90*/  IMAD.MOV.U32 R22, RZ, RZ, R3 ;  /* 0x000000ffff167224 */ /* 0x001fc400078e0003 */
[----:B------:R-:W-:Y:S01]  /*30ca0*/  IMAD.MOV.U32 R23, RZ, RZ, R0 ;  /* 0x000000ffff177224 */ /* 0x000fe200078e0000 */
[----:B--2---:R0:W-:Y:S01]  /*30cb0*/  STL.64 [R1+0x5738], R14 ;  /* 0x0057380e01007387 */ /* 0x0041e20000100a00 */
[----:B------:R-:W2:Y:S02]  /*30cc0*/  LDL.LU R12, [R1+0x230] ;  /* 0x00023000010c7983 */ /* 0x000ea40000300800 */
[----:B------:R-:W2:Y:S01]  /*30cd0*/  LDL.LU R13, [R1+0x234] ;  /* 0x00023400010d7983 */ /* 0x000ea20000300800 */
[----:B0-----:R-:W4:Y:S01]  /*30ce0*/  LDL.LU R14, [R1+0x238] ;  /* 0x00023800010e7983 */ /* 0x001f220000300800 */
[----:B------:R-:W4:Y:S02]  /*30cf0*/  LDL.LU R15, [R1+0x23c] ;  /* 0x00023c00010f7983 */ /* 0x000f240000300800 */
[----:B------:R-:W2:Y:S02]  /*30d00*/  LDL.LU R3, [R1+0x57cc] ;  /* 0x0057cc0001037983 */ /* 0x000ea40000300800 */
[----:B------:R-:W2:Y:S01]  /*30d10*/  LDL.LU R0, [R1+0x57c8] ;  /* 0x0057c80001007983 */ /* 0x000ea20000300800 */
[----:B------:R0:W-:Y:S01]  /*30d20*/  STL.64 [R1+0x57a0], R22 ;  /* 0x0057a01601007387 */ /* 0x0001e20000100a00 */
[----:B------:R-:W2:Y:S02]  /*30d30*/  LDL.LU R20, [R1+0x560] ;  /* 0x0005600001147983 */ /* 0x000ea40000300800 */
[----:B------:R-:W2:Y:S01]  /*30d40*/  LDL.LU R21, [R1+0x564] ;  /* 0x0005640001157983 */ /* 0x000ea20000300800 */
[----:B0-----:R-:W2:Y:S01]  /*30d50*/  LDL.LU R22, [R1+0x568] ;  /* 0x0005680001167983 */ /* 0x001ea20000300800 */
[----:B------:R-:W2:Y:S03]  /*30d60*/  LDL.LU R23, [R1+0x56c] ;  /* 0x00056c0001177983 */ /* 0x000ea60000300800 */
[----:B--2---:R0:W-:Y:S01]  /*30d70*/  STL.64 [R1+0x57b0], R22 ;  /* 0x0057b01601007387 */ /* 0x0041e20000100a00 */
[----:B------:R-:W-:Y:S02]  /*30d80*/  STL.64 [R1+0x57a8], R20 ;  /* 0x0057a81401007387 */ /* 0x000fe40000100a00 */
[----:B0-----:R-:W-:-:S02]  /*30d90*/  IMAD.MOV.U32 R22, RZ, RZ, R0 ;  /* 0x000000ffff167224 */ /* 0x001fc400078e0000 */
[----:B------:R-:W-:Y:S01]  /*30da0*/  IMAD.MOV.U32 R23, RZ, RZ, R3 ;  /* 0x000000ffff177224 */ /* 0x000fe200078e0003 */
[----:B------:R-:W2:Y:S01]  /*30db0*/  LDL.LU R0, [R1+0x57c4] ;  /* 0x0057c40001007983 */ /* 0x000ea20000300800 */
[----:B------:R-:W2:Y:S02]  /*30dc0*/  LDL.LU R3, [R1+0x57c0] ;  /* 0x0057c00001037983 */ /* 0x000ea40000300800 */
[----:B------:R-:W2:Y:S02]  /*30dd0*/  LDL.64 R26, [R1+0x78] ;  /* 0x00007800011a7983 */ /* 0x000ea40000100a00 */
[----:B--2---:R0:W-:Y:S01]  /*30de0*/  STL.64 [R1+0x57b8], R26 ;  /* 0x0057b81a01007387 */ /* 0x0041e20000100a00 */
[----:B------:R-:W2:Y:S02]  /*30df0*/  LDL.LU R24, [R1+0x570] ;  /* 0x0005700001187983 */ /* 0x000ea40000300800 */
[----:B------:R-:W2:Y:S01]  /*30e00*/  LDL.LU R25, [R1+0x574] ;  /* 0x0005740001197983 */ /* 0x000ea20000300800 */
[----:B0-----:R-:W2:Y:S01]  /*30e10*/  LDL.LU R26, [R1+0x578] ;  /* 0x00057800011a7983 */ /* 0x001ea20000300800 */
[----:B------:R-:W2:Y:S02]  /*30e20*/  LDL.LU R27, [R1+0x57c] ;  /* 0x00057c00011b7983 */ /* 0x000ea40000300800 */
[----:B----4-:R-:W-:Y:S02]  /*30e30*/  STL.64 [R1+0x5778], R14 ;  /* 0x0057780e01007387 */ /* 0x010fe40000100a00 */
        /* <DEDUP_REMOVED lines=15> */
[----:B------:R-:W4:Y:S02]  /*30f30*/  LDL.LU R10, [R1+0x218] ;  /* 0x00021800010a7983 */ /* 0x000f240000300800 */
[----:B------:R-:W4:Y:S01]  /*30f40*/  LDL.LU R11, [R1+0x21c] ;  /* 0x00021c00010b7983 */ /* 0x000f220000300800 */
[C---:B------:R-:W-:Y:S01]  /*30f50*/  HMMA.16816.F32 R20, R16.reuse, R22, R24 ;  /* 0x000000161014723c */ /* 0x040fe20000001818 */
[----:B----4-:R-:W-:Y:S01]  /*30f60*/  STL.64 [R1+0x5730], R10 ;  /* 0x0057300a01007387 */ /* 0x010fe20000100a00 */
[----:B---3--:R0:W-:Y:S03]  /*30f70*/  STL.64 [R1+0x5728], R8 ;  /* 0x0057280801007387 */ /* 0x0081e60000100a00 */
[----:B0-----:R-:W3:Y:S01]  /*30f80*/  LDL.LU R8, [R1+0x220] ;  /* 0x0002200001087983 */ /* 0x001ee20000300800 */
[----:B------:R-:W3:Y:S02]  /*30f90*/  LDL.LU R9, [R1+0x224] ;  /* 0x0002240001097983 */ /* 0x000ee40000300800 */
[----:B------:R-:W4:Y:S02]  /*30fa0*/  LDL.LU R10, [R1+0x228] ;  /* 0x00022800010a7983 */ /* 0x000f240000300800 */
[----:B------:R-:W4:Y:S02]  /*30fb0*/  LDL.LU R11, [R1+0x22c] ;  /* 0x00022c00010b7983 */ /* 0x000f240000300800 */
[----:B----4-:R0:W-:Y:S01]  /*30fc0*/  STL.64 [R1+0x5748], R10 ;  /* 0x0057480a01007387 */ /* 0x0101e20000100a00 */
[----:B---3--:R-:W-:Y:S03]  /*30fd0*/  STL.64 [R1+0x5740], R8 ;  /* 0x0057400801007387 */ /* 0x008fe60000100a00 */
[----:B0-----:R-:W3:Y:S01]  /*30fe0*/  LDL.LU.64 R10, [R1+0x28] ;  /* 0x00002800010a7983 */ /* 0x001ee20000300a00 */
[----:B------:R-:W-:Y:S02]  /*30ff0*/  STL.64 [R1+0x56e8], R6 ;  /* 0x0056e80601007387 */ /* 0x000fe40000100a00 */
[----:B------:R0:W-:Y:S02]  /*31000*/  STL.64 [R1+0x56e0], R4 ;  /* 0x0056e00401007387 */ /* 0x0001e40000100a00 */
[----:B0-----:R-:W4:Y:S01]  /*31010*/  LDL.LU R4, [R1+0x1f0] ;  /* 0x0001f00001047983 */ /* 0x001f220000300800 */
[----:B------:R-:W4:Y:S02]  /*31020*/  LDL.LU R5, [R1+0x1f4] ;  /* 0x0001f40001057983 */ /* 0x000f240000300800 */
[----:B------:R-:W2:Y:S02]  /*31030*/  LDL.LU.64 R26, [R1+0x57b8] ;  /* 0x0057b800011a7983 */ /* 0x000ea40000300a00 */
[----:B------:R-:W-:Y:S01]  /*31040*/  STL.64 [R1+0xce0], R20 ;  /* 0x000ce01401007387 */ /* 0x000fe20000100a00 */
[----:B------:R0:W-:Y:S04]  /*31050*/  STL.64 [R1+0xce8], R22 ;  /* 0x000ce81601007387 */ /* 0x0001e80000100a00 */
        /* <DEDUP_REMOVED lines=8> */
[----:B------:R-:W-:Y:S02]  /*310e0*/  IMAD.MOV.U32 R28, RZ, RZ, R26 ;  /* 0x000000ffff1c7224 */ /* 0x000fe400078e001a */
[----:B------:R-:W-:Y:S02]  /*310f0*/  IMAD.MOV.U32 R24, RZ, RZ, R27 ;  /* 0x000000ffff187224 */ /* 0x000fe400078e001b */
[----:B------:R-:W3:Y:S01]  /*31100*/  LDL.LU.64 R26, [R1+0x5798] ;  /* 0x00579800011a7983 */ /* 0x000ee20000300a00 */
[C---:B--2---:R-:W-:Y:S03]  /*31110*/  HMMA.16816.F32 R20, R16.reuse, R22, R12 ;  /* 0x000000161014723c */ /* 0x044fe6000000180c */
[----:B------:R-:W2:Y:S01]  /*31120*/  LDL.LU.64 R14, [R1+0x5790] ;  /* 0x00579000010e7983 */ /* 0x000ea20000300a00 */
[----:B------:R-:W2:Y:S11]  /*31130*/  LDL.LU.64 R12, [R1+0x5788] ;  /* 0x00578800010c7983 */ /* 0x000eb60000300a00 */
[----:B------:R-:W-:Y:S08]  /*31140*/  @!UPT UIADD3 URZ, URZ, URZ, URZ ;  /* 0x0000003f3f3ff290 */ /* 0x000ff0000fffe03f */
        /* <DEDUP_REMOVED lines=9> */
[----:B0-----:R-:W3:Y:S01]  /*311e0*/  LDL.LU.64 R22, [R1+0x5768] ;  /* 0x0057680001167983 */ /* 0x001ee20000300a00 */
[----:B------:R-:W3:Y:S02]  /*311f0*/  LDL.LU.64 R20, [R1+0x5760] ;  /* 0x0057600001147983 */ /* 0x000ee40000300a00 */
[----:B---3--:R-:W-:Y:S01]  /*31200*/  HMMA.16816.F32 R16, R16, R26, R20 ;  /* 0x0000001a1010723c */ /* 0x008fe20000001814 */
[----:B------:R-:W2:Y:S01]  /*31210*/  LDL.LU.64 R22, [R1+0x5758] ;  /* 0x0057580001167983 */ /* 0x000ea20000300a00 */
[----:B------:R-:W2:Y:S02]  /*31220*/  LDL.LU.64 R20, [R1+0x5750] ;  /* 0x0057500001147983 */ /* 0x000ea40000300a00 */
[----:B------:R-:W-:Y:S02]  /*31230*/  STL.64 [R1+0x5600], R26 ;  /* 0x0056001a01007387 */ /* 0x000fe40000100a00 */
[----:B------:R-:W-:-:S02]  /*31240*/  IMAD.MOV.U32 R6, RZ, RZ, R3 ;  /* 0x000000ffff067224 */ /* 0x000fc400078e0003 */
[----:B------:R-:W-:Y:S11]  /*31250*/  IMAD.MOV.U32 R7, RZ, RZ, R0 ;  /* 0x000000ffff077224 */ /* 0x000ff600078e0000 */
[----:B------:R-:W-:Y:S04]  /*31260*/  @!UPT UIADD3 URZ, URZ, URZ, URZ ;  /* 0x0000003f3f3ff290 */ /* 0x000fe8000fffe03f */
[----:B------:R-:W-:Y:S01]  /*31270*/  STL.64 [R1+0x9c0], R16 ;  /* 0x0009c01001007387 */ /* 0x000fe20000100a00 */
[----:B------:R0:W-:Y:S02]  /*31280*/  STL.64 [R1+0x9c8], R18 ;  /* 0x0009c81201007387 */ /* 0x0001e40000100a00 */
[----:B0-----:R-:W-:Y:S02]  /*31290*/  IMAD.MOV.U32 R19, RZ, RZ, R10 ;  /* 0x000000ffff137224 */ /* 0x001fe400078e000a */
[----:B------:R-:W-:Y:S01]  /*312a0*/  IMAD.MOV.U32 R18, RZ, RZ, R11 ;  /* 0x000000ffff127224 */ /* 0x000fe200078e000b */
[C---:B--2---:R-:W-:Y:S01]  /*312b0*/  HMMA.16816.F32 R12, R20.reuse, R10, R12 ;  /* 0x0000000a140c723c */ /* 0x044fe2000000180c */
[----:B------:R-:W2:Y:S01]  /*312c0*/  LDL.LU.64 R10, [R1+0x5748] ;  /* 0x00574800010a7983 */ /* 0x000ea20000300a00 */
[----:B------:R-:W2:Y:S11]  /*312d0*/  LDL.LU.64 R8, [R1+0x5740] ;  /* 0x0057400001087983 */ /* 0x000eb60000300a00 */
[----:B------:R-:W-:Y:S10]  /*312e0*/  @!UPT UIADD3 URZ, URZ, URZ, URZ ;  /* 0x0000003f3f3ff290 */ /* 0x000ff4000fffe03f */
[----:B------:R-:W-:Y:S01]  /*312f0*/  STL.64 [R1+0x9b0], R12 ;  /* 0x0009b00c01007387 */ /* 0x000fe20000100a00 */
[----:B------:R-:W-:Y:S02]  /*31300*/  IMAD.MOV.U32 R3, RZ, RZ, R14 ;  /* 0x000000ffff037224 */ /* 0x000fe400078e000e */
[----:B------:R-:W-:Y:S02]  /*31310*/  IMAD.MOV.U32 R0, RZ, RZ, R15 ;  /* 0x000000ffff007224 */ /* 0x000fe400078e000f */
[----:B------:R-:W2:Y:S01]  /*31320*/  LDL.LU.64 R14, [R1+0x5738] ;  /* 0x00573800010e7983 */ /* 0x000ea20000300a00 */
[----:B------:R0:W-:Y:S02]  /*31330*/  STL.64 [R1+0x56d8], R18 ;  /* 0x0056d81201007387 */ /* 0x0001e40000100a00 */
[----:B------:R-:W3:Y:S02]  /*31340*/  LDL.LU R16, [R1+0x1e0] ;  /* 0x0001e00001107983 */ /* 0x000ee40000300800 */
[----:B------:R-:W3:Y:S01]  /*31350*/  LDL.LU R17, [R1+0x1e4] ;  /* 0x0001e40001117983 */ /* 0x000ee20000300800 */
[----:B0-----:R-:W3:Y:S01]  /*31360*/  LDL.LU R18, [R1+0x1e8] ;  /* 0x0001e80001127983 */ /* 0x001ee20000300800 */
[----:B------:R-:W3:Y:S02]  /*31370*/  LDL.LU R19, [R1+0x1ec] ;  /* 0x0001ec0001137983 */ /* 0x000ee40000300800 */
[----:B------:R-:W-:Y:S02]  /*31380*/  STL [R1+0x4dec], R3 ;  /* 0x004dec0301007387 */ /* 0x000fe40000100800 */
        /* <DEDUP_REMOVED lines=19> */
[----:B------:R-:W3:Y:S01]  /*314c0*/  LDL.LU.64 R12, [R1+0x5700] ;  /* 0x00570000010c7983 */ /* 0x000ee20000300a00 */
[C---:B--2---:R-:W-:Y:S11]  /*314d0*/  HMMA.16816.F32 R8, R20.reuse, R14, R8 ;  /* 0x0000000e1408723c */ /* 0x044ff60000001808 */
[----:B------:R-:W-:Y:S11]  /*314e0*/  @!UPT UIADD3 URZ, URZ, URZ, URZ ;  /* 0x0000003f3f3ff290 */ /* 0x000ff6000fffe03f */
[----:B------:R-:W-:Y:S01]  /*314f0*/  @!UPT UIADD3 URZ, URZ, URZ, URZ ;  /* 0x0000003f3f3ff290 */ /* 0x000fe2000fffe03f */
[----:B------:R-:W-:Y:S01]  /*31500*/  STL.64 [R1+0x980], R8 ;  /* 0x0009800801007387 */ /* 0x000fe20000100a00 */
[----:B------:R0:W-:Y:S03]  /*31510*/  STL.64 [R1+0x988], R10 ;  /* 0x0009880a01007387 */ /* 0x0001e60000100a00 */
[----:B0-----:R-:W4:Y:S01]  /*31520*/  LDL.LU.64 R10, [R1+0x56f8] ;  /* 0x0056f800010a7983 */ /* 0x001f220000300a00 */
[----:B------:R-:W2:Y:S02]  /*31530*/  LDL.LU.64 R8, [R1+0x56f0] ;  /* 0x0056f00001087983 */ /* 0x000ea40000300a00 */
[----:B------:R0:W-:Y:S02]  /*31540*/  STL.64 [R1+0x55a0], R14 ;  /* 0x0055a00e01007387 */ /* 0x0001e40000100a00 */
[----:B---3--:R-:W-:Y:S01]  /*31550*/  STL.64 [R1+0x5598], R12 ;  /* 0x0055980c01007387 */ /* 0x008fe20000100a00 */
[----:B0-----:R-:W3:Y:S01]  /*31560*/  LDL.LU.64 R14, [R1+0x38] ;  /* 0x00003800010e7983 */ /* 0x001ee20000300a00 */
[C---:B----4-:R-:W-:Y:S11]  /*31570*/  HMMA.16816.F32 R4, R20.reuse, R10, R4 ;  /* 0x0000000a1404723c */ /* 0x050ff60000001804 */
[----:B------:R-:W-:Y:S11]  /*31580*/  @!UPT UIADD3 URZ, URZ, URZ, URZ ;  /* 0x0000003f3f3ff290 */ /* 0x000ff6000fffe03f */
[----:B------:R-:W-:Y:S01]  /*31590*/  @!UPT UIADD3 URZ, URZ, URZ, URZ ;  /* 0x0000003f3f3ff290 */ /* 0x000fe2000fffe03f */
[----:B------:R-:W-:Y:S01]  /*315a0*/  STL.64 [R1+0x970], R4 ;  /* 0x0009700401007387 */ /* 0x000fe20000100a00 */
[----:B------:R0:W-:Y:S03]  /*315b0*/  STL.64 [R1+0x978], R6 ;  /* 0x0009780601007387 */ /* 0x0001e60000100a00 */
[----:B0-----:R-:W4:Y:S01]  /*315c0*/  LDL.LU.64 R6, [R1+0x56e8] ;  /* 0x0056e80001067983 */ /* 0x001f220000300a00 */
[----:B------:R-:W3:Y:S02]  /*315d0*/  LDL.LU.64 R4, [R1+0x56e0] ;  /* 0x0056e00001047983 */ /* 0x000ee40000300a00 */
[----:B------:R-:W-:Y:S02]  /*315e0*/  STL.64 [R1+0x5590], R10 ;  /* 0x0055900a01007387 */ /* 0x000fe40000100a00 */
[----:B--2---:R0:W-:Y:S02]  /*315f0*/  STL.64 [R1+0x5588], R8 ;  /* 0x0055880801007387 */ /* 0x0041e40000100a00 */
[----:B0-----:R-:W3:Y:S01]  /*31600*/  LDL.LU R8, [R1+0x1d0] ;  /* 0x0001d00001087983 */ /* 0x001ee20000300800 */
[----:B------:R-:W3:Y:S02]  /*31610*/  LDL.LU R9, [R1+0x1d4] ;  /* 0x0001d40001097983 */ /* 0x000ee40000300800 */
[----:B------:R-:W3:Y:S02]  /*31620*/  LDL.LU R10, [R1+0x1d8] ;  /* 0x0001d800010a7983 */ /* 0x000ee40000300800 */
[----:B------:R-:W3:Y:S01]  /*31630*/  LDL.LU R11, [R1+0x1dc] ;  /* 0x0001dc00010b7983 */ /* 0x000ee20000300800 */
[C---:B----4-:R-:W-:Y:S08]  /*31640*/  HMMA.16816.F32 R16, R20.reuse, R6, R16 ;  /* 0x000000061410723c */ /* 0x050ff00000001810 */
[----:B---3--:R-:W-:Y:S11]  /*31650*/  HMMA.16816.F32 R8, R20, R14, R8 ;  /* 0x0000000e1408723c */ /* 0x008ff60000001808 */
[----:B------:R-:W-:Y:S05]  /*31660*/  @!UPT UIADD3 URZ, URZ, URZ, URZ ;  /* 0x0000003f3f3ff290 */ /* 0x000fea000fffe03f */
[----:B------:R-:W-:Y:S02]  /*31670*/  IMAD.MOV.U32 R0, RZ, RZ, R17 ;  /* 0x000000ffff007224 */ /* 0x000fe400078e0011 */
[----:B------:R-:W-:Y:S01]  /*31680*/  IMAD.MOV.U32 R3, RZ, RZ, R16 ;  /* 0x000000ffff037224 */ /* 0x000fe200078e0010 */
[----:B------:R0:W-:Y:S01]  /*31690*/  STL.64 [R1+0x968], R18 ;  /* 0x0009681201007387 */ /* 0x0001e20000100a00 */
[----:B------:R-:W-:Y:S02]  /*316a0*/  IMAD.MOV.U32 R17, RZ, RZ, R14 ;  /* 0x000000ffff117224 */ /* 0x000fe400078e000e */
[----:B------:R-:W-:Y:S02]  /*316b0*/  IMAD.MOV.U32 R16, RZ, RZ, R15 ;  /* 0x000000ffff107224 */ /* 0x000fe400078e000f */
[----:B------:R-:W-:Y:S02]  /*316c0*/  IMAD.MOV.U32 R14, RZ, RZ, R25 ;  /* 0x000000ffff0e7224 */ /* 0x000fe400078e0019 */
[----:B------:R-:W-:Y:S01]  /*316d0*/  IMAD.MOV.U32 R15, RZ, RZ, R29 ;  /* 0x000000ffff0f7224 */ /* 0x000fe200078e001d */
[----:B0-----:R-:W2:Y:S01]  /*316e0*/  LDL.LU.64 R18, [R1+0x56d8] ;  /* 0x0056d80001127983 */ /* 0x001ea20000300a00 */
[----:B------:R-:W-:Y:S02]  /*316f0*/  STL.64 [R1+0x5648], R6 ;  /* 0x0056480601007387 */ /* 0x000fe40000100a00 */
[----:B------:R-:W-:Y:S02]  /*31700*/  STL [R1+0x4ed4], R0 ;  /* 0x004ed40001007387 */ /* 0x000fe40000100800 */
[----:B------:R-:W-:Y:S01]  /*31710*/  STL [R1+0x4ed0], R3 ;  /* 0x004ed00301007387 */ /* 0x000fe20000100800 */
[----:B------:R0:W-:Y:S01]  /*31720*/  STL.64 [R1+0x950], R8 ;  /* 0x0009500801007387 */ /* 0x0001e20000100a00 */
[----:B------:R1:W-:Y:S02]  /*31730*/  STL.64 [R1+0x958], R10 ;  /* 0x0009580a01007387 */ /* 0x0003e40000100a00 */
[----:B------:R-:W3:Y:S02]  /*31740*/  LDL.LU R25, [R1+0x56d0] ;  /* 0x0056d00001197983 */ /* 0x000ee40000300800 */
[----:B------:R-:W4:Y:S01]  /*31750*/  LDL.LU R29, [R1+0x56cc] ;  /* 0x0056cc00011d7983 */ /* 0x000f220000300800 */
[----:B------:R1:W-:Y:S04]  /*31760*/  STL.64 [R1+0x55b8], R14 ;  /* 0x0055b80e01007387 */ /* 0x0003e80000100a00 */
[----:B0-----:R-:W3:Y:S01]  /*31770*/  LDL.LU R8, [R1+0x100] ;  /* 0x0001000001087983 */ /* 0x001ee20000300800 */
[----:B------:R-:W3:Y:S02]  /*31780*/  LDL.LU R9, [R1+0x104] ;  /* 0x0001040001097983 */ /* 0x000ee40000300800 */
[----:B-1----:R-:W3:Y:S01]  /*31790*/  LDL.LU R10, [R1+0x108] ;  /* 0x00010800010a7983 */ /* 0x002ee20000300800 */
[----:B------:R-:W3:Y:S01]  /*317a0*/  LDL.LU R11, [R1+0x10c] ;  /* 0x00010c00010b7983 */ /* 0x000ee20000300800 */
[----:B------:R-:W-:-:S02]  /*317b0*/  IMAD.MOV.U32 R14, RZ, RZ, R27 ;  /* 0x000000ffff0e7224 */ /* 0x000fc400078e001b */
[----:B------:R-:W-:-:S05]  /*317c0*/  IMAD.MOV.U32 R15, RZ, RZ, R26 ;  /* 0x000000ffff0f7224 */ /* 0x000fca00078e001a */
[----:B------:R2:W-:Y:S02]  /*317d0*/  STL.64 [R1+0x55d0], R14 ;  /* 0x0055d00e01007387 */ /* 0x0005e40000100a00 */
[----:B--2---:R-:W-:Y:S02]  /*317e0*/  IMAD.MOV.U32 R14, RZ, RZ, R19 ;  /* 0x000000ffff0e7224 */ /* 0x004fe400078e0013 */
[----:B------:R-:W-:Y:S01]  /*317f0*/  IMAD.MOV.U32 R15, RZ, RZ, R18 ;  /* 0x000000ffff0f7224 */ /* 0x000fe200078e0012 */
[----:B---3--:R-:W-:Y:S01]  /*31800*/  STL.64 [R1+0x55b0], R10 ;  /* 0x0055b00a01007387 */ /* 0x008fe20000100a00 */
[----:B------:R0:W-:Y:S03]  /*31810*/  STL.64 [R1+0x55a8], R8 ;  /* 0x0055a80801007387 */ /* 0x0001e60000100a00 */
[----:B0-----:R-:W2:Y:S01]  /*31820*/  LDL.LU R8, [R1+0x110] ;  /* 0x0001100001087983 */ /* 0x001ea20000300800 */
[----:B------:R-:W2:Y:S02]  /*31830*/  LDL.LU R9, [R1+0x114] ;  /* 0x0001140001097983 */ /* 0x000ea40000300800 */
[----:B------:R-:W3:Y:S02]  /*31840*/  LDL.LU R10, [R1+0x118] ;  /* 0x00011800010a7983 */ /* 0x000ee40000300800 */
[----:B------:R-:W3:Y:S01]  /*31850*/  LDL.LU R11, [R1+0x11c] ;  /* 0x00011c00010b7983 */ /* 0x000ee20000300800 */
[----:B------:R0:W-:Y:S01]  /*31860*/  STL.64 [R1+0x55f8], R14 ;  /* 0x0055f80e01007387 */ /* 0x0001e20000100a00 */
[----:B------:R-:W2:Y:S02]  /*31870*/  LDL.LU R12, [R1+0x140] ;  /* 0x00014000010c7983 */ /* 0x000ea40000300800 */
[----:B------:R-:W2:Y:S01]  /*31880*/  LDL.LU R13, [R1+0x144] ;  /* 0x00014400010d7983 */ /* 0x000ea20000300800 */
[----:B0-----:R-:W2:Y:S01]  /*31890*/  LDL.LU R14, [R1+0x148] ;  /* 0x00014800010e7983 */ /* 0x001ea20000300800 */
[----:B------:R-:W2:Y:S03]  /*318a0*/  LDL.LU R15, [R1+0x14c] ;  /* 0x00014c00010f7983 */ /* 0x000ea60000300800 */
[----:B--2---:R-:W-:Y:S01]  /*318b0*/  STL.64 [R1+0x5610], R14 ;  /* 0x0056100e01007387 */ /* 0x004fe20000100a00 */
[----:B------:R0:W-:Y:S03]  /*318c0*/  STL.64 [R1+0x5608], R12 ;  /* 0x0056080c01007387 */ /* 0x0001e60000100a00 */
[----:B0-----:R-:W2:Y:S01]  /*318d0*/  LDL.LU R12, [R1+0x150] ;  /* 0x00015000010c7983 */ /* 0x001ea20000300800 */
[----:B------:R-:W2:Y:S02]  /*318e0*/  LDL.LU R13, [R1+0x154] ;  /* 0x00015400010d7983 */ /* 0x000ea40000300800 */
[----:B------:R-:W2:Y:S02]  /*318f0*/  LDL.LU R14, [R1+0x158] ;  /* 0x00015800010e7983 */ /* 0x000ea40000300800 */
[----:B------:R-:W2:Y:S02]  /*31900*/  LDL.LU R15, [R1+0x15c] ;  /* 0x00015c00010f7983 */ /* 0x000ea40000300800 */
[----:B--2---:R0:W-:Y:S01]  /*31910*/  STL.64 [R1+0x5620], R14 ;  /* 0x0056200e01007387 */ /* 0x0041e20000100a00 */
[----:B------:R-:W-:Y:S03]  /*31920*/  STL.64 [R1+0x5618], R12 ;  /* 0x0056180c01007387 */ /* 0x000fe60000100a00 */
[----:B0-----:R-:W2:Y:S04]  /*31930*/  LDL.LU.64 R14, [R1+0x68] ;  /* 0x00006800010e7983 */ /* 0x001ea80000300a00 */
[----:B--2---:R0:W-:Y:S02]  /*31940*/  STL.64 [R1+0x5630], R14 ;  /* 0x0056300e01007387 */ /* 0x0041e40000100a00 */
[----:B0-----:R-:W-:-:S02]  /*31950*/  IMAD.MOV.U32 R14, RZ, RZ, R28 ;  /* 0x000000ffff0e7224 */ /* 0x001fc400078e001c */
[----:B------:R-:W-:Y:S01]  /*31960*/  IMAD.MOV.U32 R15, RZ, RZ, R24 ;  /* 0x000000ffff0f7224 */ /* 0x000fe200078e0018 */
[----:B------:R-:W2:Y:S01]  /*31970*/  LDL.LU R28, [R1+0x56c8] ;  /* 0x0056c800011c7983 */ /* 0x000ea20000300800 */
[----:B------:R-:W2:Y:S03]  /*31980*/  LDL.LU R24, [R1+0x56c4] ;  /* 0x0056c40001187983 */ /* 0x000ea60000300800 */
        /* <DEDUP_REMOVED lines=8> */
[----:B------:R-:W-:-:S05]  /*31a10*/  IMAD.MOV.U32 R15, RZ, RZ, R4 ;  /* 0x000000ffff0f7224 */ /* 0x000fca00078e0004 */
[----:B------:R-:W-:Y:S01]  /*31a20*/  STL.64 [R1+0x5670], R14 ;  /* 0x0056700e01007387 */ /* 0x000fe20000100a00 */
[----:B------:R-:W2:Y:S03]  /*31a30*/  LDL.LU.64 R6, [R1+0x88] ;  /* 0x0000880001067983 */ /* 0x000ea60000300a00 */
[----:B--2---:R0:W-:Y:S01]  /*31a40*/  STL.64 [R1+0x5668], R6 ;  /* 0x0056680601007387 */ /* 0x0041e20000100a00 */
[----:B------:R-:W2:Y:S02]  /*31a50*/  LDL.LU R4, [R1+0x190] ;  /* 0x0001900001047983 */ /* 0x000ea40000300800 */
[----:B------:R-:W2:Y:S01]  /*31a60*/  LDL.LU R5, [R1+0x194] ;  /* 0x0001940001057983 */ /* 0x000ea20000300800 */
[----:B0-----:R-:W2:Y:S01]  /*31a70*/  LDL.LU R6, [R1+0x198] ;  /* 0x0001980001067983 */ /* 0x001ea20000300800 */
[----:B------:R-:W2:Y:S02]  /*31a80*/  LDL.LU R7, [R1+0x19c] ;  /* 0x00019c0001077983 */ /* 0x000ea40000300800 */
[----:B------:R-:W-:-:S02]  /*31a90*/  IMAD.MOV.U32 R14, RZ, RZ, R25 ;  /* 0x000000ffff0e7224 */ /* 0x000fc400078e0019 */
[----:B------:R-:W-:Y:S01]  /*31aa0*/  IMAD.MOV.U32 R15, RZ, RZ, R2 ;  /* 0x000000ffff0f7224 */ /* 0x000fe200078e0002 */
[----:B--2---:R-:W-:Y:S01]  /*31ab0*/  STL.64 [R1+0x5680], R6 ;  /* 0x0056800601007387 */ /* 0x004fe20000100a00 */
[----:B------:R0:W-:Y:S02]  /*31ac0*/  STL.64 [R1+0x5678], R4 ;  /* 0x0056780401007387 */ /* 0x0001e40000100a00 */
[----:B------:R-:W2:Y:S02]  /*31ad0*/  LDL.LU R25, [R1+0x56c0] ;  /* 0x0056c00001197983 */ /* 0x000ea40000300800 */
[----:B------:R-:W2:Y:S01]  /*31ae0*/  LDL.LU R2, [R1+0x56bc] ;  /* 0x0056bc0001027983 */ /* 0x000ea20000300800 */
[----:B------:R1:W-:Y:S04]  /*31af0*/  STL.64 [R1+0x5688], R14 ;  /* 0x0056880e01007387 */ /* 0x0003e80000100a00 */
[----:B0-----:R-:W2:Y:S01]  /*31b00*/  LDL.LU R4, [R1+0x1a0] ;  /* 0x0001a00001047983 */ /* 0x001ea20000300800 */
[----:B------:R-:W2:Y:S02]  /*31b10*/  LDL.LU R5, [R1+0x1a4] ;  /* 0x0001a40001057983 */ /* 0x000ea40000300800 */
[----:B------:R-:W2:Y:S02]  /*31b20*/  LDL.LU R6, [R1+0x1a8] ;  /* 0x0001a80001067983 */ /* 0x000ea40000300800 */
[----:B------:R-:W2:Y:S02]  /*31b30*/  LDL.LU R7, [R1+0x1ac] ;  /* 0x0001ac0001077983 */ /* 0x000ea40000300800 */
[----:B-1----:R-:W-:-:S02]  /*31b40*/  IMAD.MOV.U32 R14, RZ, RZ, R28 ;  /* 0x000000ffff0e7224 */ /* 0x002fc400078e001c */
[----:B----4-:R-:W-:Y:S01]  /*31b50*/  IMAD.MOV.U32 R15, RZ, RZ, R29 ;  /* 0x000000ffff0f7224 */ /* 0x010fe200078e001d */
[----:B--2---:R-:W-:Y:S01]  /*31b60*/  STL.64 [R1+0x5698], R6 ;  /* 0x0056980601007387 */ /* 0x004fe20000100a00 */
[----:B------:R0:W-:Y:S02]  /*31b70*/  STL.64 [R1+0x5690], R4 ;  /* 0x0056900401007387 */ /* 0x0001e40000100a00 */
[----:B------:R-:W2:Y:S02]  /*31b80*/  LDL.LU R28, [R1+0x56b8] ;  /* 0x0056b800011c7983 */ /* 0x000ea40000300800 */
[----:B------:R-:W-:Y:S01]  /*31b90*/  STL.64 [R1+0x56a0], R14 ;  /* 0x0056a00e01007387 */ /* 0x000fe20000100a00 */
        /* <DEDUP_REMOVED lines=10> */
[----:B------:R-:W4:Y:S01]  /*31c40*/  LDL.LU.64 R26, [R1+0x58] ;  /* 0x00005800011a7983 */ /* 0x000f220000300a00 */
[----:B------:R-:W-:-:S02]  /*31c50*/  IMAD.MOV.U32 R15, RZ, RZ, R24 ;  /* 0x000000ffff0f7224 */ /* 0x000fc400078e0018 */
[----:B------:R-:W-:Y:S01]  /*31c60*/  IMAD.MOV.U32 R14, RZ, RZ, R25 ;  /* 0x000000ffff0e7224 */ /* 0x000fe200078e0019 */
[----:B----4-:R0:W-:Y:S01]  /*31c70*/  STL.64 [R1+0x5628], R26 ;  /* 0x0056281a01007387 */ /* 0x0101e20000100a00 */
[----:B------:R-:W4:Y:S02]  /*31c80*/  LDL.LU R24, [R1+0x160] ;  /* 0x0001600001187983 */ /* 0x000f240000300800 */
[----:B------:R-:W4:Y:S01]  /*31c90*/  LDL.LU R25, [R1+0x164] ;  /* 0x0001640001197983 */ /* 0x000f220000300800 */
[----:B0-----:R-:W2:Y:S01]  /*31ca0*/  LDL.LU R26, [R1+0x168] ;  /* 0x00016800011a7983 */ /* 0x001ea20000300800 */
[----:B------:R-:W2:Y:S03]  /*31cb0*/  LDL.LU R27, [R1+0x16c] ;  /* 0x00016c00011b7983 */ /* 0x000ea60000300800 */
        /* <DEDUP_REMOVED lines=17> */
[----:B------:R-:W3:Y:S02]  /*31dd0*/  LDL.LU R10, [R1+0x138] ;  /* 0x00013800010a7983 */ /* 0x000ee40000300800 */
[----:B------:R-:W3:Y:S01]  /*31de0*/  LDL.LU R11, [R1+0x13c] ;  /* 0x00013c00010b7983 */ /* 0x000ee20000300800 */
[----:B------:R0:W-:Y:S04]  /*31df0*/  STL.64 [R1+0x5580], R16 ;  /* 0x0055801001007387 */ /* 0x0001e80000100a00 */
[----:B0-----:R-:W4:Y:S01]  /*31e00*/  LDL.LU R16, [R1+0xe0] ;  /* 0x0000e00001107983 */ /* 0x001f220000300800 */
[----:B------:R-:W4:Y:S02]  /*31e10*/  LDL.LU R17, [R1+0xe4] ;  /* 0x0000e40001117983 */ /* 0x000f240000300800 */
[----:B------:R-:W4:Y:S02]  /*31e20*/  LDL.LU R18, [R1+0xe8] ;  /* 0x0000e80001127983 */ /* 0x000f240000300800 */
[----:B------:R-:W4:Y:S01]  /*31e30*/  LDL.LU R19, [R1+0xec] ;  /* 0x0000ec0001137983 */ /* 0x000f220000300800 */
        /* <DEDUP_REMOVED lines=20> */
[----:B------:R-:W2:Y:S11]  /*31f80*/  LDL.LU.64 R6, [R1+0x5668] ;  /* 0x0056680001067983 */ /* 0x000eb60000300a00 */
[----:B------:R-:W-:Y:S10]  /*31f90*/  @!UPT UIADD3 URZ, URZ, URZ, URZ ;  /* 0x0000003f3f3ff290 */ /* 0x000ff4000fffe03f */
        /* <DEDUP_REMOVED lines=12> */
[----:B------:R-:W4:Y:S01]  /*32060*/  LDL.LU.64 R6, [R1+0x5648] ;  /* 0x0056480001067983 */ /* 0x000f220000300a00 */
[----:B------:R-:W-:Y:S02]  /*32070*/  STL [R1+0x557c], R5 ;  /* 0x00557c0501007387 */ /* 0x000fe40000100800 */
[----:B------:R-:W-:Y:S02]  /*32080*/  STL [R1+0x5578], R29 ;  /* 0x0055781d01007387 */ /* 0x000fe40000100800 */
[----:B------:R-:W3:Y:S01]  /*32090*/  LDL R4, [R1+0x1c64] ;  /* 0x001c640001047983 */ /* 0x000ee20000100800 */
        /* <DEDUP_REMOVED lines=26> */
[----:B------:R-:W3:Y:S01]  /*32240*/  LDL.LU.64 R14, [R1+0x55f8] ;  /* 0x0055f800010e7983 */ /* 0x000ee20000300a00 */
[----:B------:R-:W3:Y:S02]  /*32250*/  LDL.LU.64 R26, [R1+0x55f0] ;  /* 0x0055f000011a7983 */ /* 0x000ee40000300a00 */
[----:B------:R-:W3:Y:S11]  /*32260*/  LDL.LU.64 R24, [R1+0x55e8] ;  /* 0x0055e80001187983 */ /* 0x000ef60000300a00 */
[----:B------:R-:W-:Y:S08]  /*32270*/  @!UPT UIADD3 URZ, URZ, URZ, URZ ;  /* 0x0000003f3f3ff290 */ /* 0x000ff0000fffe03f */
[----:B------:R0:W-:Y:S01]  /*32280*/  STL.64 [R1+0x940], R20 ;  /* 0x0009401401007387 */ /* 0x0001e20000100a00 */
[----:B------:R1:W-:Y:S03]  /*32290*/  STL.64 [R1+0x948], R22 ;  /* 0x0009481601007387 */ /* 0x0003e60000100a00 */
[----:B0-----:R-:W2:Y:S01]  /*322a0*/  LDL.LU R20, [R1+0xf0] ;  /* 0x0000f00001147983 */ /* 0x001ea20000300800 */
[----:B------:R-:W2:Y:S02]  /*322b0*/  LDL.LU R21, [R1+0xf4] ;  /* 0x0000f40001157983 */ /* 0x000ea40000300800 */
[----:B-1----:R-:W2:Y:S01]  /*322c0*/  LDL.LU R22, [R1+0xf8] ;  /* 0x0000f80001167983 */ /* 0x002ea20000300800 */
[C---:B---3--:R-:W-:Y:S01]  /*322d0*/  HMMA.16816.F32 R12, R24.reuse, R14, R8 ;  /* 0x0000000e180c723c */ /* 0x048fe20000001808 */
[----:B------:R-:W3:Y:S01]  /*322e0*/  LDL.LU.64 R10, [R1+0x55e0] ;  /* 0x0055e000010a7983 */ /* 0x000ee20000300a00 */
[----:B------:R-:W3:Y:S11]  /*322f0*/  LDL.LU.64 R8, [R1+0x55d8] ;  /* 0x0055d80001087983 */ /* 0x000ef60000300a00 */
[----:B------:R-:W-:Y:S10]  /*32300*/  @!UPT UIADD3 URZ, URZ, URZ, URZ ;  /* 0x0000003f3f3ff290 */ /* 0x000ff4000fffe03f */
        /* <DEDUP_REMOVED lines=23> */
[----:B0-----:R-:W2:Y:S01]  /*32480*/  LDL.LU.64 R10, [R1+0x5590] ;  /* 0x00559000010a7983 */ /* 0x001ea20000300a00 */
[----:B------:R-:W-:Y:S02]  /*32490*/  IMAD.MOV.U32 R23, RZ, RZ, R28 ;  /* 0x000000ffff177224 */ /* 0x000fe400078e001c */
[----:B------:R-:W3:Y:S01]  /*324a0*/  LDL.LU.64 R8, [R1+0x5588] ;  /* 0x0055880001087983 */ /* 0x000ee20000300a00 */
[C---:B----4-:R-:W-:Y:S08]  /*324b0*/  HMMA.16816.F32 R16, R24.reuse, R6, R16 ;  /* 0x000000061810723c */ /* 0x050ff00000001810 */
[----:B--2---:R-:W-:Y:S11]  /*324c0*/  HMMA.16816.F32 R20, R24, R10, R20 ;  /* 0x0000000a1814723c */ /* 0x004ff60000001814 */
[----:B------:R-:W-:Y:S11]  /*324d0*/  @!UPT UIADD3 URZ, URZ, URZ, URZ ;  /* 0x0000003f3f3ff290 */ /* 0x000ff6000fffe03f */
[----:B------:R-:W-:Y:S01]  /*324e0*/  @!UPT UIADD3 URZ, URZ, URZ, URZ ;  /* 0x0000003f3f3ff290 */ /* 0x000fe2000fffe03f */
[----:B------:R-:W-:Y:S01]  /*324f0*/  STL.64 [R1+0x8e0], R20 ;  /* 0x0008e01401007387 */ /* 0x000fe20000100a00 */
[----:B------:R-:W-:Y:S02]  /*32500*/  STL.64 [R1+0x8e8], R22 ;  /* 0x0008e81601007387 */ /* 0x000fe40000100a00 */
[----:B------:R-:W0:Y:S02]  /*32510*/  LDSM.16.MT88.4 R20, [R2+0x8000] ;  /* 0x008000000214783b */ /* 0x000e240000004200 */
[----:B0-----:R-:W-:Y:S02]  /*32520*/  STL.64 [R1+0x54c8], R22 ;  /* 0x0054c81601007387 */ /* 0x001fe40000100a00 */
[----:B------:R-:W-:Y:S02]  /*32530*/  STL.64 [R1+0x8d0], R16 ;  /* 0x0008d01001007387 */ /* 0x000fe40000100a00 */
[----:B------:R-:W-:Y:S02]  /*32540*/  STL.64 [R1+0x8d8], R18 ;  /* 0x0008d81201007387 */ /* 0x000fe40000100a00 */
[----:B------:R-:W-:Y:S02]  /*32550*/  STL.64 [R1+0x54c0], R20 ;  /* 0x0054c01401007387 */ /* 0x000fe40000100a00 */
[----:B------:R-:W0:Y:S04]  /*32560*/  LDSM.16.M88.4 R20, [R4+0x20000] ;  /* 0x020000000414783b */ /* 0x000e280000000200 */
[----:B------:R-:W1:Y:S04]  /*32570*/  LDSM.16.M88.4 R16, [R4+0x21000] ;  /* 0x021000000410783b */ /* 0x000e680000000200 */
[----:B0-----:R0:W-:Y:S01]  /*32580*/  STL.64 [R1+0x20], R20 ;  /* 0x0000201401007387 */ /* 0x0011e20000100a00 */
[----:B------:R-:W-:Y:S02]  /*32590*/  STL.64 [R1+0x28], R22 ;  /* 0x0000281601007387 */ /* 0x000fe40000100a00 */
[----:B-1----:R-:W-:Y:S02]  /*325a0*/  STL.64 [R1+0x10], R16 ;  /* 0x0000101001007387 */ /* 0x002fe40000100a00 */
[----:B------:R-:W-:Y:S02]  /*325b0*/  STL.64 [R1+0x18], R18 ;  /* 0x0000181201007387 */ /* 0x000fe40000100a00 */
[----:B0-----:R-:W-:-:S02]  /*325c0*/  IMAD.MOV.U32 R21, RZ, RZ, R16 ;  /* 0x000000ffff157224 */ /* 0x001fc400078e0010 */
[----:B------:R-:W-:Y:S02]  /*325d0*/  IMAD.MOV.U32 R20, RZ, RZ, R17 ;  /* 0x000000ffff147224 */ /* 0x000fe400078e0011 */
[----:B------:R-:W0:Y:S04]  /*325e0*/  LDSM.16.M88.4 R16, [R4+0x22000] ;  /* 0x022000000410783b */ /* 0x000e280000000200 */
[----:B0-----:R0:W-:Y:S01]  /*325f0*/  STL.64 [R1], R16 ;  /* 0x0000001001007387 */ /* 0x0011e20000100a00 */
[----:B------:R-:W-:Y:S02]  /*32600*/  IMAD.MOV.U32 R23, RZ, RZ, R16 ;  /* 0x000000ffff177224 */ /* 0x000fe400078e0010 */
[----:B------:R-:W-:Y:S02]  /*32610*/  STL.64 [R1+0x8], R18 ;  /* 0x0000081201007387 */ /* 0x000fe40000100a00 */
[----:B------:R-:W-:-:S02]  /*32620*/  IMAD.MOV.U32 R22, RZ, RZ, R17 ;  /* 0x000000ffff167224 */ /* 0x000fc400078e0011 */
[----:B0-----:R-:W2:Y:S03]  /*32630*/  LDL.LU.64 R16, [R1+0x5580] ;  /* 0x0055800001107983 */ /* 0x001ea60000300a00 */
[----:B------:R2:W-:Y:S02]  /*32640*/  STL.64 [R1+0x54e0], R22 ;  /* 0x0054e01601007387 */ /* 0x0005e40000100a00 */
[----:B------:R-:W-:Y:S02]  /*32650*/  STL.64 [R1+0x54d8], R20 ;  /* 0x0054d81401007387 */ /* 0x000fe40000100a00 */
[----:B--2---:R-:W-:Y:S02]  /*32660*/  IMAD.MOV.U32 R22, RZ, RZ, R17 ;  /* 0x000000ffff167224 */ /* 0x004fe400078e0011 */
[----:B------:R-:W-:Y:S02]  /*32670*/  IMAD.MOV.U32 R23, RZ, RZ, R16 ;  /* 0x000000ffff177224 */ /* 0x000fe400078e0010 */
[----:B------:R-:W0:Y:S04]  /*32680*/  LDSM.16.M88.4 R16, [R4+0x23000] ;  /* 0x023000000410783b */ /* 0x000e280000000200 */
[----:B0-----:R3:W-:Y:S01]  /*32690*/  STL [R1+0x4cb4], R18 ;  /* 0x004cb41201007387 */ /* 0x0017e20000100800 */
[----:B------:R0:W-:Y:S02]  /*326a0*/  STL [R1+0x4cb0], R19 ;  /* 0x004cb01301007387 */ /* 0x0001e40000100800 */
[----:B------:R1:W-:Y:S02]  /*326b0*/  STL.64 [R1+0x5478], R16 ;  /* 0x0054781001007387 */ /* 0x0003e40000100a00 */
[----:B---3--:R-:W-:-:S02]  /*326c0*/  IMAD.MOV.U32 R18, RZ, RZ, R9 ;  /* 0x000000ffff127224 */ /* 0x008fc400078e0009 */
[----:B0-----:R-:W-:Y:S02]  /*326d0*/  IMAD.MOV.U32 R19, RZ, RZ, R8 ;  /* 0x000000ffff137224 */ /* 0x001fe400078e0008 */
[----:B------:R-:W-:Y:S01]  /*326e0*/  LDSM.16.M88.4 R8, [R4+0x25000] ;  /* 0x025000000408783b */ /* 0x000fe20000000200 */
[----:B-1----:R-:W-:Y:S02]  /*326f0*/  IMAD.MOV.U32 R16, RZ, RZ, R13 ;  /* 0x000000ffff107224 */ /* 0x002fe400078e000d */
[----:B------:R-:W-:Y:S02]  /*32700*/  IMAD.MOV.U32 R17, RZ, RZ, R12 ;  /* 0x000000ffff117224 */ /* 0x000fe400078e000c */
[----:B------:R-:W0:Y:S05]  /*32710*/  LDSM.16.M88.4 R12, [R4+0x24000] ;  /* 0x02400000040c783b */ /* 0x000e2a0000000200 */
[----:B------:R-:W-:Y:S01]  /*32720*/  HMMA.16816.F32 R20, R24, R22, R16 ;  /* 0x000000161814723c */ /* 0x000fe20000001810 */
[----:B0-----:R-:W-:Y:S01]  /*32730*/  STL [R1+0x4c48], R14 ;  /* 0x004c480e01007387 */ /* 0x001fe20000100800 */
[----:B------:R-:W-:Y:S02]  /*32740*/  STL [R1+0x4c44], R15 ;  /* 0x004c440f01007387 */ /* 0x000fe40000100800 */
[----:B------:R-:W-:Y:S02]  /*32750*/  STL.64 [R1+0x5510], R12 ;  /* 0x0055100c01007387 */ /* 0x000fe40000100a00 */
[----:B------:R-:W-:Y:S01]  /*32760*/  STL [R1+0x4c40], R10 ;  /* 0x004c400a01007387 */ /* 0x000fe20000100800 */
[----:B------:R-:W-:Y:S01]  /*32770*/  STL [R1+0x4c3c], R11 ;  /* 0x004c3c0b01007387 */ /* 0x000fe20000100800 */
[----:B------:R-:W-:Y:S02]  /*32780*/  STL.64 [R1+0x5518], R8 ;  /* 0x0055180801007387 */ /* 0x000fe40000100a00 */
[----:B------:R-:W0:Y:S11]  /*32790*/  LDSM.16.M88.4 R8, [R4+0x26000] ;  /* 0x026000000408783b */ /* 0x000e360000000200 */
[----:B------:R-:W-:Y:S02]  /*327a0*/  @!UPT UIADD3 URZ, URZ, URZ, URZ ;  /* 0x0000003f3f3ff290 */ /* 0x000fe4000fffe03f */
[----:B------:R-:W-:Y:S01]  /*327b0*/  STL.64 [R1+0x880], R20 ;  /* 0x0008801401007387 */ /* 0x000fe20000100a00 */
[----:B------:R1:W-:Y:S01]  /*327c0*/  STL [R1+0x888], R22 ;  /* 0x0008881601007387 */ /* 0x0003e20000100800 */
[----:B------:R-:W-:Y:S02]  /*327d0*/  IMAD.MOV.U32 R18, RZ, RZ, R5 ;  /* 0x000000ffff127224 */ /* 0x000fe400078e0005 */
[----:B------:R-:W-:Y:S02]  /*327e0*/  IMAD.MOV.U32 R19, RZ, RZ, R29 ;  /* 0x000000ffff137224 */ /* 0x000fe400078e001d */
[----:B------:R-:W-:Y:S01]  /*327f0*/  IMAD.MOV.U32 R28, RZ, RZ, R23 ;  /* 0x000000ffff1c7224 */ /* 0x000fe200078e0017 */
[----:B------:R-:W-:Y:S01]  /*32800*/  STL.64 [R1+0x5568], R26 ;  /* 0x0055681a01007387 */ /* 0x000fe20000100a00 */
[----:B------:R-:W-:Y:S02]  /*32810*/  STL.64 [R1+0x5560], R24 ;  /* 0x0055601801007387 */ /* 0x000fe40000100a00 */
[----:B------:R-:W2:Y:S02]  /*32820*/  LDL.LU R5, [R1+0x557c] ;  /* 0x00557c0001057983 */ /* 0x000ea40000300800 */
[----:B------:R-:W3:Y:S01]  /*32830*/  LDL.LU R29, [R1+0x5578] ;  /* 0x00557800011d7983 */ /* 0x000ee20000300800 */
[----:B------:R4:W-:Y:S01]  /*32840*/  STL.64 [R1+0x54e8], R18 ;  /* 0x0054e81201007387 */ /* 0x0009e20000100a00 */
[----:B------:R-:W-:Y:S02]  /*32850*/  STL [R1+0x4cb8], R28 ;  /* 0x004cb81c01007387 */ /* 0x000fe40000100800 */
[----:B-1----:R-:W2:Y:S01]  /*32860*/  LDL.LU R22, [R1+0x78] ;  /* 0x0000780001167983 */ /* 0x002ea20000300800 */
[----:B------:R-:W1:Y:S04]  /*32870*/  LDSM.16.M88.4 R24, [R4+0x27000] ;  /* 0x027000000418783b */ /* 0x000e680000000200 */
[----:B0-----:R-:W-:Y:S01]  /*32880*/  STL.64 [R1+0x30], R8 ;  /* 0x0000300801007387 */ /* 0x001fe20000100a00 */
[----:B------:R0:W-:Y:S02]  /*32890*/  STL.64 [R1+0x38], R10 ;  /* 0x0000380a01007387 */ /* 0x0001e40000100a00 */
[----:B------:R-:W2:Y:S02]  /*328a0*/  LDL.LU R23, [R1+0x7c] ;  /* 0x00007c0001177983 */ /* 0x000ea40000300800 */
[----:B--2---:R-:W-:Y:S01]  /*328b0*/  STL.64 [R1+0x54f0], R22 ;  /* 0x0054f01601007387 */ /* 0x004fe20000100a00 */
[----:B------:R-:W2:Y:S02]  /*328c0*/  LDL.LU R16, [R1+0x1030] ;  /* 0x0010300001107983 */ /* 0x000ea40000300800 */
[----:B------:R-:W2:Y:S02]  /*328d0*/  LDL.LU R17, [R1+0x1034] ;  /* 0x0010340001117983 */ /* 0x000ea40000300800 */
[----:B----4-:R-:W4:Y:S01]  /*328e0*/  LDL.LU R18, [R1+0x1038] ;  /* 0x0010380001127983 */ /* 0x010f220000300800 */
[----:B------:R-:W4:Y:S01]  /*328f0*/  LDL.LU R19, [R1+0x103c] ;  /* 0x00103c0001137983 */ /* 0x000f220000300800 */
[----:B------:R-:W2:Y:S02]  /*32900*/  LDL.LU R12, [R1+0xc20] ;  /* 0x000c2000010c7983 */ /* 0x000ea40000300800 */
[----:B------:R-:W2:Y:S02]  /*32910*/  LDL.LU R13, [R1+0xc24] ;  /* 0x000c2400010d7983 */ /* 0x000ea40000300800 */
[----:B------:R-:W2:Y:S01]  /*32920*/  LDL.LU R14, [R1+0xc28] ;  /* 0x000c2800010e7983 */ /* 0x000ea20000300800 */
[----:B------:R-:W2:Y:S04]  /*32930*/  LDL.LU R15, [R1+0xc2c] ;  /* 0x000c2c00010f7983 */ /* 0x000ea80000300800 */
[----:B--2---:R-:W-:Y:S01]  /*32940*/  STL.64 [R1+0x5528], R14 ;  /* 0x0055280e01007387 */ /* 0x004fe20000100a00 */
[----:B------:R2:W-:Y:S02]  /*32950*/  STL.64 [R1+0x5520], R12 ;  /* 0x0055200c01007387 */ /* 0x0005e40000100a00 */
[----:B0-----:R-:W2:Y:S02]  /*32960*/  LDL.LU R10, [R1+0xa8] ;  /* 0x0000a800010a7983 */ /* 0x001ea40000300800 */
[----:B------:R-:W2:Y:S02]  /*32970*/  LDL.LU R11, [R1+0xac] ;  /* 0x0000ac00010b7983 */ /* 0x000ea40000300800 */
[----:B--2---:R0:W-:Y:S01]  /*32980*/  STL.64 [R1+0x5530], R10 ;  /* 0x0055300a01007387 */ /* 0x0041e20000100a00 */
[----:B------:R-:W2:Y:S02]  /*32990*/  LDL.LU R12, [R1+0x930] ;  /* 0x00093000010c7983 */ /* 0x000ea40000300800 */
[----:B------:R-:W2:Y:S02]  /*329a0*/  LDL.LU R13, [R1+0x934] ;  /* 0x00093400010d7983 */ /* 0x000ea40000300800 */
[----:B------:R-:W2:Y:S01]  /*329b0*/  LDL.LU R14, [R1+0x938] ;  /* 0x00093800010e7983 */ /* 0x000ea20000300800 */
[----:B------:R-:W2:Y:S04]  /*329c0*/  LDL.LU R15, [R1+0x93c] ;  /* 0x00093c00010f7983 */ /* 0x000ea80000300800 */
[----:B--2---:R-:W-:Y:S01]  /*329d0*/  STL.64 [R1+0x5540], R14 ;  /* 0x0055400e01007387 */ /* 0x004fe20000100a00 */
[----:B------:R-:W-:Y:S02]  /*329e0*/  STL.64 [R1+0x5538], R12 ;  /* 0x0055380c01007387 */ /* 0x000fe40000100a00 */
[----:B0-----:R-:W2:Y:S02]  /*329f0*/  LDL.LU R10, [R1+0xb8] ;  /* 0x0000b800010a7983 */ /* 0x001ea40000300800 */
[----:B------:R-:W2:Y:S02]  /*32a00*/  LDL.LU R11, [R1+0xbc] ;  /* 0x0000bc00010b7983 */ /* 0x000ea40000300800 */
[----:B--2---:R0:W-:Y:S04]  /*32a10*/  STL.64 [R1+0x5548], R10 ;  /* 0x0055480a01007387 */ /* 0x0041e80000100a00 */
[----:B0-----:R-:W2:Y:S01]  /*32a20*/  LDL.LU R10, [R1+0xc8] ;  /* 0x0000c800010a7983 */ /* 0x001ea20000300800 */
[----:B------:R-:W2:Y:S02]  /*32a30*/  LDL.LU R11, [R1+0xcc] ;  /* 0x0000cc00010b7983 */ /* 0x000ea40000300800 */
[----:B------:R-:W2:Y:S02]  /*32a40*/  LDL.LU R12, [R1+0x8a0] ;  /* 0x0008a000010c7983 */ /* 0x000ea40000300800 */
[----:B------:R-:W2:Y:S01]  /*32a50*/  LDL.LU R13, [R1+0x8a4] ;  /* 0x0008a400010d7983 */ /* 0x000ea20000300800 */
[----:B------:R-:W2:Y:S01]  /*32a60*/  LDL.LU R14, [R1+0x8a8] ;  /* 0x0008a800010e7983 */ /* 0x000ea20000300800 */
[----:B------:R-:W2:Y:S02]  /*32a70*/  LDL.LU R15, [R1+0x8ac] ;  /* 0x0008ac00010f7983 */ /* 0x000ea40000300800 */
[----:B---3--:R-:W-:-:S02]  /*32a80*/  IMAD.MOV.U32 R22, RZ, RZ, R29 ;  /* 0x000000ffff167224 */ /* 0x008fc400078e001d */
[----:B------:R-:W-:Y:S01]  /*32a90*/  IMAD.MOV.U32 R23, RZ, RZ, R5 ;  /* 0x000000ffff177224 */ /* 0x000fe200078e0005 */
[----:B--2---:R-:W-:Y:S01]  /*32aa0*/  STL.64 [R1+0x5558], R14 ;  /* 0x0055580e01007387 */ /* 0x004fe20000100a00 */
[----:B------:R0:W-:Y:S03]  /*32ab0*/  STL.64 [R1+0x5550], R12 ;  /* 0x0055500c01007387 */ /* 0x0001e60000100a00 */
[----:B0-----:R-:W2:Y:S01]  /*32ac0*/  LDL.LU R12, [R1+0x890] ;  /* 0x00089000010c7983 */ /* 0x001ea20000300800 */
[----:B------:R-:W2:Y:S02]  /*32ad0*/  LDL.LU R13, [R1+0x894] ;  /* 0x00089400010d7983 */ /* 0x000ea40000300800 */
[----:B------:R-:W2:Y:S02]  /*32ae0*/  LDL.LU R14, [R1+0x898] ;  /* 0x00089800010e7983 */ /* 0x000ea40000300800 */
[----:B------:R-:W2:Y:S01]  /*32af0*/  LDL.LU R15, [R1+0x89c] ;  /* 0x00089c00010f7983 */ /* 0x000ea20000300800 */
[----:B----4-:R-:W-:Y:S01]  /*32b00*/  STL.64 [R1+0x5500], R18 ;  /* 0x0055001201007387 */ /* 0x010fe20000100a00 */
[----:B------:R-:W-:Y:S02]  /*32b10*/  STL.64 [R1+0x54f8], R16 ;  /* 0x0054f81001007387 */ /* 0x000fe40000100a00 */
[----:B------:R-:W3:Y:S02]  /*32b20*/  LDL.LU R29, [R1+0x5574] ;  /* 0x00557400011d7983 */ /* 0x000ee40000300800 */
[----:B------:R-:W4:Y:S01]  /*32b30*/  LDL.LU R5, [R1+0x5570] ;  /* 0x0055700001057983 */ /* 0x000f220000300800 */
[----:B------:R0:W-:Y:S04]  /*32b40*/  STL.64 [R1+0x5508], R22 ;  /* 0x0055081601007387 */ /* 0x0001e80000100a00 */
[----:B0-----:R-:W2:Y:S01]  /*32b50*/  LDL.LU R22, [R1+0x98] ;  /* 0x0000980001167983 */ /* 0x001ea20000300800 */
[----:B------:R-:W2:Y:S02]  /*32b60*/  LDL.LU R23, [R1+0x9c] ;  /* 0x00009c0001177983 */ /* 0x000ea40000300800 */
[----:B------:R-:W2:Y:S02]  /*32b70*/  LDL.LU R16, [R1+0x1040] ;  /* 0x0010400001107983 */ /* 0x000ea40000300800 */
[----:B------:R-:W2:Y:S01]  /*32b80*/  LDL.LU R17, [R1+0x1044] ;  /* 0x0010440001117983 */ /* 0x000ea20000300800 */
[----:B-1----:R-:W-:Y:S01]  /*32b90*/  STL.64 [R1+0x150], R24 ;  /* 0x0001501801007387 */ /* 0x002fe20000100a00 */
[----:B------:R-:W-:Y:S02]  /*32ba0*/  STL.64 [R1+0x158], R26 ;  /* 0x0001581a01007387 */ /* 0x000fe40000100a00 */
[----:B---3--:R-:W-:-:S02]  /*32bb0*/  IMAD.MOV.U32 R18, RZ, RZ, R29 ;  /* 0x000000ffff127224 */ /* 0x008fc400078e001d */
[----:B------:R-:W-:Y:S02]  /*32bc0*/  IMAD.MOV.U32 R29, RZ, RZ, R27 ;  /* 0x000000ffff1d7224 */ /* 0x000fe400078e001b */
[----:B------:R-:W0:Y:S04]  /*32bd0*/  LDSM.16.M88.4 R24, [R4+0x28000] ;  /* 0x028000000418783b */ /* 0x000e280000000200 */
[----:B------:R-:W-:Y:S04]  /*32be0*/  STL [R1+0x4b68], R29 ;  /* 0x004b681d01007387 */ /* 0x000fe80000100800 */
[----:B0-----:R-:W-:Y:S01]  /*32bf0*/  STL.64 [R1+0x140], R24 ;  /* 0x0001401801007387 */ /* 0x001fe20000100a00 */
[----:B------:R-:W-:Y:S02]  /*32c00*/  STL.64 [R1+0x148], R26 ;  /* 0x0001481a01007387 */ /* 0x000fe40000100a00 */
[----:B------:R-:W0:Y:S02]  /*32c10*/  LDSM.16.M88.4 R24, [R4+0x29000] ;  /* 0x029000000418783b */ /* 0x000e240000000200 */
[----:B0-----:R-:W-:Y:S02]  /*32c20*/  STL.64 [R1+0x130], R24 ;  /* 0x0001301801007387 */ /* 0x001fe40000100a00 */
        /* <DEDUP_REMOVED lines=15> */
[----:B------:R0:W-:Y:S02]  /*32d20*/  STL.64 [R1+0xe8], R26 ;  /* 0x0000e81a01007387 */ /* 0x0001e40000100a00 */
[----:B0-----:R-:W2:Y:S01]  /*32d30*/  LDL.LU.64 R26, [R1+0x5568] ;  /* 0x00556800011a7983 */ /* 0x001ea20000300a00 */
[----:B------:R-:W2:Y:S02]  /*32d40*/  LDL.LU.64 R24, [R1+0x5560] ;  /* 0x0055600001187983 */ /* 0x000ea40000300a00 */
[----:B----4-:R-:W-:-:S02]  /*32d50*/  IMAD.MOV.U32 R19, RZ, RZ, R5 ;  /* 0x000000ffff137224 */ /* 0x010fc400078e0005 */
[----:B------:R-:W0:Y:S04]  /*32d60*/  LDSM.16.M88.4 R4, [R4+0x2f000] ;  /* 0x02f000000404783b */ /* 0x000e280000000200 */
[----:B0-----:R-:W-:Y:S01]  /*32d70*/  STL.64 [R1+0xd0], R4 ;  /* 0x0000d00401007387 */ /* 0x001fe20000100a00 */
[----:B------:R-:W-:Y:S02]  /*32d80*/  STL.64 [R1+0xd8], R6 ;  /* 0x0000d80601007387 */ /* 0x000fe40000100a00 */
[----:B------:R-:W0:Y:S02]  /*32d90*/  LDSM.16.MT88.4 R4, [R2+0x8080] ;  /* 0x008080000204783b */ /* 0x000e240000004200 */
[----:B0-----:R-:W-:Y:S02]  /*32da0*/  STL.64 [R1+0x53b0], R6 ;  /* 0x0053b00601007387 */ /* 0x001fe40000100a00 */
[----:B------:R0:W-:Y:S02]  /*32db0*/  STL.64 [R1+0x53a8], R4 ;  /* 0x0053a80401007387 */ /* 0x0001e40000100a00 */
[----:B0-----:R-:W3:Y:S01]  /*32dc0*/  LDL.LU R4, [R1+0x1020] ;  /* 0x0010200001047983 */ /* 0x001ee20000300800 */
[----:B------:R-:W3:Y:S02]  /*32dd0*/  LDL.LU R5, [R1+0x1024] ;  /* 0x0010240001057983 */ /* 0x000ee40000300800 */
[----:B------:R-:W3:Y:S02]  /*32de0*/  LDL.LU R6, [R1+0x1028] ;  /* 0x0010280001067983 */ /* 0x000ee40000300800 */
[----:B------:R-:W3:Y:S01]  /*32df0*/  LDL.LU R7, [R1+0x102c] ;  /* 0x00102c0001077983 */ /* 0x000ee20000300800 */
[C---:B--2---:R-:W-:Y:S01]  /*32e00*/  HMMA.16816.F32 R8, R24.reuse, R10, R12 ;  /* 0x0000000a1808723c */ /* 0x044fe2000000180c */
        /* <DEDUP_REMOVED lines=19> */
[----:B0-----:R-:W4:Y:S01]  /*32f40*/  LDL.LU.64 R8, [R1+0x5518] ;  /* 0x0055180001087983 */ /* 0x001f220000300a00 */
[C---:B--2---:R-:W-:Y:S03]  /*32f50*/  HMMA.16816.F32 R20, R24.reuse, R22, R12 ;  /* 0x000000161814723c */ /* 0x044fe6000000180c */
[----:B------:R-:W2:Y:S11]  /*32f60*/  LDL.LU.64 R12, [R1+0x5510] ;  /* 0x00551000010c7983 */ /* 0x000eb60000300a00 */
[----:B------:R-:W-:Y:S10]  /*32f70*/  @!UPT UIADD3 URZ, URZ, URZ, URZ ;  /* 0x0000003f3f3ff290 */ /* 0x000ff4000fffe03f */
[----:B-1----:R-:W-:Y:S02]  /*32f80*/  IMAD.MOV.U32 R10, RZ, RZ, R22 ;  /* 0x000000ffff0a7224 */ /* 0x002fe400078e0016 */
[----:B------:R-:W-:Y:S02]  /*32f90*/  IMAD.MOV.U32 R11, RZ, RZ, R23 ;  /* 0x000000ffff0b7224 */ /* 0x000fe400078e0017 */
[----:B------:R-:W2:Y:S01]  /*32fa0*/  LDL.LU.64 R22, [R1+0x5508] ;  /* 0x0055080001167983 */ /* 0x000ea20000300a00 */
[----:B------:R-:W-:Y:S02]  /*32fb0*/  IMAD.MOV.U32 R14, RZ, RZ, R20 ;  /* 0x000000ffff0e7224 */ /* 0x000fe400078e0014 */
[----:B------:R-:W-:Y:S02]  /*32fc0*/  IMAD.MOV.U32 R15, RZ, RZ, R21 ;  /* 0x000000ffff0f7224 */ /* 0x000fe400078e0015 */
[----:B------:R-:W-:Y:S01]  /*32fd0*/  STL [R1+0x4c58], R11 ;  /* 0x004c580b01007387 */ /* 0x000fe20000100800 */
[----:B------:R-:W-:Y:S02]  /*32fe0*/  STL [R1+0x4c54], R10 ;  /* 0x004c540a01007387 */ /* 0x000fe40000100800 */
[----:B------:R-:W-:Y:S02]  /*32ff0*/  STL [R1+0x4c50], R15 ;  /* 0x004c500f01007387 */ /* 0x000fe40000100800 */
[----:B------:R-:W-:Y:S01]  /*33000*/  STL [R1+0x4c4c], R14 ;  /* 0x004c4c0e01007387 */ /* 0x000fe20000100800 */
        /* <DEDUP_REMOVED lines=14> */
[----:B---3--:R-:W-:Y:S11]  /*330f0*/  HMMA.16816.F32 R4, R24, R18, R4 ;  /* 0x000000121804723c */ /* 0x008ff60000001804 */
[----:B------:R-:W-:Y:S11]  /*33100*/  @!UPT UIADD3 URZ, URZ, URZ, URZ ;  /* 0x0000003f3f3ff290 */ /* 0x000ff6000fffe03f */
[----:B------:R-:W-:Y:S02]  /*33110*/  @!UPT UIADD3 URZ, URZ, URZ, URZ ;  /* 0x0000003f3f3ff290 */ /* 0x000fe4000fffe03f */
[----:B------:R-:W-:Y:S02]  /*33120*/  IMAD.MOV.U32 R15, RZ, RZ, R6 ;  /* 0x000000ffff0f7224 */ /* 0x000fe400078e0006 */
[----:B------:R-:W-:Y:S02]  /*33130*/  IMAD.MOV.U32 R14, RZ, RZ, R7 ;  /* 0x000000ffff0e7224 */ /* 0x000fe400078e0007 */
[----:B--2---:R-:W-:Y:S02]  /*33140*/  IMAD.MOV.U32 R16, RZ, RZ, R23 ;  /* 0x000000ffff107224 */ /* 0x004fe400078e0017 */
[----:B------:R-:W-:-:S05]  /*33150*/  IMAD.MOV.U32 R17, RZ, RZ, R22 ;  /* 0x000000ffff117224 */ /* 0x000fca00078e0016 */
[----:B------:R4:W-:Y:S01]  /*33160*/  STL.64 [R1+0x5490], R16 ;  /* 0x0054901001007387 */ /* 0x0009e20000100a00 */
[----:B------:R-:W2:Y:S02]  /*33170*/  LDL.LU R6, [R1+0x48] ;  /* 0x0000480001067983 */ /* 0x000ea40000300800 */
[----:B------:R-:W2:Y:S02]  /*33180*/  LDL.LU R7, [R1+0x4c] ;  /* 0x00004c0001077983 */ /* 0x000ea40000300800 */
[----:B------:R-:W-:Y:S02]  /*33190*/  IMAD.MOV.U32 R11, RZ, RZ, R4 ;  /* 0x000000ffff0b7224 */ /* 0x000fe400078e0004 */
[----:B------:R-:W-:Y:S02]  /*331a0*/  IMAD.MOV.U32 R10, RZ, RZ, R5 ;  /* 0x000000ffff0a7224 */ /* 0x000fe400078e0005 */
[----:B----4-:R-:W-:Y:S02]  /*331b0*/  IMAD.MOV.U32 R16, RZ, RZ, R21 ;  /* 0x000000ffff107224 */ /* 0x010fe400078e0015 */
[----:B------:R-:W-:Y:S01]  /*331c0*/  IMAD.MOV.U32 R17, RZ, RZ, R20 ;  /* 0x000000ffff117224 */ /* 0x000fe200078e0014 */
[----:B--2---:R0:W-:Y:S01]  /*331d0*/  STL.64 [R1+0x54d0], R6 ;  /* 0x0054d00601007387 */ /* 0x0041e20000100a00 */
[----:B------:R-:W2:Y:S02]  /*331e0*/  LDL.LU R4, [R1+0x1010] ;  /* 0x0010100001047983 */ /* 0x000ea40000300800 */
[----:B------:R-:W2:Y:S01]  /*331f0*/  LDL.LU R5, [R1+0x1014] ;  /* 0x0010140001057983 */ /* 0x000ea20000300800 */
[----:B0-----:R-:W2:Y:S01]  /*33200*/  LDL.LU R6, [R1+0x1018] ;  /* 0x0010180001067983 */ /* 0x001ea20000300800 */
[----:B------:R-:W2:Y:S02]  /*33210*/  LDL.LU R7, [R1+0x101c] ;  /* 0x00101c0001077983 */ /* 0x000ea40000300800 */
[----:B------:R0:W-:Y:S02]  /*33220*/  STL.64 [R1+0x54a8], R16 ;  /* 0x0054a81001007387 */ /* 0x0001e40000100a00 */
[----:B0-----:R-:W3:Y:S01]  /*33230*/  LDL.64 R16, [R1+0x20] ;  /* 0x0000200001107983 */ /* 0x001ee20000100a00 */
[----:B------:R-:W-:Y:S02]  /*33240*/  STL [R1+0x4c9c], R10 ;  /* 0x004c9c0a01007387 */ /* 0x000fe40000100800 */
[----:B------:R-:W-:Y:S02]  /*33250*/  STL [R1+0x4c98], R11 ;  /* 0x004c980b01007387 */ /* 0x000fe40000100800 */
[----:B------:R0:W-:Y:S02]  /*33260*/  STL.64 [R1+0x5468], R8 ;  /* 0x0054680801007387 */ /* 0x0001e40000100a00 */
[----:B0-----:R-:W4:Y:S01]  /*33270*/  LDL.LU R8, [R1+0xc10] ;  /* 0x000c100001087983 */ /* 0x001f220000300800 */
[----:B------:R-:W4:Y:S02]  /*33280*/  LDL.LU R9, [R1+0xc14] ;  /* 0x000c140001097983 */ /* 0x000f240000300800 */
[----:B------:R-:W4:Y:S02]  /*33290*/  LDL.LU R10, [R1+0xc18] ;  /* 0x000c1800010a7983 */ /* 0x000f240000300800 */
[----:B------:R-:W4:Y:S01]  /*332a0*/  LDL.LU R11, [R1+0xc1c] ;  /* 0x000c1c00010b7983 */ /* 0x000f220000300800 */
[----:B------:R-:W-:Y:S01]  /*332b0*/  STL [R1+0x4c60], R15 ;  /* 0x004c600f01007387 */ /* 0x000fe20000100800 */
[----:B------:R-:W-:Y:S02]  /*332c0*/  STL [R1+0x4c5c], R14 ;  /* 0x004c5c0e01007387 */ /* 0x000fe40000100800 */
[----:B------:R0:W-:Y:S02]  /*332d0*/  STL.64 [R1+0x5470], R12 ;  /* 0x0054700c01007387 */ /* 0x0001e40000100a00 */
[----:B0-----:R-:W2:Y:S01]  /*332e0*/  LDL.LU R12, [R1+0x4c0] ;  /* 0x0004c000010c7983 */ /* 0x001ea20000300800 */
[----:B------:R-:W2:Y:S02]  /*332f0*/  LDL.LU R13, [R1+0x4c4] ;  /* 0x0004c400010d7983 */ /* 0x000ea40000300800 */
[----:B------:R-:W2:Y:S02]  /*33300*/  LDL.LU R14, [R1+0x4c8] ;  /* 0x0004c800010e7983 */ /* 0x000ea40000300800 */
[----:B------:R-:W2:Y:S02]  /*33310*/  LDL.LU R15, [R1+0x4cc] ;  /* 0x0004cc00010f7983 */ /* 0x000ea40000300800 */
[----:B--2---:R-:W-:Y:S01]  /*33320*/  STL.64 [R1+0x5488], R14 ;  /* 0x0054880e01007387 */ /* 0x004fe20000100a00 */
[----:B------:R0:W-:Y:S03]  /*33330*/  STL.64 [R1+0x5480], R12 ;  /* 0x0054800c01007387 */ /* 0x0001e60000100a00 */
        /* <DEDUP_REMOVED lines=10> */
[----:B------:R-:W-:-:S02]  /*333e0*/  IMAD.MOV.U32 R22, RZ, RZ, R3 ;  /* 0x000000ffff167224 */ /* 0x000fc400078e0003 */
[----:B------:R-:W-:-:S07]  /*333f0*/  IMAD.MOV.U32 R23, RZ, RZ, R0 ;  /* 0x000000ffff177224 */ /* 0x000fce00078e0000 */
[C---:B------:R-:W-:Y:S01]  /*33400*/  HMMA.16816.F32 R20, R24.reuse, R22, R4 ;  /* 0x000000161814723c */ /* 0x040fe20000001804 */
[----:B--2---:R-:W-:Y:S01]  /*33410*/  STL.64 [R1+0x54b8], R14 ;  /* 0x0054b80e01007387 */ /* 0x004fe20000100a00 */
[----:B------:R0:W-:Y:S03]  /*33420*/  STL.64 [R1+0x54b0], R12 ;  /* 0x0054b00c01007387 */ /* 0x0001e60000100a00 */
[----:B0-----:R-:W3:Y:S01]  /*33430*/  LDL.LU R12, [R1+0xc00] ;  /* 0x000c0000010c7983 */ /* 0x001ee20000300800 */
[----:B------:R-:W3:Y:S02]  /*33440*/  LDL.LU R13, [R1+0xc04] ;  /* 0x000c0400010d7983 */ /* 0x000ee40000300800 */
[----:B------:R-:W3:Y:S02]  /*33450*/  LDL.LU R14, [R1+0xc08] ;  /* 0x000c0800010e7983 */ /* 0x000ee40000300800 */
[----:B------:R-:W3:Y:S01]  /*33460*/  LDL.LU R15, [R1+0xc0c] ;  /* 0x000c0c00010f7983 */ /* 0x000ee20000300800 */
[----:B------:R-:W4:Y:S11]  /*33470*/  LDL.LU.64 R6, [R1+0x54d0] ;  /* 0x0054d00001067983 */ /* 0x000f360000300a00 */
[----:B------:R-:W-:Y:S01]  /*33480*/  @!UPT UIADD3 URZ, URZ, URZ, URZ ;  /* 0x0000003f3f3ff290 */ /* 0x000fe2000fffe03f */
[----:B------:R-:W-:Y:S02]  /*33490*/  STL.64 [R1+0x840], R20 ;  /* 0x0008401401007387 */ /* 0x000fe40000100a00 */
[----:B------:R0:W-:Y:S02]  /*334a0*/  STL.64 [R1+0x848], R22 ;  /* 0x0008481601007387 */ /* 0x0001e40000100a00 */
[----:B0-----:R-:W3:Y:S01]  /*334b0*/  LDL.LU.64 R22, [R1+0x54c8] ;  /* 0x0054c80001167983 */ /* 0x001ee20000300a00 */
[----:B------:R-:W3:Y:S01]  /*334c0*/  LDL.LU.64 R20, [R1+0x54c0] ;  /* 0x0054c00001147983 */ /* 0x000ee20000300a00 */
[----:B----4-:R-:W-:Y:S02]  /*334d0*/  HMMA.16816.F32 R4, R24, R6, R8 ;  /* 0x000000061804723c */ /* 0x010fe40000001808 */
[----:B------:R-:W2:Y:S11]  /*334e0*/  LDL.LU R24, [R1+0xbc0] ;  /* 0x000bc00001187983 */ /* 0x000eb60000300800 */
[----:B------:R-:W-:Y:S10]  /*334f0*/  @!UPT UIADD3 URZ, URZ, URZ, URZ ;  /* 0x0000003f3f3ff290 */ /* 0x000ff4000fffe03f */
[----:B------:R0:W-:Y:S01]  /*33500*/  STL.64 [R1+0x500], R4 ;  /* 0x0005000401007387 */ /* 0x0001e20000100a00 */
[----:B------:R-:W-:Y:S02]  /*33510*/  STL.64 [R1+0x508], R6 ;  /* 0x0005080601007387 */ /* 0x000fe40000100a00 */
[----:B------:R-:W2:Y:S02]  /*33520*/  LDL.LU R25, [R1+0xbc4] ;  /* 0x000bc40001197983 */ /* 0x000ea40000300800 */
[----:B------:R-:W2:Y:S01]  /*33530*/  LDL.LU R26, [R1+0xbc8] ;  /* 0x000bc800011a7983 */ /* 0x000ea20000300800 */
[----:B------:R-:W2:Y:S01]  /*33540*/  LDL.LU R27, [R1+0xbcc] ;  /* 0x000bcc00011b7983 */ /* 0x000ea20000300800 */
[----:B------:R-:W4:Y:S02]  /*33550*/  LDL.LU R8, [R1+0xbd0] ;  /* 0x000bd00001087983 */ /* 0x000f240000300800 */
[----:B------:R-:W4:Y:S02]  /*33560*/  LDL.LU R9, [R1+0xbd4] ;  /* 0x000bd40001097983 */ /* 0x000f240000300800 */
[----:B------:R-:W4:Y:S01]  /*33570*/  LDL.LU R10, [R1+0xbd8] ;  /* 0x000bd800010a7983 */ /* 0x000f220000300800 */
[----:B------:R-:W4:Y:S04]  /*33580*/  LDL.LU R11, [R1+0xbdc] ;  /* 0x000bdc00010b7983 */ /* 0x000f280000300800 */
[----:B0-----:R-:W2:Y:S04]  /*33590*/  LDL.64 R4, [R1+0x130] ;  /* 0x0001300001047983 */ /* 0x001ea80000100a00 */
[----:B--2---:R0:W-:Y:S04]  /*335a0*/  STL.64 [R1+0x5430], R4 ;  /* 0x0054300401007387 */ /* 0x0041e80000100a00 */
[----:B0-----:R-:W2:Y:S01]  /*335b0*/  LDL.64 R4, [R1+0x140] ;  /* 0x0001400001047983 */ /* 0x001ea20000100a00 */
[----:B---3--:R-:W-:Y:S03]  /*335c0*/  HMMA.16816.F32 R12, R20, R16, R12 ;  /* 0x00000010140c723c */ /* 0x008fe6000000180c */
[----:B--2---:R0:W-:Y:S04]  /*335d0*/  STL.64 [R1+0x5438], R4 ;  /* 0x0054380401007387 */ /* 0x0041e80000100a00 */
[----:B0-----:R-:W2:Y:S01]  /*335e0*/  LDL.64 R4, [R1+0x150] ;  /* 0x0001500001047983 */ /* 0x001ea20000100a00 */
[----:B------:R-:W-:-:S02]  /*335f0*/  IMAD.MOV.U32 R3, RZ, RZ, R16 ;  /* 0x000000ffff037224 */ /* 0x000fc400078e0010 */
[----:B------:R-:W-:Y:S01]  /*33600*/  IMAD.MOV.U32 R0, RZ, RZ, R17 ;  /* 0x000000ffff007224 */ /* 0x000fe200078e0011 */
[----:B--2---:R0:W-:Y:S04]  /*33610*/  STL.64 [R1+0x5450], R4 ;  /* 0x0054500401007387 */ /* 0x0041e80000100a00 */
[----:B0-----:R-:W2:Y:S08]  /*33620*/  LDL.64 R4, [R1+0x30] ;  /* 0x0000300001047983 */ /* 0x001eb00000100a00 */
        /* <DEDUP_REMOVED lines=11> */
[----:B0-----:R-:W3:Y:S02]  /*336e0*/  LDL.LU.64 R16, [R1+0x5490] ;  /* 0x0054900001107983 */ /* 0x001ee40000300a00 */
[C---:B---3--:R-:W-:Y:S02]  /*336f0*/  HMMA.16816.F32 R16, R20.reuse, R16, R12 ;  /* 0x000000101410723c */ /* 0x048fe4000000180c */
[----:B------:R-:W3:Y:S01]  /*33700*/  LDL.LU.64 R14, [R1+0x5488] ;  /* 0x00548800010e7983 */ /* 0x000ee20000300a00 */
[----:B------:R-:W3:Y:S11]  /*33710*/  LDL.LU.64 R12, [R1+0x5480] ;  /* 0x00548000010c7983 */ /* 0x000ef60000300a00 */
[----:B------:R-:W-:Y:S09]  /*33720*/  @!UPT UIADD3 URZ, URZ, URZ, URZ ;  /* 0x0000003f3f3ff290 */ /* 0x000ff2000fffe03f */
        /* <DEDUP_REMOVED lines=8> */
[----:B0-----:R-:W4:Y:S01]  /*337b0*/  LDL.LU.64 R12, [R1+0x5470] ;  /* 0x00547000010c7983 */ /* 0x001f220000300a00 */
[----:B------:R0:W-:Y:S03]  /*337c0*/  STL.64 [R1+0x53e0], R16 ;  /* 0x0053e01001007387 */ /* 0x0001e60000100a00 */
        /* <DEDUP_REMOVED lines=15> */
[----:B------:R-:W2:Y:S02]  /*338c0*/  LDL.LU R18, [R1+0x1008] ;  /* 0x0010080001127983 */ /* 0x000ea40000300800 */
[----:B------:R-:W2:Y:S11]  /*338d0*/  LDL.LU R19, [R1+0x100c] ;  /* 0x00100c0001137983 */ /* 0x000eb60000300800 */
[----:B------:R-:W-:Y:S02]  /*338e0*/  @!UPT UIADD3 URZ, URZ, URZ, URZ ;  /* 0x0000003f3f3ff290 */ /* 0x000fe4000fffe03f */
[----:B------:R0:W-:Y:S01]  /*338f0*/  STL.64 [R1+0x4b0], R8 ;  /* 0x0004b00801007387 */ /* 0x0001e20000100a00 */
[----:B------:R1:W-:Y:S03]  /*33900*/  STL.64 [R1+0x4b8], R10 ;  /* 0x0004b80a01007387 */ /* 0x0003e60000100a00 */
[----:B0-----:R-:W3:Y:S01]  /*33910*/  LDL.LU.64 R8, [R1+0x5468] ;  /* 0x0054680001087983 */ /* 0x001ee20000300a00 */
[----:B-1----:R-:W-:Y:S02]  /*33920*/  IMAD.MOV.U32 R11, RZ, RZ, R4 ;  /* 0x000000ffff0b7224 */ /* 0x002fe400078e0004 */
[----:B------:R-:W-:Y:S01]  /*33930*/  IMAD.MOV.U32 R10, RZ, RZ, R5 ;  /* 0x000000ffff0a7224 */ /* 0x000fe200078e0005 */
[C---:B---3--:R-:W-:Y:S11]  /*33940*/  HMMA.16816.F32 R24, R20.reuse, R8, R24 ;  /* 0x000000081418723c */ /* 0x048ff60000001818 */
[----:B------:R-:W-:Y:S11]  /*33950*/  @!UPT UIADD3 URZ, URZ, URZ, URZ ;  /* 0x0000003f3f3ff290 */ /* 0x000ff6000fffe03f */
[----:B------:R-:W-:Y:S01]  /*33960*/  @!UPT UIADD3 URZ, URZ, URZ, URZ ;  /* 0x0000003f3f3ff290 */ /* 0x000fe2000fffe03f */
[----:B------:R-:W-:Y:S01]  /*33970*/  STL.64 [R1+0x4a0], R24 ;  /* 0x0004a01801007387 */ /* 0x000fe20000100a00 */
[----:B------:R-:W-:Y:S02]  /*33980*/  STL.64 [R1+0x4a8], R26 ;  /* 0x0004a81a01007387 */ /* 0x000fe40000100a00 */
[----:B------:R-:W0:Y:S01]  /*33990*/  LDSM.16.MT88.4 R24, [R2+0x8100] ;  /* 0x008100000218783b */ /* 0x000e220000004200 */
[C---:B--2---:R-:W-:Y:S01]  /*339a0*/  HMMA.16816.F32 R16, R20.reuse, R4, R16 ;  /* 0x000000041410723c */ /* 0x044fe20000001810 */
[----:B------:R-:W-:Y:S04]  /*339b0*/  STL [R1+0x5318], R2 ;  /* 0x0053180201007387 */ /* 0x000fe80000100800 */
[----:B0-----:R-:W-:Y:S01]  /*339c0*/  STL.64 [R1+0x5238], R26 ;  /* 0x0052381a01007387 */ /* 0x001fe20000100a00 */
[----:B------:R0:W-:Y:S03]  /*339d0*/  STL.64 [R1+0x5230], R24 ;  /* 0x0052301801007387 */ /* 0x0001e60000100a00 */
[----:B0-----:R-:W2:Y:S01]  /*339e0*/  LDL.LU R24, [R1+0xfe0] ;  /* 0x000fe00001187983 */ /* 0x001ea20000300800 */
[----:B------:R-:W2:Y:S02]  /*339f0*/  LDL.LU R25, [R1+0xfe4] ;  /* 0x000fe40001197983 */ /* 0x000ea40000300800 */
[----:B------:R-:W2:Y:S02]  /*33a00*/  LDL.LU R26, [R1+0xfe8] ;  /* 0x000fe800011a7983 */ /* 0x000ea40000300800 */
[----:B------:R-:W2:Y:S09]  /*33a10*/  LDL.LU R27, [R1+0xfec] ;  /* 0x000fec00011b7983 */ /* 0x000eb20000300800 */
[----:B------:R-:W-:Y:S01]  /*33a20*/  STL.64 [R1+0x830], R16 ;  /* 0x0008301001007387 */ /* 0x000fe20000100a00 */
[----:B------:R0:W-:Y:S03]  /*33a30*/  STL.64 [R1+0x838], R18 ;  /* 0x0008381201007387 */ /* 0x0001e60000100a00 */
[----:B0-----:R-:W3:Y:S01]  /*33a40*/  LDL.LU.64 R18, [R1+0x5460] ;  /* 0x0054600001127983 */ /* 0x001ee20000300a00 */
[----:B------:R-:W3:Y:S02]  /*33a50*/  LDL.LU.64 R16, [R1+0x5458] ;  /* 0x0054580001107983 */ /* 0x000ee40000300a00 */
[----:B------:R-:W3:Y:S02]  /*33a60*/  LDL.LU.64 R4, [R1+0x5450] ;  /* 0x0054500001047983 */ /* 0x000ee40000300a00 */
[----:B------:R-:W-:Y:S01]  /*33a70*/  STL [R1+0x5320], R10 ;  /* 0x0053200a01007387 */ /* 0x000fe20000100800 */
[----:B------:R-:W-:Y:S01]  /*33a80*/  STL [R1+0x531c], R11 ;  /* 0x00531c0b01007387 */ /* 0x000fe20000100800 */
[----:B---3--:R-:W-:Y:S01]  /*33a90*/  HMMA.16816.F32 R16, R20, R4, R16 ;  /* 0x000000041410723c */ /* 0x008fe20000001810 */
[----:B------:R-:W-:-:S02]  /*33aa0*/  IMAD.MOV.U32 R15, RZ, RZ, R4 ;  /* 0x000000ffff0f7224 */ /* 0x000fc400078e0004 */
[----:B------:R-:W-:Y:S11]  /*33ab0*/  IMAD.MOV.U32 R14, RZ, RZ, R5 ;  /* 0x000000ffff0e7224 */ /* 0x000ff600078e0005 */
[----:B------:R-:W-:Y:S09]  /*33ac0*/  @!UPT UIADD3 URZ, URZ, URZ, URZ ;  /* 0x0000003f3f3ff290 */ /* 0x000ff2000fffe03f */
[----:B------:R-:W-:Y:S01]  /*33ad0*/  STL.64 [R1+0x820], R16 ;  /* 0x0008201001007387 */ /* 0x000fe20000100a00 */
[----:B------:R0:W-:Y:S03]  /*33ae0*/  STL.64 [R1+0x828], R18 ;  /* 0x0008281201007387 */ /* 0x0001e60000100a00 */
[----:B0-----:R-:W3:Y:S01]  /*33af0*/  LDL.LU.64 R18, [R1+0x5448] ;  /* 0x0054480001127983 */ /* 0x001ee20000300a00 */
[----:B------:R-:W3:Y:S02]  /*33b00*/  LDL.LU.64 R16, [R1+0x5440] ;  /* 0x0054400001107983 */ /* 0x000ee40000300a00 */
[----:B------:R-:W2:Y:S02]  /*33b10*/  LDL.LU.64 R4, [R1+0x5438] ;  /* 0x0054380001047983 */ /* 0x000ea40000300a00 */
[----:B------:R-:W-:Y:S01]  /*33b20*/  STL [R1+0x5328], R14 ;  /* 0x0053280e01007387 */ /* 0x000fe20000100800 */
[----:B------:R-:W-:Y:S01]  /*33b30*/  STL [R1+0x5324], R15 ;  /* 0x0053240f01007387 */ /* 0x000fe20000100800 */
[----:B--2---:R-:W-:Y:S01]  /*33b40*/  HMMA.16816.F32 R24, R20, R4, R24 ;  /* 0x000000041418723c */ /* 0x004fe20000001818 */
[----:B------:R-:W-:-:S02]  /*33b50*/  IMAD.MOV.U32 R11, RZ, RZ, R4 ;  /* 0x000000ffff0b7224 */ /* 0x000fc400078e0004 */
[----:B------:R-:W-:Y:S02]  /*33b60*/  IMAD.MOV.U32 R2, RZ, RZ, R5 ;  /* 0x000000ffff027224 */ /* 0x000fe400078e0005 */
[----:B------:R-:W3:Y:S11]  /*33b70*/  LDL.LU.64 R4, [R1+0x5430] ;  /* 0x0054300001047983 */ /* 0x000ef60000300a00 */
[----:B------:R-:W-:Y:S07]  /*33b80*/  @!UPT UIADD3 URZ, URZ, URZ, URZ ;  /* 0x0000003f3f3ff290 */ /* 0x000fee000fffe03f */
[----:B------:R0:W-:Y:S01]  /*33b90*/  STL.64 [R1+0x810], R24 ;  /* 0x0008101801007387 */ /* 0x0001e20000100a00 */
[----:B------:R-:W-:Y:S02]  /*33ba0*/  IMAD.MOV.U32 R29, RZ, RZ, R27 ;  /* 0x000000ffff1d7224 */ /* 0x000fe400078e001b */
[----:B------:R1:W-:Y:S02]  /*33bb0*/  STL [R1+0x818], R26 ;  /* 0x0008181a01007387 */ /* 0x0003e40000100800 */
[----:B------:R-:W-:Y:S01]  /*33bc0*/  STL [R1+0x5330], R2 ;  /* 0x0053300201007387 */ /* 0x000fe20000100800 */
[----:B------:R-:W-:Y:S01]  /*33bd0*/  STL [R1+0x532c], R11 ;  /* 0x00532c0b01007387 */ /* 0x000fe20000100800 */
[----:B------:R-:W-:Y:S01]  /*33be0*/  STL [R1+0x4c38], R29 ;  /* 0x004c381d01007387 */ /* 0x000fe20000100800 */
[----:B---3--:R-:W-:Y:S11]  /*33bf0*/  HMMA.16816.F32 R16, R20, R4, R16 ;  /* 0x000000041410723c */ /* 0x008ff60000001810 */
[----:B------:R-:W-:Y:S11]  /*33c00*/  @!UPT UIADD3 URZ, URZ, URZ, URZ ;  /* 0x0000003f3f3ff290 */ /* 0x000ff6000fffe03f */
[----:B------:R-:W-:Y:S01]  /*33c10*/  @!UPT UIADD3 URZ, URZ, URZ, URZ ;  /* 0x0000003f3f3ff290 */ /* 0x000fe2000fffe03f */
[----:B------:R-:W-:Y:S01]  /*33c20*/  STL.64 [R1+0x800], R16 ;  /* 0x0008001001007387 */ /* 0x000fe20000100a00 */
[----:B------:R-:W-:Y:S02]  /*33c30*/  STL.64 [R1+0x808], R18 ;  /* 0x0008081201007387 */ /* 0x000fe40000100a00 */
[----:B0-----:R-:W2:Y:S02]  /*33c40*/  LDL.LU R24, [R1+0xb50] ;  /* 0x000b500001187983 */ /* 0x001ea40000300800 */
[----:B------:R-:W2:Y:S01]  /*33c50*/  LDL.LU R25, [R1+0xb54] ;  /* 0x000b540001197983 */ /* 0x000ea20000300800 */
[----:B-1----:R-:W3:Y:S01]  /*33c60*/  LDL.LU R26, [R1+0xb58] ;  /* 0x000b5800011a7983 */ /* 0x002ee20000300800 */
[----:B------:R-:W3:Y:S03]  /*33c70*/  LDL.LU R27, [R1+0xb5c] ;  /* 0x000b5c00011b7983 */ /* 0x000ee60000300800 */
        /* <DEDUP_REMOVED lines=14> */
[----:B0-----:R-:W2:Y:S04]  /*33d60*/  LDL.64 R24, [R1] ;  /* 0x0000000001187983 */ /* 0x001ea80000100a00 */
[----:B--2---:R0:W-:Y:S04]  /*33d70*/  STL.64 [R1+0x5388], R24 ;  /* 0x0053881801007387 */ /* 0x0041e80000100a00 */
[----:B0-----:R-:W2:Y:S04]  /*33d80*/  LDL.64 R24, [R1+0x10] ;  /* 0x0000100001187983 */ /* 0x001ea80000100a00 */
[----:B--2---:R0:W-:Y:S02]  /*33d90*/  STL.64 [R1+0x5390], R24 ;  /* 0x0053901801007387 */ /* 0x0041e40000100a00 */
[----:B0-----:R-:W-:-:S02]  /*33da0*/  IMAD.MOV.U32 R24, RZ, RZ, R3 ;  /* 0x000000ffff187224 */ /* 0x001fc400078e0003 */
[----:B------:R-:W-:-:S05]  /*33db0*/  IMAD.MOV.U32 R25, RZ, RZ, R0 ;  /* 0x000000ffff197224 */ /* 0x000fca00078e0000 */
[----:B------:R0:W-:Y:S04]  /*33dc0*/  STL.64 [R1+0x53b8], R24 ;  /* 0x0053b81801007387 */ /* 0x0001e80000100a00 */
[----:B0-----:R-:W2:Y:S01]  /*33dd0*/  LDL.LU R24, [R1+0xbb0] ;  /* 0x000bb00001187983 */ /* 0x001ea20000300800 */
[----:B------:R-:W2:Y:S02]  /*33de0*/  LDL.LU R25, [R1+0xbb4] ;  /* 0x000bb40001197983 */ /* 0x000ea40000300800 */
[----:B------:R-:W3:Y:S02]  /*33df0*/  LDL.LU R26, [R1+0xbb8] ;  /* 0x000bb800011a7983 */ /* 0x000ee40000300800 */
[----:B------:R-:W3:Y:S01]  /*33e00*/  LDL.LU R27, [R1+0xbbc] ;  /* 0x000bbc00011b7983 */ /* 0x000ee20000300800 */
[----:B------:R-:W4:Y:S01]  /*33e10*/  LDL.LU R16, [R1+0xf90] ;  /* 0x000f900001107983 */ /* 0x000f220000300800 */
[----:B------:R-:W4:Y:S02]  /*33e20*/  LDL.LU R17, [R1+0xf94] ;  /* 0x000f940001117983 */ /* 0x000f240000300800 */
[----:B------:R-:W2:Y:S02]  /*33e30*/  LDL.LU R18, [R1+0xf98] ;  /* 0x000f980001127983 */ /* 0x000ea40000300800 */
[----:B------:R-:W2:Y:S02]  /*33e40*/  LDL.LU R19, [R1+0xf9c] ;  /* 0x000f9c0001137983 */ /* 0x000ea40000300800 */
[----:B--2---:R-:W-:Y:S01]  /*33e50*/  STL.64 [R1+0x53f0], R18 ;  /* 0x0053f01201007387 */ /* 0x004fe20000100a00 */
[----:B----4-:R0:W-:Y:S03]  /*33e60*/  STL.64 [R1+0x53e8], R16 ;  /* 0x0053e81001007387 */ /* 0x0101e60000100a00 */
[----:B0-----:R-:W2:Y:S04]  /*33e70*/  LDL.64 R16, [R1+0x100] ;  /* 0x0001000001107983 */ /* 0x001ea80000100a00 */
[----:B--2---:R0:W-:Y:S04]  /*33e80*/  STL.64 [R1+0x5400], R16 ;  /* 0x0054001001007387 */ /* 0x0041e80000100a00 */
[----:B0-----:R-:W2:Y:S04]  /*33e90*/  LDL.64 R16, [R1+0x110] ;  /* 0x0001100001107983 */ /* 0x001ea80000100a00 */
[----:B--2---:R0:W-:Y:S04]  /*33ea0*/  STL.64 [R1+0x5418], R16 ;  /* 0x0054181001007387 */ /* 0x0041e80000100a00 */
[----:B0-----:R-:W2:Y:S01]  /*33eb0*/  LDL.64 R16, [R1+0x120] ;  /* 0x0001200001107983 */ /* 0x001ea20000100a00 */
[----:B---3--:R-:W-:Y:S02]  /*33ec0*/  STL.64 [R1+0x53c8], R26 ;  /* 0x0053c81a01007387 */ /* 0x008fe40000100a00 */
[----:B------:R0:W-:Y:S02]  /*33ed0*/  STL.64 [R1+0x53c0], R24 ;  /* 0x0053c01801007387 */ /* 0x0001e40000100a00 */
[----:B0-----:R-:W3:Y:S04]  /*33ee0*/  LDL.64 R24, [R1+0xe0] ;  /* 0x0000e00001187983 */ /* 0x001ee80000100a00 */
[----:B---3--:R0:W-:Y:S04]  /*33ef0*/  STL.64 [R1+0x53d8], R24 ;  /* 0x0053d81801007387 */ /* 0x0081e80000100a00 */
[----:B0-----:R-:W3:Y:S04]  /*33f00*/  LDL.64 R24, [R1+0xf0] ;  /* 0x0000f00001187983 */ /* 0x001ee80000100a00 */
[----:B---3--:R0:W-:Y:S04]  /*33f10*/  STL.64 [R1+0x53f8], R24 ;  /* 0x0053f81801007387 */ /* 0x0081e80000100a00 */
        /* <DEDUP_REMOVED lines=8> */
[----:B------:R-:W4:Y:S02]  /*33fa0*/  LDL.LU R26, [R1+0xfb8] ;  /* 0x000fb800011a7983 */ /* 0x000f240000300800 */
[----:B------:R-:W4:Y:S02]  /*33fb0*/  LDL.LU R27, [R1+0xfbc] ;  /* 0x000fbc00011b7983 */ /* 0x000f240000300800 */
[----:B------:R-:W-:-:S02]  /*33fc0*/  IMAD.MOV.U32 R15, RZ, RZ, R4 ;  /* 0x000000ffff0f7224 */ /* 0x000fc400078e0004 */
[----:B------:R-:W-:Y:S01]  /*33fd0*/  IMAD.MOV.U32 R10, RZ, RZ, R5 ;  /* 0x000000ffff0a7224 */ /* 0x000fe200078e0005 */
[----:B----4-:R-:W-:Y:S01]  /*33fe0*/  STL.64 [R1+0x5428], R26 ;  /* 0x0054281a01007387 */ /* 0x010fe20000100a00 */
[----:B---3--:R0:W-:Y:S03]  /*33ff0*/  STL.64 [R1+0x5420], R24 ;  /* 0x0054201801007387 */ /* 0x0081e60000100a00 */
[----:B0-----:R-:W3:Y:S01]  /*34000*/  LDL.LU R24, [R1+0xfc0] ;  /* 0x000fc00001187983 */ /* 0x001ee20000300800 */
[----:B------:R-:W3:Y:S02]  /*34010*/  LDL.LU R25, [R1+0xfc4] ;  /* 0x000fc40001197983 */ /* 0x000ee40000300800 */
[----:B------:R-:W3:Y:S02]  /*34020*/  LDL.LU R26, [R1+0xfc8] ;  /* 0x000fc800011a7983 */ /* 0x000ee40000300800 */
[----:B------:R-:W3:Y:S01]  /*34030*/  LDL.LU R27, [R1+0xfcc] ;  /* 0x000fcc00011b7983 */ /* 0x000ee20000300800 */
[----:B------:R-:W4:Y:S01]  /*34040*/  LDL.64 R4, [R1+0xd0] ;  /* 0x0000d00001047983 */ /* 0x000f220000100a00 */
[----:B--2---:R-:W-:-:S02]  /*34050*/  IMAD.MOV.U32 R11, RZ, RZ, R16 ;  /* 0x000000ffff0b7224 */ /* 0x004fc400078e0010 */
[----:B------:R-:W-:Y:S01]  /*34060*/  IMAD.MOV.U32 R14, RZ, RZ, R17 ;  /* 0x000000ffff0e7224 */ /* 0x000fe200078e0011 */
[C---:B---3--:R-:W-:Y:S01]  /*34070*/  HMMA.16816.F32 R24, R20.reuse, R16, R24 ;  /* 0x000000101418723c */ /* 0x048fe20000001818 */
[----:B----4-:R0:W-:Y:S04]  /*34080*/  STL.64 [R1+0x53d0], R4 ;  /* 0x0053d00401007387 */ /* 0x0101e80000100a00 */
[----:B0-----:R-:W2:Y:S01]  /*34090*/  LDL.LU R4, [R1+0xf80] ;  /* 0x000f800001047983 */ /* 0x001ea20000300800 */
[----:B------:R-:W2:Y:S02]  /*340a0*/  LDL.LU R5, [R1+0xf84] ;  /* 0x000f840001057983 */ /* 0x000ea40000300800 */
[----:B------:R-:W2:Y:S02]  /*340b0*/  LDL.LU R6, [R1+0xf88] ;  /* 0x000f880001067983 */ /* 0x000ea40000300800 */
[----:B------:R-:W2:Y:S01]  /*340c0*/  LDL.LU R7, [R1+0xf8c] ;  /* 0x000f8c0001077983 */ /* 0x000ea20000300800 */
[----:B------:R-:W-:Y:S01]  /*340d0*/  STL [R1+0x5338], R10 ;  /* 0x0053380a01007387 */ /* 0x000fe20000100800 */
[----:B------:R-:W-:Y:S11]  /*340e0*/  STL [R1+0x5334], R15 ;  /* 0x0053340f01007387 */ /* 0x000ff60000100800 */
        /* <DEDUP_REMOVED lines=15> */
[----:B------:R-:W3:Y:S02]  /*341e0*/  LDL.LU.64 R16, [R1+0x5400] ;  /* 0x0054000001107983 */ /* 0x000ee40000300a00 */
[----:B------:R-:W-:Y:S01]  /*341f0*/  STL [R1+0x5344], R15 ;  /* 0x0053440f01007387 */ /* 0x000fe20000100800 */
[----:B---3--:R-:W-:Y:S01]  /*34200*/  HMMA.16816.F32 R24, R20, R16, R24 ;  /* 0x000000101418723c */ /* 0x008fe20000001818 */
[----:B------:R-:W-:-:S02]  /*34210*/  IMAD.MOV.U32 R11, RZ, RZ, R16 ;  /* 0x000000ffff0b7224 */ /* 0x000fc400078e0010 */
[----:B------:R-:W-:Y:S11]  /*34220*/  IMAD.MOV.U32 R10, RZ, RZ, R17 ;  /* 0x000000ffff0a7224 */ /* 0x000ff600078e0011 */
[----:B------:R-:W-:Y:S09]  /*34230*/  @!UPT UIADD3 URZ, URZ, URZ, URZ ;  /* 0x0000003f3f3ff290 */ /* 0x000ff2000fffe03f */
[----:B------:R0:W-:Y:S01]  /*34240*/  STL.64 [R1+0x7d0], R24 ;  /* 0x0007d01801007387 */ /* 0x0001e20000100a00 */
[----:B------:R-:W-:Y:S03]  /*34250*/  STL.64 [R1+0x7d8], R26 ;  /* 0x0007d81a01007387 */ /* 0x000fe60000100a00 */
[----:B0-----:R-:W3:Y:S01]  /*34260*/  LDL.LU.64 R24, [R1+0x53f8] ;  /* 0x0053f80001187983 */ /* 0x001ee20000300a00 */
[----:B------:R-:W3:Y:S02]  /*34270*/  LDL.LU.64 R18, [R1+0x53f0] ;  /* 0x0053f00001127983 */ /* 0x000ee40000300a00 */
[----:B------:R-:W3:Y:S02]  /*34280*/  LDL.LU.64 R16, [R1+0x53e8] ;  /* 0x0053e80001107983 */ /* 0x000ee40000300a00 */
[----:B------:R-:W-:Y:S01]  /*34290*/  STL.64 [R1+0x5380], R10 ;  /* 0x0053800a01007387 */ /* 0x000fe20000100a00 */
[----:B------:R0:W-:Y:S04]  /*342a0*/  STL.64 [R1+0x5378], R8 ;  /* 0x0053780801007387 */ /* 0x0001e80000100a00 */
[----:B0-----:R-:W4:Y:S01]  /*342b0*/  LDL.LU R8, [R1+0xb80] ;  /* 0x000b800001087983 */ /* 0x001f220000300800 */
[----:B------:R-:W4:Y:S02]  /*342c0*/  LDL.LU R9, [R1+0xb84] ;  /* 0x000b840001097983 */ /* 0x000f240000300800 */
[----:B------:R-:W2:Y:S02]  /*342d0*/  LDL.LU R10, [R1+0xb88] ;  /* 0x000b8800010a7983 */ /* 0x000ea40000300800 */
[----:B------:R-:W2:Y:S01]  /*342e0*/  LDL.LU R11, [R1+0xb8c] ;  /* 0x000b8c00010b7983 */ /* 0x000ea20000300800 */
[C---:B---3--:R-:W-:Y:S01]  /*342f0*/  HMMA.16816.F32 R16, R20.reuse, R24, R16 ;  /* 0x000000181410723c */ /* 0x048fe20000001810 */
[----:B--2---:R-:W-:Y:S01]  /*34300*/  STL.64 [R1+0x53a0], R10 ;  /* 0x0053a00a01007387 */ /* 0x004fe20000100a00 */
[----:B----4-:R0:W-:Y:S03]  /*34310*/  STL.64 [R1+0x5398], R8 ;  /* 0x0053980801007387 */ /* 0x0101e60000100a00 */
        /* <DEDUP_REMOVED lines=9> */
[----:B------:R-:W-:Y:S02]  /*343b0*/  IMAD.MOV.U32 R18, RZ, RZ, R25 ;  /* 0x000000ffff127224 */ /* 0x000fe400078e0019 */
[----:B------:R-:W4:Y:S02]  /*343c0*/  LDL.LU.64 R24, [R1+0x53d8] ;  /* 0x0053d80001187983 */ /* 0x000f240000300a00 */
[----:B----4-:R-:W-:Y:S01]  /*343d0*/  HMMA.16816.F32 R4, R20, R24, R4 ;  /* 0x000000181404723c */ /* 0x010fe20000001804 */
[----:B------:R-:W-:-:S02]  /*343e0*/  IMAD.MOV.U32 R15, RZ, RZ, R24 ;  /* 0x000000ffff0f7224 */ /* 0x000fc400078e0018 */
[----:B------:R-:W-:Y:S11]  /*343f0*/  IMAD.MOV.U32 R14, RZ, RZ, R25 ;  /* 0x000000ffff0e7224 */ /* 0x000ff600078e0019 */
[----:B------:R-:W-:Y:S09]  /*34400*/  @!UPT UIADD3 URZ, URZ, URZ, URZ ;  /* 0x0000003f3f3ff290 */ /* 0x000ff2000fffe03f */
[----:B------:R0:W-:Y:S01]  /*34410*/  STL.64 [R1+0x7b0], R4 ;  /* 0x0007b00401007387 */ /* 0x0001e20000100a00 */
[----:B------:R1:W-:Y:S03]  /*34420*/  STL.64 [R1+0x7b8], R6 ;  /* 0x0007b80601007387 */ /* 0x0003e60000100a00 */
[----:B0-----:R-:W4:Y:S01]  /*34430*/  LDL.LU.64 R4, [R1+0x53d0] ;  /* 0x0053d00001047983 */ /* 0x001f220000300a00 */
[----:B------:R-:W4:Y:S02]  /*34440*/  LDL.LU.64 R26, [R1+0x53c8] ;  /* 0x0053c800011a7983 */ /* 0x000f240000300a00 */
[----:B------:R-:W4:Y:S02]  /*34450*/  LDL.LU.64 R24, [R1+0x53c0] ;  /* 0x0053c00001187983 */ /* 0x000f240000300a00 */
[----:B----4-:R-:W-:Y:S01]  /*34460*/  HMMA.16816.F32 R20, R20, R4, R24 ;  /* 0x000000041414723c */ /* 0x010fe20000001818 */
[----:B------:R-:W2:Y:S01]  /*34470*/  LDL.LU.64 R24, [R1+0x53b8] ;  /* 0x0053b80001187983 */ /* 0x000ea20000300a00 */
[----:B------:R-:W-:-:S02]  /*34480*/  IMAD.MOV.U32 R29, RZ, RZ, R4 ;  /* 0x000000ffff1d7224 */ /* 0x000fc400078e0004 */
[----:B------:R-:W-:Y:S11]  /*34490*/  IMAD.MOV.U32 R28, RZ, RZ, R5 ;  /* 0x000000ffff1c7224 */ /* 0x000ff600078e0005 */
[----:B------:R-:W-:Y:S08]  /*344a0*/  @!UPT UIADD3 URZ, URZ, URZ, URZ ;  /* 0x0000003f3f3ff290 */ /* 0x000ff0000fffe03f */
[----:B------:R0:W-:Y:S01]  /*344b0*/  STL.64 [R1+0x490], R20 ;  /* 0x0004901401007387 */ /* 0x0001e20000100a00 */
[----:B------:R4:W-:Y:S02]  /*344c0*/  STL.64 [R1+0x498], R22 ;  /* 0x0004981601007387 */ /* 0x0009e40000100a00 */
[----:B-1----:R-:W2:Y:S02]  /*344d0*/  LDL.LU.64 R6, [R1+0x53b0] ;  /* 0x0053b00001067983 */ /* 0x002ea40000300a00 */
[----:B------:R-:W2:Y:S01]  /*344e0*/  LDL.LU.64 R4, [R1+0x53a8] ;  /* 0x0053a80001047983 */ /* 0x000ea20000300a00 */
[----:B0-----:R-:W3:Y:S01]  /*344f0*/  LDL.LU R20, [R1+0xb90] ;  /* 0x000b900001147983 */ /* 0x001ee20000300800 */
[----:B------:R-:W3:Y:S02]  /*34500*/  LDL.LU R21, [R1+0xb94] ;  /* 0x000b940001157983 */ /* 0x000ee40000300800 */
[----:B----4-:R-:W3:Y:S02]  /*34510*/  LDL.LU R22, [R1+0xb98] ;  /* 0x000b980001167983 */ /* 0x010ee40000300800 */
[----:B------:R-:W3:Y:S01]  /*34520*/  LDL.LU R23, [R1+0xb9c] ;  /* 0x000b9c0001177983 */ /* 0x000ee20000300800 */
[C---:B--2---:R-:W-:Y:S01]  /*34530*/  HMMA.16816.F32 R24, R4.reuse, R24, R8 ;  /* 0x000000180418723c */ /* 0x044fe20000001808 */
[----:B------:R-:W2:Y:S01]  /*34540*/  LDL.LU.64 R10, [R1+0x53a0] ;  /* 0x0053a000010a7983 */ /* 0x000ea20000300a00 */
        /* <DEDUP_REMOVED lines=9> */
[----:B------:R-:W-:Y:S02]  /*345e0*/  STL.64 [R1+0x478], R22 ;  /* 0x0004781601007387 */ /* 0x000fe40000100a00 */
        /* <DEDUP_REMOVED lines=10> */
[----:B------:R-:W3:Y:S02]  /*34690*/  LDL.LU.64 R8, [R1+0x5378] ;  /* 0x0053780001087983 */ /* 0x000ee40000300a00 */
[----:B------:R-:W4:Y:S02]  /*346a0*/  LDL.LU.64 R26, [R1+0x5370] ;  /* 0x00537000011a7983 */ /* 0x000f240000300a00 */
[----:B------:R-:W4:Y:S02]  /*346b0*/  LDL.LU.64 R24, [R1+0x5368] ;  /* 0x0053680001187983 */ /* 0x000f240000300a00 */
[C---:B----4-:R-:W-:Y:S11]  /*346c0*/  HMMA.16816.F32 R24, R4.reuse, R16, R24 ;  /* 0x000000100418723c */ /* 0x050ff60000001818 */
[----:B------:R-:W-:Y:S11]  /*346d0*/  @!UPT UIADD3 URZ, URZ, URZ, URZ ;  /* 0x0000003f3f3ff290 */ /* 0x000ff6000fffe03f */
[----:B------:R-:W-:Y:S01]  /*346e0*/  @!UPT UIADD3 URZ, URZ, URZ, URZ ;  /* 0x0000003f3f3ff290 */ /* 0x000fe2000fffe03f */
[----:B------:R-:W-:Y:S01]  /*346f0*/  STL.64 [R1+0x450], R24 ;  /* 0x0004501801007387 */ /* 0x000fe20000100a00 */
[----:B------:R0:W-:Y:S03]  /*34700*/  STL.64 [R1+0x458], R26 ;  /* 0x0004581a01007387 */ /* 0x0001e60000100a00 */
[----:B0-----:R-:W4:Y:S01]  /*34710*/  LDL.LU.64 R26, [R1+0x5360] ;  /* 0x00536000011a7983 */ /* 0x001f220000300a00 */
[----:B------:R-:W4:Y:S02]  /*34720*/  LDL.LU.64 R24, [R1+0x5358] ;  /* 0x0053580001187983 */ /* 0x000f240000300a00 */
[----:B------:R-:W-:Y:S01]  /*34730*/  STL.64 [R1+0x5208], R16 ;  /* 0x0052081001007387 */ /* 0x000fe20000100a00 */
[C---:B----4-:R-:W-:Y:S11]  /*34740*/  HMMA.16816.F32 R24, R4.reuse, R12, R24 ;  /* 0x0000000c0418723c */ /* 0x050ff60000001818 */
[----:B------:R-:W-:Y:S11]  /*34750*/  @!UPT UIADD3 URZ, URZ, URZ, URZ ;  /* 0x0000003f3f3ff290 */ /* 0x000ff6000fffe03f */
[----:B------:R-:W-:Y:S01]  /*34760*/  @!UPT UIADD3 URZ, URZ, URZ, URZ ;  /* 0x0000003f3f3ff290 */ /* 0x000fe2000fffe03f */
[----:B------:R-:W-:Y:S01]  /*34770*/  STL.64 [R1+0x440], R24 ;  /* 0x0004401801007387 */ /* 0x000fe20000100a00 */
[----:B------:R0:W-:Y:S03]  /*34780*/  STL.64 [R1+0x448], R26 ;  /* 0x0004481a01007387 */ /* 0x0001e60000100a00 */
[----:B0-----:R-:W3:Y:S01]  /*34790*/  LDL.LU.64 R26, [R1+0x5350] ;  /* 0x00535000011a7983 */ /* 0x001ee20000300a00 */
[----:B------:R-:W3:Y:S02]  /*347a0*/  LDL.LU.64 R24, [R1+0x5348] ;  /* 0x0053480001187983 */ /* 0x000ee40000300a00 */
[----:B------:R-:W-:Y:S01]  /*347b0*/  STL.64 [R1+0x5210], R12 ;  /* 0x0052100c01007387 */ /* 0x000fe20000100a00 */
[----:B---3--:R-:W-:Y:S11]  /*347c0*/  HMMA.16816.F32 R24, R4, R8, R24 ;  /* 0x000000080418723c */ /* 0x008ff60000001818 */
[----:B------:R-:W-:Y:S11]  /*347d0*/  @!UPT UIADD3 URZ, URZ, URZ, URZ ;  /* 0x0000003f3f3ff290 */ /* 0x000ff6000fffe03f */
[----:B------:R-:W-:Y:S01]  /*347e0*/  @!UPT UIADD3 URZ, URZ, URZ, URZ ;  /* 0x0000003f3f3ff290 */ /* 0x000fe2000fffe03f */
[----:B------:R0:W-:Y:S01]  /*347f0*/  STL.64 [R1+0x430], R24 ;  /* 0x0004301801007387 */ /* 0x0001e20000100a00 */
[----:B------:R1:W-:Y:S03]  /*34800*/  STL.64 [R1+0x438], R26 ;  /* 0x0004381a01007387 */ /* 0x0003e60000100a00 */
[----:B0-----:R-:W3:Y:S01]  /*34810*/  LDL.LU R24, [R1+0xb40] ;  /* 0x000b400001187983 */ /* 0x001ee20000300800 */
[----:B------:R-:W3:Y:S02]  /*34820*/  LDL.LU R25, [R1+0xb44] ;  /* 0x000b440001197983 */ /* 0x000ee40000300800 */
[----:B-1----:R-:W4:Y:S02]  /*34830*/  LDL.LU R26, [R1+0xb48] ;  /* 0x000b4800011a7983 */ /* 0x002f240000300800 */
[----:B------:R-:W4:Y:S02]  /*34840*/  LDL.LU R27, [R1+0xb4c] ;  /* 0x000b4c00011b7983 */ /* 0x000f240000300800 */
[----:B------:R-:W-:-:S02]  /*34850*/  IMAD.MOV.U32 R16, RZ, RZ, R21 ;  /* 0x000000ffff107224 */ /* 0x000fc400078e0015 */
[----:B------:R-:W-:Y:S01]  /*34860*/  IMAD.MOV.U32 R17, RZ, RZ, R20 ;  /* 0x000000ffff117224 */ /* 0x000fe200078e0014 */
[----:B----4-:R-:W-:Y:S01]  /*34870*/  STL.64 [R1+0x5248], R26 ;  /* 0x0052481a01007387 */ /* 0x010fe20000100a00 */
[----:B---3--:R0:W-:Y:S02]  /*34880*/  STL.64 [R1+0x5240], R24 ;  /* 0x0052401801007387 */ /* 0x0081e40000100a00 */
[----:B0-----:R-:W-:Y:S02]  /*34890*/  IMAD.MOV.U32 R24, RZ, RZ, R15 ;  /* 0x000000ffff187224 */ /* 0x001fe400078e000f */
[----:B------:R-:W-:Y:S01]  /*348a0*/  IMAD.MOV.U32 R25, RZ, RZ, R14 ;  /* 0x000000ffff197224 */ /* 0x000fe200078e000e */
[----:B------:R-:W3:Y:S01]  /*348b0*/  LDL.LU R15, [R1+0x5344] ;  /* 0x00534400010f7983 */ /* 0x000ee20000300800 */
[----:B------:R-:W4:Y:S03]  /*348c0*/  LDL.LU R14, [R1+0x5340] ;  /* 0x00534000010e7983 */ /* 0x000f260000300800 */
[----:B------:R0:W-:Y:S02]  /*348d0*/  STL.64 [R1+0x5258], R24 ;  /* 0x0052581801007387 */ /* 0x0001e40000100a00 */
[----:B0-----:R-:W-:-:S02]  /*348e0*/  IMAD.MOV.U32 R24, RZ, RZ, R19 ;  /* 0x000000ffff187224 */ /* 0x001fc400078e0013 */
[----:B------:R-:W-:-:S05]  /*348f0*/  IMAD.MOV.U32 R25, RZ, RZ, R18 ;  /* 0x000000ffff197224 */ /* 0x000fca00078e0012 */
[----:B------:R-:W-:Y:S01]  /*34900*/  STL.64 [R1+0x5270], R24 ;  /* 0x0052701801007387 */ /* 0x000fe20000100a00 */
[----:B------:R0:W-:Y:S03]  /*34910*/  STL.64 [R1+0x5218], R16 ;  /* 0x0052181001007387 */ /* 0x0001e60000100a00 */
[----:B0-----:R-:W3:Y:S01]  /*34920*/  LDL.64 R16, [R1+0x20] ;  /* 0x0000200001107983 */ /* 0x001ee20000100a00 */
[----:B--2---:R-:W-:Y:S02]  /*34930*/  IMAD.MOV.U32 R24, RZ, RZ, R11 ;  /* 0x000000ffff187224 */ /* 0x004fe400078e000b */
[----:B------:R-:W-:Y:S01]  /*34940*/  IMAD.MOV.U32 R25, RZ, RZ, R10 ;  /* 0x000000ffff197224 */ /* 0x000fe200078e000a */
[----:B---3--:R0:W-:Y:S04]  /*34950*/  STL.64 [R1+0x5250], R16 ;  /* 0x0052501001007387 */ /* 0x0081e80000100a00 */
[----:B0-----:R-:W2:Y:S01]  /*34960*/  LDL.LU R16, [R1+0xef0] ;  /* 0x000ef00001107983 */ /* 0x001ea20000300800 */
[----:B------:R-:W2:Y:S02]  /*34970*/  LDL.LU R17, [R1+0xef4] ;  /* 0x000ef40001117983 */ /* 0x000ea40000300800 */
[----:B------:R-:W3:Y:S02]  /*34980*/  LDL.LU R18, [R1+0xef8] ;  /* 0x000ef80001127983 */ /* 0x000ee40000300800 */
[----:B------:R-:W3:Y:S01]  /*34990*/  LDL.LU R19, [R1+0xefc] ;  /* 0x000efc0001137983 */ /* 0x000ee20000300800 */
[----:B------:R-:W2:Y:S01]  /*349a0*/  LDL.LU R11, [R1+0x533c] ;  /* 0x00533c00010b7983 */ /* 0x000ea20000300800 */
[----:B------:R-:W4:Y:S02]  /*349b0*/  LDL.LU R10, [R1+0x5338] ;  /* 0x00533800010a7983 */ /* 0x000f240000300800 */
[----:B------:R-:W-:Y:S01]  /*349c0*/  STL.64 [R1+0x5288], R24 ;  /* 0x0052881801007387 */ /* 0x000fe20000100a00 */
[----:B---3--:R-:W-:Y:S01]  /*349d0*/  STL.64 [R1+0x5268], R18 ;  /* 0x0052681201007387 */ /* 0x008fe20000100a00 */
[----:B--2---:R0:W-:Y:S03]  /*349e0*/  STL.64 [R1+0x5260], R16 ;  /* 0x0052601001007387 */ /* 0x0041e60000100a00 */
[----:B0-----:R-:W2:Y:S01]  /*349f0*/  LDL.LU R16, [R1+0xf00] ;  /* 0x000f000001107983 */ /* 0x001ea20000300800 */
[----:B------:R-:W2:Y:S02]  /*34a00*/  LDL.LU R17, [R1+0xf04] ;  /* 0x000f040001117983 */ /* 0x000ea40000300800 */
[----:B------:R-:W3:Y:S02]  /*34a10*/  LDL.LU R18, [R1+0xf08] ;  /* 0x000f080001127983 */ /* 0x000ee40000300800 */
[----:B------:R-:W3:Y:S02]  /*34a20*/  LDL.LU R19, [R1+0xf0c] ;  /* 0x000f0c0001137983 */ /* 0x000ee40000300800 */
[----:B------:R-:W-:-:S02]  /*34a30*/  IMAD.MOV.U32 R24, RZ, RZ, R15 ;  /* 0x000000ffff187224 */ /* 0x000fc400078e000f */
[----:B------:R-:W-:Y:S01]  /*34a40*/  IMAD.MOV.U32 R25, RZ, RZ, R2 ;  /* 0x000000ffff197224 */ /* 0x000fe200078e0002 */
[----:B------:R-:W4:Y:S01]  /*34a50*/  LDL.LU R15, [R1+0x5334] ;  /* 0x00533400010f7983 */ /* 0x000f220000300800 */
[----:B------:R-:W4:Y:S03]  /*34a60*/  LDL.LU R2, [R1+0x5330] ;  /* 0x0053300001027983 */ /* 0x000f260000300800 */
[----:B------:R-:W-:Y:S04]  /*34a70*/  STL.64 [R1+0x52a0], R24 ;  /* 0x0052a01801007387 */ /* 0x000fe80000100a00 */
[----:B---3--:R-:W-:Y:S01]  /*34a80*/  STL.64 [R1+0x5280], R18 ;  /* 0x0052801201007387 */ /* 0x008fe20000100a00 */
[----:B--2---:R0:W-:Y:S03]  /*34a90*/  STL.64 [R1+0x5278], R16 ;  /* 0x0052781001007387 */ /* 0x0041e60000100a00 */
[----:B0-----:R-:W2:Y:S01]  /*34aa0*/  LDL.LU R16, [R1+0xf10] ;  /* 0x000f100001107983 */ /* 0x001ea20000300800 */
[----:B------:R-:W2:Y:S02]  /*34ab0*/  LDL.LU R17, [R1+0xf14] ;  /* 0x000f140001117983 */ /* 0x000ea40000300800 */
[----:B------:R-:W3:Y:S02]  /*34ac0*/  LDL.LU R18, [R1+0xf18] ;  /* 0x000f180001127983 */ /* 0x000ee40000300800 */
[----:B------:R-:W3:Y:S02]  /*34ad0*/  LDL.LU R19, [R1+0xf1c] ;  /* 0x000f1c0001137983 */ /* 0x000ee40000300800 */
[----:B------:R-:W-:-:S02]  /*34ae0*/  IMAD.MOV.U32 R24, RZ, RZ, R11 ;  /* 0x000000ffff187224 */ /* 0x000fc400078e000b */
[----:B----4-:R-:W-:Y:S01]  /*34af0*/  IMAD.MOV.U32 R25, RZ, RZ, R14 ;  /* 0x000000ffff197224 */ /* 0x010fe200078e000e */
[----:B------:R-:W4:Y:S01]  /*34b00*/  LDL.LU R11, [R1+0x532c] ;  /* 0x00532c00010b7983 */ /* 0x000f220000300800 */
[----:B------:R-:W4:Y:S03]  /*34b10*/  LDL.LU R14, [R1+0x5328] ;  /* 0x00532800010e7983 */ /* 0x000f260000300800 */
[----:B------:R0:W-:Y:S02]  /*34b20*/  STL.64 [R1+0x52b8], R24 ;  /* 0x0052b81801007387 */ /* 0x0001e40000100a00 */
[----:B0-----:R-:W-:Y:S02]  /*34b30*/  IMAD.MOV.U32 R24, RZ, RZ, R15 ;  /* 0x000000ffff187224 */ /* 0x001fe400078e000f */
        /* <DEDUP_REMOVED lines=10> */
[----:B----4-:R-:W-:-:S02]  /*34be0*/  IMAD.MOV.U32 R24, RZ, RZ, R11 ;  /* 0x000000ffff187224 */ /* 0x010fc400078e000b */
[----:B------:R-:W-:Y:S01]  /*34bf0*/  IMAD.MOV.U32 R25, RZ, RZ, R2 ;  /* 0x000000ffff197224 */ /* 0x000fe200078e0002 */
[----:B------:R-:W4:Y:S01]  /*34c00*/  LDL.LU R11, [R1+0x531c] ;  /* 0x00531c00010b7983 */ /* 0x000f220000300800 */
[----:B------:R-:W4:Y:S03]  /*34c10*/  LDL.LU R2, [R1+0x5318] ;  /* 0x0053180001027983 */ /* 0x000f260000300800 */
[----:B------:R-:W-:Y:S04]  /*34c20*/  STL.64 [R1+0x52e8], R24 ;  /* 0x0052e81801007387 */ /* 0x000fe80000100a00 */
[----:B---3--:R-:W-:Y:S01]  /*34c30*/  STL.64 [R1+0x52b0], R18 ;  /* 0x0052b01201007387 */ /* 0x008fe20000100a00 */
[----:B--2---:R0:W-:Y:S03]  /*34c40*/  STL.64 [R1+0x52a8], R16 ;  /* 0x0052a81001007387 */ /* 0x0041e60000100a00 */
[----:B----4-:R-:W1:Y:S04]  /*34c50*/  LDSM.16.MT88.4 R20, [R2+0x8180] ;  /* 0x008180000214783b */ /* 0x010e680000004200 */
        /* <DEDUP_REMOVED lines=27> */
[----:B---3--:R-:W-:Y:S01]  /*34e10*/  STL.64 [R1+0x5310], R18 ;  /* 0x0053101201007387 */ /* 0x008fe20000100a00 */
[----:B--2---:R0:W-:Y:S03]  /*34e20*/  STL.64 [R1+0x5308], R16 ;  /* 0x0053081001007387 */ /* 0x0041e60000100a00 */
[----:B0-----:R-:W2:Y:S01]  /*34e30*/  LDL.LU R16, [R1+0xf70] ;  /* 0x000f700001107983 */ /* 0x001ea20000300800 */
[----:B------:R-:W2:Y:S02]  /*34e40*/  LDL.LU R17, [R1+0xf74] ;  /* 0x000f740001117983 */ /* 0x000ea40000300800 */
[----:B------:R-:W2:Y:S02]  /*34e50*/  LDL.LU R18, [R1+0xf78] ;  /* 0x000f780001127983 */ /* 0x000ea40000300800 */
[----:B------:R-:W2:Y:S01]  /*34e60*/  LDL.LU R19, [R1+0xf7c] ;  /* 0x000f7c0001137983 */ /* 0x000ea20000300800 */
[----:B------:R-:W3:Y:S01]  /*34e70*/  LDL.LU R12, [R1+0xb20] ;  /* 0x000b2000010c7983 */ /* 0x000ee20000300800 */
[----:B------:R-:W3:Y:S02]  /*34e80*/  LDL.LU R13, [R1+0xb24] ;  /* 0x000b2400010d7983 */ /* 0x000ee40000300800 */
[----:B------:R-:W4:Y:S02]  /*34e90*/  LDL.LU R14, [R1+0xb28] ;  /* 0x000b2800010e7983 */ /* 0x000f240000300800 */
[----:B------:R-:W4:Y:S01]  /*34ea0*/  LDL.LU R15, [R1+0xb2c] ;  /* 0x000b2c00010f7983 */ /* 0x000f220000300800 */
[C---:B--2---:R-:W-:Y:S01]  /*34eb0*/  HMMA.16816.F32 R24, R4.reuse, R24, R16 ;  /* 0x000000180418723c */ /* 0x044fe20000001810 */
[----:B----4-:R-:W-:Y:S01]  /*34ec0*/  STL.64 [R1+0x5228], R14 ;  /* 0x0052280e01007387 */ /* 0x010fe20000100a00 */
[----:B---3--:R0:W-:Y:S03]  /*34ed0*/  STL.64 [R1+0x5220], R12 ;  /* 0x0052200c01007387 */ /* 0x0081e60000100a00 */
[----:B0-----:R-:W2:Y:S01]  /*34ee0*/  LDL.LU R12, [R1+0xb30] ;  /* 0x000b3000010c7983 */ /* 0x001ea20000300800 */
[----:B------:R-:W2:Y:S02]  /*34ef0*/  LDL.LU R13, [R1+0xb34] ;  /* 0x000b3400010d7983 */ /* 0x000ea40000300800 */
[----:B------:R-:W2:Y:S02]  /*34f00*/  LDL.LU R14, [R1+0xb38] ;  /* 0x000b3800010e7983 */ /* 0x000ea40000300800 */
[----:B------:R-:W2:Y:S01]  /*34f10*/  LDL.LU R15, [R1+0xb3c] ;  /* 0x000b3c00010f7983 */ /* 0x000ea20000300800 */
[----:B------:R0:W-:Y:S04]  /*34f20*/  STL.64 [R1+0x5200], R8 ;  /* 0x0052000801007387 */ /* 0x0001e80000100a00 */
[----:B0-----:R-:W3:Y:S01]  /*34f30*/  LDL.LU R8, [R1+0xb00] ;  /* 0x000b000001087983 */ /* 0x001ee20000300800 */
[----:B------:R-:W3:Y:S02]  /*34f40*/  LDL.LU R9, [R1+0xb04] ;  /* 0x000b040001097983 */ /* 0x000ee40000300800 */
[----:B------:R-:W3:Y:S02]  /*34f50*/  LDL.LU R10, [R1+0xb08] ;  /* 0x000b0800010a7983 */ /* 0x000ee40000300800 */
[----:B------:R-:W3:Y:S01]  /*34f60*/  LDL.LU R11, [R1+0xb0c] ;  /* 0x000b0c00010b7983 */ /* 0x000ee20000300800 */
[----:B-1----:R-:W-:Y:S01]  /*34f70*/  STL.64 [R1+0x5150], R22 ;  /* 0x0051501601007387 */ /* 0x002fe20000100a00 */
[----:B------:R-:W-:Y:S02]  /*34f80*/  STL.64 [R1+0x5148], R20 ;  /* 0x0051481401007387 */ /* 0x000fe40000100a00 */
[----:B------:R-:W4:Y:S02]  /*34f90*/  LDL.LU.64 R18, [R1+0x5310] ;  /* 0x0053100001127983 */ /* 0x000f240000300a00 */
[----:B------:R-:W4:Y:S01]  /*34fa0*/  LDL.LU.64 R16, [R1+0x5308] ;  /* 0x0053080001107983 */ /* 0x000f220000300a00 */
        /* <DEDUP_REMOVED lines=53> */
[----:B------:R-:W4:Y:S11]  /*35300*/  LDL.LU.64 R16, [R1+0x5250] ;  /* 0x0052500001107983 */ /* 0x000f360000300a00 */
[----:B------:R-:W-:Y:S10]  /*35310*/  @!UPT UIADD3 URZ, URZ, URZ, URZ ;  /* 0x0000003f3f3ff290 */ /* 0x000ff4000fffe03f */
[----:B------:R-:W-:Y:S01]  /*35320*/  STL.64 [R1+0x720], R24 ;  /* 0x0007201801007387 */ /* 0x000fe20000100a00 */
[----:B------:R0:W-:Y:S03]  /*35330*/  STL.64 [R1+0x728], R26 ;  /* 0x0007281a01007387 */ /* 0x0001e60000100a00 */
[----:B0-----:R-:W2:Y:S01]  /*35340*/  LDL.LU.64 R26, [R1+0x5248] ;  /* 0x00524800011a7983 */ /* 0x001ea20000300a00 */
[----:B------:R-:W2:Y:S02]  /*35350*/  LDL.LU.64 R24, [R1+0x5240] ;  /* 0x0052400001187983 */ /* 0x000ea40000300a00 */
[----:B------:R-:W-:Y:S02]  /*35360*/  IMAD.MOV.U32 R20, RZ, RZ, R29 ;  /* 0x000000ffff147224 */ /* 0x000fe400078e001d */
[----:B------:R-:W-:-:S07]  /*35370*/  IMAD.MOV.U32 R21, RZ, RZ, R28 ;  /* 0x000000ffff157224 */ /* 0x000fce00078e001c */
[----:B--2---:R-:W-:Y:S01]  /*35380*/  HMMA.16816.F32 R4, R4, R20, R24 ;  /* 0x000000140404723c */ /* 0x004fe20000001818 */
[----:B------:R-:W2:Y:S01]  /*35390*/  LDL.LU.64 R26, [R1+0x5238] ;  /* 0x00523800011a7983 */ /* 0x000ea20000300a00 */
[----:B------:R-:W2:Y:S02]  /*353a0*/  LDL.LU.64 R24, [R1+0x5230] ;  /* 0x0052300001187983 */ /* 0x000ea40000300a00 */
[----:B----4-:R-:W-:Y:S02]  /*353b0*/  IMAD.MOV.U32 R29, RZ, RZ, R16 ;  /* 0x000000ffff1d7224 */ /* 0x010fe400078e0010 */
[----:B------:R-:W-:Y:S11]  /*353c0*/  IMAD.MOV.U32 R28, RZ, RZ, R17 ;  /* 0x000000ffff1c7224 */ /* 0x000ff600078e0011 */
[----:B------:R-:W-:Y:S06]  /*353d0*/  @!UPT UIADD3 URZ, URZ, URZ, URZ ;  /* 0x0000003f3f3ff290 */ /* 0x000fec000fffe03f */
[----:B------:R-:W-:Y:S01]  /*353e0*/  STL.64 [R1+0x420], R4 ;  /* 0x0004200401007387 */ /* 0x000fe20000100a00 */
[----:B------:R-:W-:Y:S02]  /*353f0*/  STL.64 [R1+0x428], R6 ;  /* 0x0004280601007387 */ /* 0x000fe40000100a00 */
[----:B------:R0:W-:Y:S02]  /*35400*/  STL.64 [R1+0x5160], R20 ;  /* 0x0051601401007387 */ /* 0x0001e40000100a00 */
[----:B0-----:R-:W4:Y:S01]  /*35410*/  LDL.LU R20, [R1+0xb10] ;  /* 0x000b100001147983 */ /* 0x001f220000300800 */
[----:B------:R-:W4:Y:S02]  /*35420*/  LDL.LU R21, [R1+0xb14] ;  /* 0x000b140001157983 */ /* 0x000f240000300800 */
[----:B------:R-:W4:Y:S02]  /*35430*/  LDL.LU R22, [R1+0xb18] ;  /* 0x000b180001167983 */ /* 0x000f240000300800 */
[----:B------:R-:W4:Y:S01]  /*35440*/  LDL.LU R23, [R1+0xb1c] ;  /* 0x000b1c0001177983 */ /* 0x000f220000300800 */
[C---:B--2---:R-:W-:Y:S11]  /*35450*/  HMMA.16816.F32 R12, R24.reuse, R16, R12 ;  /* 0x00000010180c723c */ /* 0x044ff6000000180c */
        /* <DEDUP_REMOVED lines=8> */
[----:B------:R-:W2:Y:S11]  /*354e0*/  LDL.LU.64 R12, [R1+0x5210] ;  /* 0x00521000010c7983 */ /* 0x000eb60000300a00 */
[----:B------:R-:W-:Y:S11]  /*354f0*/  @!UPT UIADD3 URZ, URZ, URZ, URZ ;  /* 0x0000003f3f3ff290 */ /* 0x000ff6000fffe03f */
[----:B------:R0:W-:Y:S01]  /*35500*/  STL.64 [R1+0x400], R16 ;  /* 0x0004001001007387 */ /* 0x0001e20000100a00 */
[----:B------:R-:W-:Y:S03]  /*35510*/  STL.64 [R1+0x408], R18 ;  /* 0x0004081201007387 */ /* 0x000fe60000100a00 */
[----:B0-----:R-:W3:Y:S01]  /*35520*/  LDL.LU.64 R16, [R1+0x5208] ;  /* 0x0052080001107983 */ /* 0x001ee20000300a00 */
[----:B------:R-:W-:Y:S02]  /*35530*/  IMAD.MOV.U32 R4, RZ, RZ, R3 ;  /* 0x000000ffff047224 */ /* 0x000fe400078e0003 */
[----:B------:R-:W-:-:S07]  /*35540*/  IMAD.MOV.U32 R5, RZ, RZ, R0 ;  /* 0x000000ffff057224 */ /* 0x000fce00078e0000 */
[C---:B----4-:R-:W-:Y:S08]  /*35550*/  HMMA.16816.F32 R20, R24.reuse, R4, R20 ;  /* 0x000000041814723c */ /* 0x050ff00000001814 */
[C---:B---3--:R-:W-:Y:S01]  /*35560*/  HMMA.16816.F32 R4, R24.reuse, R16, R8 ;  /* 0x000000101804723c */ /* 0x048fe20000001808 */
[----:B------:R0:W-:Y:S11]  /*35570*/  STL.64 [R1+0x5190], R16 ;  /* 0x0051901001007387 */ /* 0x0001f60000100a00 */
[----:B------:R-:W-:Y:S03]  /*35580*/  @!UPT UIADD3 URZ, URZ, URZ, URZ ;  /* 0x0000003f3f3ff290 */ /* 0x000fe6000fffe03f */
[----:B------:R1:W-:Y:S02]  /*35590*/  STL.64 [R1+0x3f0], R20 ;  /* 0x0003f01401007387 */ /* 0x0003e40000100a00 */
[----:B------:R3:W-:Y:S01]  /*355a0*/  STL.64 [R1+0x3f8], R22 ;  /* 0x0003f81601007387 */ /* 0x0007e20000100a00 */
[----:B0-----:R-:W4:Y:S05]  /*355b0*/  LDL.LU R16, [R1+0xe80] ;  /* 0x000e800001107983 */ /* 0x001f2a0000300800 */
[----:B------:R0:W-:Y:S01]  /*355c0*/  STL.64 [R1+0x3e0], R4 ;  /* 0x0003e00401007387 */ /* 0x0001e20000100a00 */
[----:B------:R0:W-:Y:S02]  /*355d0*/  STL.64 [R1+0x3e8], R6 ;  /* 0x0003e80601007387 */ /* 0x0001e40000100a00 */
[----:B------:R-:W4:Y:S02]  /*355e0*/  LDL.LU R17, [R1+0xe84] ;  /* 0x000e840001117983 */ /* 0x000f240000300800 */
[----:B------:R-:W2:Y:S01]  /*355f0*/  LDL.LU R18, [R1+0xe88] ;  /* 0x000e880001127983 */ /* 0x000ea20000300800 */
[----:B------:R-:W2:Y:S01]  /*35600*/  LDL.LU R19, [R1+0xe8c] ;  /* 0x000e8c0001137983 */ /* 0x000ea20000300800 */
[----:B-1----:R-:W2:Y:S02]  /*35610*/  LDL.LU R20, [R1+0xec0] ;  /* 0x000ec00001147983 */ /* 0x002ea40000300800 */
[----:B------:R-:W2:Y:S02]  /*35620*/  LDL.LU R21, [R1+0xec4] ;  /* 0x000ec40001157983 */ /* 0x000ea40000300800 */
[----:B---3--:R-:W3:Y:S01]  /*35630*/  LDL.LU R22, [R1+0xec8] ;  /* 0x000ec80001167983 */ /* 0x008ee20000300800 */
[----:B------:R-:W3:Y:S01]  /*35640*/  LDL.LU R23, [R1+0xecc] ;  /* 0x000ecc0001177983 */ /* 0x000ee20000300800 */
[----:B------:R-:W2:Y:S02]  /*35650*/  LDL.LU R8, [R1+0xaf0] ;  /* 0x000af00001087983 */ /* 0x000ea40000300800 */
[----:B------:R-:W4:Y:S02]  /*35660*/  LDL.LU R9, [R1+0xaf4] ;  /* 0x000af40001097983 */ /* 0x000f240000300800 */
[----:B------:R-:W4:Y:S01]  /*35670*/  LDL.LU R10, [R1+0xaf8] ;  /* 0x000af800010a7983 */ /* 0x000f220000300800 */
[----:B------:R-:W4:Y:S01]  /*35680*/  LDL.LU R11, [R1+0xafc] ;  /* 0x000afc00010b7983 */ /* 0x000f220000300800 */
[----:B0-----:R-:W4:Y:S02]  /*35690*/  LDL.LU R4, [R1+0xae0] ;  /* 0x000ae00001047983 */ /* 0x001f240000300800 */
[----:B------:R-:W4:Y:S02]  /*356a0*/  LDL.LU R5, [R1+0xae4] ;  /* 0x000ae40001057983 */ /* 0x000f240000300800 */
[----:B------:R-:W4:Y:S01]  /*356b0*/  LDL.LU R6, [R1+0xae8] ;  /* 0x000ae80001067983 */ /* 0x000f220000300800 */
[----:B------:R-:W4:Y:S04]  /*356c0*/  LDL.LU R7, [R1+0xaec] ;  /* 0x000aec0001077983 */ /* 0x000f280000300800 */
[----:B---3--:R-:W-:Y:S01]  /*356d0*/  STL.64 [R1+0x51d8], R22 ;  /* 0x0051d81601007387 */ /* 0x008fe20000100a00 */
[----:B--2---:R0:W-:Y:S03]  /*356e0*/  STL.64 [R1+0x51d0], R20 ;  /* 0x0051d01401007387 */ /* 0x0041e60000100a00 */
[----:B0-----:R-:W2:Y:S04]  /*356f0*/  LDL.64 R20, [R1+0x150] ;  /* 0x0001500001147983 */ /* 0x001ea80000100a00 */
[----:B--2---:R0:W-:Y:S04]  /*35700*/  STL.64 [R1+0x51e8], R20 ;  /* 0x0051e81401007387 */ /* 0x0041e80000100a00 */
[----:B0-----:R-:W2:Y:S01]  /*35710*/  LDL.64 R20, [R1+0x30] ;  /* 0x0000300001147983 */ /* 0x001ea20000100a00 */
[----:B------:R-:W-:Y:S02]  /*35720*/  STL.64 [R1+0x51a0], R18 ;  /* 0x0051a01201007387 */ /* 0x000fe40000100a00 */
[----:B----4-:R0:W-:Y:S02]  /*35730*/  STL.64 [R1+0x5198], R16 ;  /* 0x0051981001007387 */ /* 0x0101e40000100a00 */
        /* <DEDUP_REMOVED lines=8> */
[----:B0-----:R-:W3:Y:S04]  /*357c0*/  LDL.64 R16, [R1+0x130] ;  /* 0x0001300001107983 */ /* 0x001ee80000100a00 */
[----:B---3--:R0:W-:Y:S04]  /*357d0*/  STL.64 [R1+0x51c8], R16 ;  /* 0x0051c81001007387 */ /* 0x0081e80000100a00 */
[----:B0-----:R-:W3:Y:S01]  /*357e0*/  LDL.64 R16, [R1+0x140] ;  /* 0x0001400001107983 */ /* 0x001ee20000100a00 */
[----:B------:R-:W-:Y:S03]  /*357f0*/  HMMA.16816.F32 R8, R24, R12, R8 ;  /* 0x0000000c1808723c */ /* 0x000fe60000001808 */
        /* <DEDUP_REMOVED lines=11> */
[----:B------:R0:W-:Y:S01]  /*358b0*/  STL.64 [R1+0x3d0], R8 ;  /* 0x0003d00801007387 */ /* 0x0001e20000100a00 */
[----:B------:R-:W-:Y:S03]  /*358c0*/  STL.64 [R1+0x3d8], R10 ;  /* 0x0003d80a01007387 */ /* 0x000fe60000100a00 */
[----:B0-----:R-:W4:Y:S01]  /*358d0*/  LDL.LU.64 R8, [R1+0x5200] ;  /* 0x0052000001087983 */ /* 0x001f220000300a00 */
[----:B------:R0:W-:Y:S03]  /*358e0*/  STL.64 [R1+0x51a8], R12 ;  /* 0x0051a80c01007387 */ /* 0x0001e60000100a00 */
[----:B0-----:R-:W3:Y:S01]  /*358f0*/  LDL.LU R12, [R1+0xe90] ;  /* 0x000e9000010c7983 */ /* 0x001ee20000300800 */
[----:B------:R-:W3:Y:S02]  /*35900*/  LDL.LU R13, [R1+0xe94] ;  /* 0x000e9400010d7983 */ /* 0x000ee40000300800 */
[----:B------:R-:W3:Y:S02]  /*35910*/  LDL.LU R14, [R1+0xe98] ;  /* 0x000e9800010e7983 */ /* 0x000ee40000300800 */
[----:B------:R-:W3:Y:S02]  /*35920*/  LDL.LU R15, [R1+0xe9c] ;  /* 0x000e9c00010f7983 */ /* 0x000ee40000300800 */
[----:B--2---:R-:W-:-:S02]  /*35930*/  IMAD.MOV.U32 R3, RZ, RZ, R20 ;  /* 0x000000ffff037224 */ /* 0x004fc400078e0014 */
[----:B------:R-:W-:Y:S01]  /*35940*/  IMAD.MOV.U32 R0, RZ, RZ, R21 ;  /* 0x000000ffff007224 */ /* 0x000fe200078e0015 */
[C---:B----4-:R-:W-:Y:S01]  /*35950*/  HMMA.16816.F32 R4, R24.reuse, R8, R4 ;  /* 0x000000081804723c */ /* 0x050fe20000001804 */
[----:B------:R0:W-:Y:S04]  /*35960*/  STL.64 [R1+0x5118], R8 ;  /* 0x0051180801007387 */ /* 0x0001e80000100a00 */
[----:B0-----:R-:W2:Y:S11]  /*35970*/  LDL.LU R8, [R1+0xeb0] ;  /* 0x000eb00001087983 */ /* 0x001eb60000300800 */
[----:B------:R-:W-:Y:S07]  /*35980*/  @!UPT UIADD3 URZ, URZ, URZ, URZ ;  /* 0x0000003f3f3ff290 */ /* 0x000fee000fffe03f */
[----:B------:R-:W-:Y:S01]  /*35990*/  STL.64 [R1+0x3c0], R4 ;  /* 0x0003c00401007387 */ /* 0x000fe20000100a00 */
[----:B------:R-:W-:Y:S02]  /*359a0*/  STL.64 [R1+0x3c8], R6 ;  /* 0x0003c80601007387 */ /* 0x000fe40000100a00 */
[----:B------:R-:W0:Y:S01]  /*359b0*/  LDSM.16.MT88.4 R4, [R2+0x8200] ;  /* 0x008200000204783b */ /* 0x000e220000004200 */
[C---:B---3--:R-:W-:Y:S01]  /*359c0*/  HMMA.16816.F32 R16, R24.reuse, R20, R16 ;  /* 0x000000141810723c */ /* 0x048fe20000001810 */
[----:B------:R-:W2:Y:S02]  /*359d0*/  LDL.LU R9, [R1+0xeb4] ;  /* 0x000eb40001097983 */ /* 0x000ea40000300800 */
[----:B------:R-:W2:Y:S02]  /*359e0*/  LDL.LU R10, [R1+0xeb8] ;  /* 0x000eb800010a7983 */ /* 0x000ea40000300800 */
[----:B------:R-:W2:Y:S01]  /*359f0*/  LDL.LU R11, [R1+0xebc] ;  /* 0x000ebc00010b7983 */ /* 0x000ea20000300800 */
[----:B0-----:R-:W-:Y:S01]  /*35a00*/  STL.64 [R1+0x5030], R6 ;  /* 0x0050300601007387 */ /* 0x001fe20000100a00 */
[----:B------:R0:W-:Y:S03]  /*35a10*/  STL.64 [R1+0x5028], R4 ;  /* 0x0050280401007387 */ /* 0x0001e60000100a00 */
[----:B0-----:R-:W3:Y:S11]  /*35a20*/  LDL.64 R4, [R1+0x120] ;  /* 0x0001200001047983 */ /* 0x001ef60000100a00 */
[----:B------:R-:W-:Y:S02]  /*35a30*/  @!UPT UIADD3 URZ, URZ, URZ, URZ ;  /* 0x0000003f3f3ff290 */ /* 0x000fe4000fffe03f */
[----:B------:R-:W-:Y:S02]  /*35a40*/  STL.64 [R1+0x710], R16 ;  /* 0x0007101001007387 */ /* 0x000fe40000100a00 */
[----:B------:R0:W-:Y:S02]  /*35a50*/  STL.64 [R1+0x718], R18 ;  /* 0x0007181201007387 */ /* 0x0001e40000100a00 */
[----:B0-----:R-:W4:Y:S01]  /*35a60*/  LDL.LU.64 R18, [R1+0x51f8] ;  /* 0x0051f80001127983 */ /* 0x001f220000300a00 */
[----:B------:R-:W4:Y:S02]  /*35a70*/  LDL.LU.64 R16, [R1+0x51f0] ;  /* 0x0051f00001107983 */ /* 0x000f240000300a00 */
[----:B------:R-:W4:Y:S02]  /*35a80*/  LDL.LU.64 R20, [R1+0x51e8] ;  /* 0x0051e80001147983 */ /* 0x000f240000300a00 */
[----:B----4-:R-:W-:Y:S01]  /*35a90*/  HMMA.16816.F32 R16, R24, R20, R16 ;  /* 0x000000141810723c */ /* 0x010fe20000001810 */
[----:B------:R-:W-:-:S02]  /*35aa0*/  IMAD.MOV.U32 R7, RZ, RZ, R20 ;  /* 0x000000ffff077224 */ /* 0x000fc400078e0014 */
[----:B------:R-:W-:Y:S11]  /*35ab0*/  IMAD.MOV.U32 R6, RZ, RZ, R21 ;  /* 0x000000ffff067224 */ /* 0x000ff600078e0015 */
[----:B------:R-:W-:Y:S09]  /*35ac0*/  @!UPT UIADD3 URZ, URZ, URZ, URZ ;  /* 0x0000003f3f3ff290 */ /* 0x000ff2000fffe03f */
[----:B------:R0:W-:Y:S01]  /*35ad0*/  STL.64 [R1+0x700], R16 ;  /* 0x0007001001007387 */ /* 0x0001e20000100a00 */
[----:B------:R-:W-:Y:S03]  /*35ae0*/  STL.64 [R1+0x708], R18 ;  /* 0x0007081201007387 */ /* 0x000fe60000100a00 */
[----:B0-----:R-:W4:Y:S01]  /*35af0*/  LDL.LU.64 R16, [R1+0x51e0] ;  /* 0x0051e00001107983 */ /* 0x001f220000300a00 */
[----:B------:R-:W4:Y:S02]  /*35b00*/  LDL.LU.64 R22, [R1+0x51d8] ;  /* 0x0051d80001167983 */ /* 0x000f240000300a00 */
[----:B------:R-:W4:Y:S02]  /*35b10*/  LDL.LU.64 R20, [R1+0x51d0] ;  /* 0x0051d00001147983 */ /* 0x000f240000300a00 */
[C---:B----4-:R-:W-:Y:S11]  /*35b20*/  HMMA.16816.F32 R20, R24.reuse, R16, R20 ;  /* 0x000000101814723c */ /* 0x050ff60000001814 */
[----:B------:R-:W-:Y:S11]  /*35b30*/  @!UPT UIADD3 URZ, URZ, URZ, URZ ;  /* 0x0000003f3f3ff290 */ /* 0x000ff6000fffe03f */
[----:B------:R-:W-:Y:S01]  /*35b40*/  @!UPT UIADD3 URZ, URZ, URZ, URZ ;  /* 0x0000003f3f3ff290 */ /* 0x000fe2000fffe03f */
[----:B------:R-:W-:Y:S01]  /*35b50*/  STL.64 [R1+0x6f0], R20 ;  /* 0x0006f01401007387 */ /* 0x000fe20000100a00 */
[----:B------:R0:W-:Y:S02]  /*35b60*/  STL.64 [R1+0x6f8], R22 ;  /* 0x0006f81601007387 */ /* 0x0001e40000100a00 */
[----:B0-----:R-:W-:Y:S02]  /*35b70*/  IMAD.MOV.U32 R23, RZ, RZ, R16 ;  /* 0x000000ffff177224 */ /* 0x001fe400078e0010 */
[----:B------:R-:W-:Y:S02]  /*35b80*/  IMAD.MOV.U32 R22, RZ, RZ, R17 ;  /* 0x000000ffff167224 */ /* 0x000fe400078e0011 */
[----:B------:R-:W2:Y:S02]  /*35b90*/  LDL.LU.64 R16, [R1+0x51c8] ;  /* 0x0051c80001107983 */ /* 0x000ea40000300a00 */
[C---:B--2---:R-:W-:Y:S11]  /*35ba0*/  HMMA.16816.F32 R8, R24.reuse, R16, R8 ;  /* 0x000000101808723c */ /* 0x044ff60000001808 */
[----:B------:R-:W-:Y:S11]  /*35bb0*/  @!UPT UIADD3 URZ, URZ, URZ, URZ ;  /* 0x0000003f3f3ff290 */ /* 0x000ff6000fffe03f */
[----:B------:R-:W-:Y:S01]  /*35bc0*/  @!UPT UIADD3 URZ, URZ, URZ, URZ ;  /* 0x0000003f3f3ff290 */ /* 0x000fe2000fffe03f */
[----:B------:R0:W-:Y:S01]  /*35bd0*/  STL.64 [R1+0x6e0], R8 ;  /* 0x0006e00801007387 */ /* 0x0001e20000100a00 */
[----:B------:R-:W-:Y:S02]  /*35be0*/  STL.64 [R1+0x6e8], R10 ;  /* 0x0006e80a01007387 */ /* 0x000fe40000100a00 */
[----:B------:R-:W3:Y:S02]  /*35bf0*/  LDL.LU.64 R18, [R1+0x51c0] ;  /* 0x0051c00001127983 */ /* 0x000ee40000300a00 */
[----:B0-----:R-:W-:Y:S02]  /*35c00*/  IMAD.MOV.U32 R9, RZ, RZ, R16 ;  /* 0x000000ffff097224 */ /* 0x001fe400078e0010 */
[----:B------:R-:W-:Y:S02]  /*35c10*/  IMAD.MOV.U32 R8, RZ, RZ, R17 ;  /* 0x000000ffff087224 */ /* 0x000fe400078e0011 */
[----:B------:R-:W3:Y:S02]  /*35c20*/  LDL.LU.64 R16, [R1+0x51b8] ;  /* 0x0051b80001107983 */ /* 0x000ee40000300a00 */
[C---:B---3--:R-:W-:Y:S11]  /*35c30*/  HMMA.16816.F32 R16, R24.reuse, R4, R16 ;  /* 0x000000041810723c */ /* 0x048ff60000001810 */
[----:B------:R-:W-:Y:S11]  /*35c40*/  @!UPT UIADD3 URZ, URZ, URZ, URZ ;  /* 0x0000003f3f3ff290 */ /* 0x000ff6000fffe03f */
[----:B------:R-:W-:Y:S01]  /*35c50*/  @!UPT UIADD3 URZ, URZ, URZ, URZ ;  /* 0x0000003f3f3ff290 */ /* 0x000fe2000fffe03f */
[----:B------:R0:W-:Y:S01]  /*35c60*/  STL.64 [R1+0x6d0], R16 ;  /* 0x0006d01001007387 */ /* 0x0001e20000100a00 */
[----:B------:R-:W-:Y:S03]  /*35c70*/  STL.64 [R1+0x6d8], R18 ;  /* 0x0006d81201007387 */ /* 0x000fe60000100a00 */
[----:B0-----:R-:W2:Y:S01]  /*35c80*/  LDL.LU.64 R16, [R1+0x51b0] ;  /* 0x0051b00001107983 */ /* 0x001ea20000300a00 */
[----:B------:R-:W-:Y:S01]  /*35c90*/  STL.64 [R1+0x50a0], R4 ;  /* 0x0050a00401007387 */ /* 0x000fe20000100a00 */
        /* <DEDUP_REMOVED lines=9> */
[----:B------:R-:W3:Y:S01]  /*35d30*/  LDL.LU.64 R16, [R1+0x5198] ;  /* 0x0051980001107983 */ /* 0x000ee20000300a00 */
[----:B------:R-:W-:Y:S02]  /*35d40*/  STL [R1+0x509c], R14 ;  /* 0x00509c0e01007387 */ /* 0x000fe40000100800 */
[----:B------:R-:W-:Y:S01]  /*35d50*/  STL [R1+0x5098], R15 ;  /* 0x0050980f01007387 */ /* 0x000fe20000100800 */
[----:B--2---:R0:W-:Y:S04]  /*35d60*/  STL.64 [R1+0x5168], R12 ;  /* 0x0051680c01007387 */ /* 0x0041e80000100a00 */
[----:B0-----:R-:W3:Y:S02]  /*35d70*/  LDL.64 R12, [R1+0x100] ;  /* 0x00010000010c7983 */ /* 0x001ee40000100a00 */
[----:B---3--:R-:W-:Y:S11]  /*35d80*/  HMMA.16816.F32 R16, R24, R12, R16 ;  /* 0x0000000c1810723c */ /* 0x008ff60000001810 */
[----:B------:R-:W-:Y:S11]  /*35d90*/  @!UPT UIADD3 URZ, URZ, URZ, URZ ;  /* 0x0000003f3f3ff290 */ /* 0x000ff6000fffe03f */
[----:B------:R-:W-:Y:S01]  /*35da0*/  @!UPT UIADD3 URZ, URZ, URZ, URZ ;  /* 0x0000003f3f3ff290 */ /* 0x000fe2000fffe03f */
[----:B------:R0:W-:Y:S01]  /*35db0*/  STL.64 [R1+0x6b0], R16 ;  /* 0x0006b01001007387 */ /* 0x0001e20000100a00 */
[----:B------:R1:W-:Y:S03]  /*35dc0*/  STL.64 [R1+0x6b8], R18 ;  /* 0x0006b81201007387 */ /* 0x0003e60000100a00 */
[----:B0-----:R-:W2:Y:S01]  /*35dd0*/  LDL.LU.64 R16, [R1+0x5190] ;  /* 0x0051900001107983 */ /* 0x001ea20000300a00 */
[----:B-1----:R-:W-:Y:S02]  /*35de0*/  IMAD.MOV.U32 R19, RZ, RZ, R12 ;  /* 0x000000ffff137224 */ /* 0x002fe400078e000c */
[----:B------:R-:W-:-:S05]  /*35df0*/  IMAD.MOV.U32 R18, RZ, RZ, R13 ;  /* 0x000000ffff127224 */ /* 0x000fca00078e000d */
[----:B------:R-:W-:Y:S04]  /*35e00*/  STL.64 [R1+0x5110], R18 ;  /* 0x0051101201007387 */ /* 0x000fe80000100a00 */
[----:B--2---:R-:W-:Y:S01]  /*35e10*/  STL.64 [R1+0x5108], R16 ;  /* 0x0051081001007387 */ /* 0x004fe20000100a00 */
[----:B------:R-:W2:Y:S02]  /*35e20*/  LDL.LU R12, [R1+0xe60] ;  /* 0x000e6000010c7983 */ /* 0x000ea40000300800 */
[----:B------:R-:W2:Y:S02]  /*35e30*/  LDL.LU R13, [R1+0xe64] ;  /* 0x000e6400010d7983 */ /* 0x000ea40000300800 */
[----:B------:R-:W3:Y:S01]  /*35e40*/  LDL.LU R14, [R1+0xe68] ;  /* 0x000e6800010e7983 */ /* 0x000ee20000300800 */
[----:B------:R-:W3:Y:S04]  /*35e50*/  LDL.LU R15, [R1+0xe6c] ;  /* 0x000e6c00010f7983 */ /* 0x000ee80000300800 */
[----:B---3--:R-:W-:Y:S01]  /*35e60*/  STL.64 [R1+0x5178], R14 ;  /* 0x0051780e01007387 */ /* 0x008fe20000100a00 */
[----:B--2---:R0:W-:Y:S02]  /*35e70*/  STL.64 [R1+0x5170], R12 ;  /* 0x0051700c01007387 */ /* 0x0041e40000100a00 */
[----:B------:R-:W2:Y:S02]  /*35e80*/  LDL.64 R20, [R1+0xe0] ;  /* 0x0000e00001147983 */ /* 0x000ea40000100a00 */
[----:B------:R-:W-:-:S02]  /*35e90*/  IMAD.MOV.U32 R5, RZ, RZ, R8 ;  /* 0x000000ffff057224 */ /* 0x000fc400078e0008 */
[----:B------:R-:W-:Y:S01]  /*35ea0*/  IMAD.MOV.U32 R4, RZ, RZ, R9 ;  /* 0x000000ffff047224 */ /* 0x000fe200078e0009 */
[----:B0-----:R-:W3:Y:S01]  /*35eb0*/  LDL.64 R12, [R1+0xf0] ;  /* 0x0000f000010c7983 */ /* 0x001ee20000100a00 */
[----:B------:R-:W-:Y:S03]  /*35ec0*/  STL.64 [R1+0x5188], R22 ;  /* 0x0051881601007387 */ /* 0x000fe60000100a00 */
[----:B--2---:R0:W-:Y:S04]  /*35ed0*/  STL.64 [R1+0x5180], R20 ;  /* 0x0051801401007387 */ /* 0x0041e80000100a00 */
[----:B0-----:R-:W3:Y:S01]  /*35ee0*/  LDL.LU R20, [R1+0xe70] ;  /* 0x000e700001147983 */ /* 0x001ee20000300800 */
[----:B------:R-:W3:Y:S02]  /*35ef0*/  LDL.LU R21, [R1+0xe74] ;  /* 0x000e740001157983 */ /* 0x000ee40000300800 */
[----:B------:R-:W3:Y:S02]  /*35f00*/  LDL.LU R22, [R1+0xe78] ;  /* 0x000e780001167983 */ /* 0x000ee40000300800 */
[----:B------:R-:W3:Y:S01]  /*35f10*/  LDL.LU R23, [R1+0xe7c] ;  /* 0x000e7c0001177983 */ /* 0x000ee20000300800 */
[----:B------:R-:W2:Y:S01]  /*35f20*/  LDL.LU R8, [R1+0xaa0] ;  /* 0x000aa00001087983 */ /* 0x000ea20000300800 */
[----:B------:R-:W2:Y:S02]  /*35f30*/  LDL.LU R9, [R1+0xaa4] ;  /* 0x000aa40001097983 */ /* 0x000ea40000300800 */
[----:B------:R-:W4:Y:S02]  /*35f40*/  LDL.LU R10, [R1+0xaa8] ;  /* 0x000aa800010a7983 */ /* 0x000f240000300800 */
[----:B------:R-:W4:Y:S02]  /*35f50*/  LDL.LU R11, [R1+0xaac] ;  /* 0x000aac00010b7983 */ /* 0x000f240000300800 */
[----:B----4-:R-:W-:Y:S01]  /*35f60*/  STL.64 [R1+0x5128], R10 ;  /* 0x0051280a01007387 */ /* 0x010fe20000100a00 */
[----:B--2---:R0:W-:Y:S03]  /*35f70*/  STL.64 [R1+0x5120], R8 ;  /* 0x0051200801007387 */ /* 0x0041e60000100a00 */
[----:B0-----:R-:W2:Y:S01]  /*35f80*/  LDL.LU R8, [R1+0xab0] ;  /* 0x000ab00001087983 */ /* 0x001ea20000300800 */
[----:B------:R-:W2:Y:S02]  /*35f90*/  LDL.LU R9, [R1+0xab4] ;  /* 0x000ab40001097983 */ /* 0x000ea40000300800 */
[----:B------:R-:W4:Y:S02]  /*35fa0*/  LDL.LU R10, [R1+0xab8] ;  /* 0x000ab800010a7983 */ /* 0x000f240000300800 */
[----:B------:R-:W4:Y:S01]  /*35fb0*/  LDL.LU R11, [R1+0xabc] ;  /* 0x000abc00010b7983 */ /* 0x000f220000300800 */
[----:B---3--:R-:W-:Y:S01]  /*35fc0*/  HMMA.16816.F32 R20, R24, R12, R20 ;  /* 0x0000000c1814723c */ /* 0x008fe20000001814 */
[----:B----4-:R-:W-:Y:S01]  /*35fd0*/  STL.64 [R1+0x5138], R10 ;  /* 0x0051380a01007387 */ /* 0x010fe20000100a00 */
[----:B--2---:R0:W-:Y:S02]  /*35fe0*/  STL.64 [R1+0x5130], R8 ;  /* 0x0051300801007387 */ /* 0x0041e40000100a00 */
[----:B0-----:R-:W-:-:S02]  /*35ff0*/  IMAD.MOV.U32 R8, RZ, RZ, R29 ;  /* 0x000000ffff087224 */ /* 0x001fc400078e001d */
[----:B------:R-:W-:-:S05]  /*36000*/  IMAD.MOV.U32 R9, RZ, RZ, R28 ;  /* 0x000000ffff097224 */ /* 0x000fca00078e001c */
[----:B------:R0:W-:Y:S04]  /*36010*/  STL.64 [R1+0x5158], R8 ;  /* 0x0051580801007387 */ /* 0x0001e80000100a00 */
[----:B0-----:R-:W2:Y:S01]  /*36020*/  LDL.LU R8, [R1+0xad0] ;  /* 0x000ad00001087983 */ /* 0x001ea20000300800 */
[----:B------:R-:W2:Y:S02]  /*36030*/  LDL.LU R9, [R1+0xad4] ;  /* 0x000ad40001097983 */ /* 0x000ea40000300800 */
[----:B------:R-:W2:Y:S02]  /*36040*/  LDL.LU R10, [R1+0xad8] ;  /* 0x000ad800010a7983 */ /* 0x000ea40000300800 */
[----:B------:R-:W2:Y:S01]  /*36050*/  LDL.LU R11, [R1+0xadc] ;  /* 0x000adc00010b7983 */ /* 0x000ea20000300800 */
[----:B------:R-:W3:Y:S01]  /*36060*/  LDL.64 R16, [R1] ;  /* 0x0000000001107983 */ /* 0x000ee20000100a00 */
[----:B------:R-:W-:-:S02]  /*36070*/  IMAD.MOV.U32 R29, RZ, RZ, R12 ;  /* 0x000000ffff1d7224 */ /* 0x000fc400078e000c */
[----:B------:R-:W-:Y:S01]  /*36080*/  IMAD.MOV.U32 R28, RZ, RZ, R13 ;  /* 0x000000ffff1c7224 */ /* 0x000fe200078e000d */
[----:B---3--:R0:W-:Y:S04]  /*36090*/  STL.64 [R1+0x5140], R16 ;  /* 0x0051401001007387 */ /* 0x0081e80000100a00 */
[----:B0-----:R-:W3:Y:S01]  /*360a0*/  LDL.LU R16, [R1+0xac0] ;  /* 0x000ac00001107983 */ /* 0x001ee20000300800 */
[----:B------:R-:W3:Y:S02]  /*360b0*/  LDL.LU R17, [R1+0xac4] ;  /* 0x000ac40001117983 */ /* 0x000ee40000300800 */
[----:B------:R-:W3:Y:S02]  /*360c0*/  LDL.LU R18, [R1+0xac8] ;  /* 0x000ac80001127983 */ /* 0x000ee40000300800 */
[----:B------:R-:W3:Y:S01]  /*360d0*/  LDL.LU R19, [R1+0xacc] ;  /* 0x000acc0001137983 */ /* 0x000ee20000300800 */
[----:B------:R-:W-:Y:S01]  /*360e0*/  STL.64 [R1+0x50b0], R4 ;  /* 0x0050b00401007387 */ /* 0x000fe20000100a00 */
[----:B------:R-:W-:Y:S02]  /*360f0*/  STL.64 [R1+0x6a0], R20 ;  /* 0x0006a01401007387 */ /* 0x000fe40000100a00 */
[----:B------:R0:W-:Y:S02]  /*36100*/  STL.64 [R1+0x6a8], R22 ;  /* 0x0006a81601007387 */ /* 0x0001e40000100a00 */
[----:B0-----:R-:W4:Y:S01]  /*36110*/  LDL.LU.64 R22, [R1+0x5188] ;  /* 0x0051880001167983 */ /* 0x001f220000300a00 */
[----:B------:R-:W2:Y:S02]  /*36120*/  LDL.LU.64 R20, [R1+0x5180] ;  /* 0x0051800001147983 */ /* 0x000ea40000300a00 */
[----:B------:R-:W2:Y:S02]  /*36130*/  LDL.LU.64 R14, [R1+0x5178] ;  /* 0x00517800010e7983 */ /* 0x000ea40000300a00 */
[----:B------:R-:W2:Y:S02]  /*36140*/  LDL.LU.64 R12, [R1+0x5170] ;  /* 0x00517000010c7983 */ /* 0x000ea40000300a00 */
[----:B--2---:R-:W-:Y:S01]  /*36150*/  HMMA.16816.F32 R12, R24, R20, R12 ;  /* 0x00000014180c723c */ /* 0x004fe2000000180c */
[----:B----4-:R-:W-:-:S02]  /*36160*/  IMAD.MOV.U32 R4, RZ, RZ, R23 ;  /* 0x000000ffff047224 */ /* 0x010fc400078e0017 */
[----:B------:R-:W-:-:S05]  /*36170*/  IMAD.MOV.U32 R5, RZ, RZ, R22 ;  /* 0x000000ffff057224 */ /* 0x000fca00078e0016 */
[----:B------:R-:W-:Y:S11]  /*36180*/  STL.64 [R1+0x50c8], R4 ;  /* 0x0050c80401007387 */ /* 0x000ff60000100a00 */
[----:B------:R-:W-:Y:S04]  /*36190*/  @!UPT UIADD3 URZ, URZ, URZ, URZ ;  /* 0x0000003f3f3ff290 */ /* 0x000fe8000fffe03f */
[----:B------:R0:W-:Y:S01]  /*361a0*/  STL.64 [R1+0x690], R12 ;  /* 0x0006900c01007387 */ /* 0x0001e20000100a00 */
[----:B------:R1:W-:Y:S03]  /*361b0*/  STL.64 [R1+0x698], R14 ;  /* 0x0006980e01007387 */ /* 0x0003e60000100a00 */
[----:B0-----:R-:W2:Y:S01]  /*361c0*/  LDL.LU.64 R12, [R1+0x5168] ;  /* 0x00516800010c7983 */ /* 0x001ea20000300a00 */
[----:B-1----:R-:W-:Y:S02]  /*361d0*/  IMAD.MOV.U32 R14, RZ, RZ, R20 ;  /* 0x000000ffff0e7224 */ /* 0x002fe400078e0014 */
[----:B------:R-:W-:Y:S02]  /*361e0*/  IMAD.MOV.U32 R15, RZ, RZ, R21 ;  /* 0x000000ffff0f7224 */ /* 0x000fe400078e0015 */
[----:B------:R-:W4:Y:S02]  /*361f0*/  LDL.LU.64 R20, [R1+0x5160] ;  /* 0x0051600001147983 */ /* 0x000f240000300a00 */
[----:B----4-:R-:W-:Y:S02]  /*36200*/  HMMA.16816.F32 R24, R24, R20, R8 ;  /* 0x000000141818723c */ /* 0x010fe40000001808 */
[----:B------:R-:W3:Y:S01]  /*36210*/  LDL.LU.64 R8, [R1+0x5158] ;  /* 0x0051580001087983 */ /* 0x000ee20000300a00 */
[----:B------:R-:W3:Y:S02]  /*36220*/  LDL.LU.64 R22, [R1+0x5150] ;  /* 0x0051500001167983 */ /* 0x000ee40000300a00 */
[----:B------:R-:W3:Y:S11]  /*36230*/  LDL.LU.64 R20, [R1+0x5148] ;  /* 0x0051480001147983 */ /* 0x000ef60000300a00 */
[----:B------:R-:W-:Y:S07]  /*36240*/  @!UPT UIADD3 URZ, URZ, URZ, URZ ;  /* 0x0000003f3f3ff290 */ /* 0x000fee000fffe03f */
[----:B------:R0:W-:Y:S01]  /*36250*/  STL.64 [R1+0x3b0], R24 ;  /* 0x0003b01801007387 */ /* 0x0001e20000100a00 */
[----:B------:R-:W-:Y:S03]  /*36260*/  STL.64 [R1+0x3b8], R26 ;  /* 0x0003b81a01007387 */ /* 0x000fe60000100a00 */
[----:B0-----:R-:W4:Y:S04]  /*36270*/  LDL R24, [R1+0x10] ;  /* 0x0000100001187983 */ /* 0x001f280000100800 */
[----:B------:R-:W4:Y:S01]  /*36280*/  LDL R25, [R1+0x14] ;  /* 0x0000140001197983 */ /* 0x000f220000100800 */
[C---:B---3--:R-:W-:Y:S03]  /*36290*/  HMMA.16816.F32 R8, R20.reuse, R8, R16 ;  /* 0x000000081408723c */ /* 0x048fe60000001810 */
[----:B------:R-:W3:Y:S11]  /*362a0*/  LDL.LU.64 R16, [R1+0x5140] ;  /* 0x0051400001107983 */ /* 0x000ef60000300a00 */
[----:B------:R-:W-:Y:S09]  /*362b0*/  @!UPT UIADD3 URZ, URZ, URZ, URZ ;  /* 0x0000003f3f3ff290 */ /* 0x000ff2000fffe03f */
[----:B------:R-:W-:Y:S01]  /*362c0*/  STL.64 [R1+0x3a0], R8 ;  /* 0x0003a00801007387 */ /* 0x000fe20000100a00 */
[----:B------:R0:W-:Y:S03]  /*362d0*/  STL.64 [R1+0x3a8], R10 ;  /* 0x0003a80a01007387 */ /* 0x0001e60000100a00 */
[----:B0-----:R-:W4:Y:S01]  /*362e0*/  LDL.LU.64 R10, [R1+0x5138] ;  /* 0x00513800010a7983 */ /* 0x001f220000300a00 */
[----:B------:R-:W4:Y:S02]  /*362f0*/  LDL.LU.64 R8, [R1+0x5130] ;  /* 0x0051300001087983 */ /* 0x000f240000300a00 */
[----:B----4-:R-:W-:Y:S01]  /*36300*/  HMMA.16816.F32 R24, R20, R24, R8 ;  /* 0x000000181418723c */ /* 0x010fe20000001808 */
[----:B------:R-:W3:Y:S01]  /*36310*/  LDL.LU.64 R10, [R1+0x5128] ;  /* 0x00512800010a7983 */ /* 0x000ee20000300a00 */
[----:B------:R-:W3:Y:S11]  /*36320*/  LDL.LU.64 R8, [R1+0x5120] ;  /* 0x0051200001087983 */ /* 0x000ef60000300a00 */
[----:B------:R-:W-:Y:S10]  /*36330*/  @!UPT UIADD3 URZ, URZ, URZ, URZ ;  /* 0x0000003f3f3ff290 */ /* 0x000ff4000fffe03f */
[----:B------:R0:W-:Y:S01]  /*36340*/  STL.64 [R1+0x390], R24 ;  /* 0x0003901801007387 */ /* 0x0001e20000100a00 */
[----:B------:R1:W-:Y:S03]  /*36350*/  STL.64 [R1+0x398], R26 ;  /* 0x0003981a01007387 */ /* 0x0003e60000100a00 */
[----:B0-----:R-:W4:Y:S01]  /*36360*/  LDL.LU R24, [R1+0xa70] ;  /* 0x000a700001187983 */ /* 0x001f220000300800 */
[----:B------:R-:W4:Y:S02]  /*36370*/  LDL.LU R25, [R1+0xa74] ;  /* 0x000a740001197983 */ /* 0x000f240000300800 */
[----:B-1----:R-:W2:Y:S02]  /*36380*/  LDL.LU R26, [R1+0xa78] ;  /* 0x000a7800011a7983 */ /* 0x002ea40000300800 */
[----:B------:R-:W2:Y:S02]  /*36390*/  LDL.LU R27, [R1+0xa7c] ;  /* 0x000a7c00011b7983 */ /* 0x000ea40000300800 */
[----:B------:R-:W-:-:S02]  /*363a0*/  IMAD.MOV.U32 R4, RZ, RZ, R7 ;  /* 0x000000ffff047224 */ /* 0x000fc400078e0007 */
[----:B------:R-:W-:Y:S01]  /*363b0*/  IMAD.MOV.U32 R5, RZ, RZ, R6 ;  /* 0x000000ffff057224 */ /* 0x000fe200078e0006 */
[----:B---3--:R-:W-:Y:S01]  /*363c0*/  HMMA.16816.F32 R8, R20, R16, R8 ;  /* 0x000000101408723c */ /* 0x008fe20000001808 */
[----:B--2---:R-:W-:Y:S01]  /*363d0*/  STL.64 [R1+0x5100], R26 ;  /* 0x0051001a01007387 */ /* 0x004fe20000100a00 */
[----:B----4-:R0:W-:Y:S03]  /*363e0*/  STL.64 [R1+0x50f8], R24 ;  /* 0x0050f81801007387 */ /* 0x0101e60000100a00 */
        /* <DEDUP_REMOVED lines=8> */
[----:B------:R-:W3:Y:S03]  /*36470*/  LDL.LU R7, [R1+0xa9c] ;  /* 0x000a9c0001077983 */ /* 0x000ee60000300800 */
[----:B------:R0:W-:Y:S01]  /*36480*/  STL.64 [R1+0x380], R8 ;  /* 0x0003800801007387 */ /* 0x0001e20000100a00 */
[----:B------:R1:W-:Y:S03]  /*36490*/  STL.64 [R1+0x388], R10 ;  /* 0x0003880a01007387 */ /* 0x0003e60000100a00 */
[----:B0-----:R-:W4:Y:S01]  /*364a0*/  LDL.LU.64 R8, [R1+0x5118] ;  /* 0x0051180001087983 */ /* 0x001f220000300a00 */
[----:B-1----:R-:W-:-:S02]  /*364b0*/  IMAD.MOV.U32 R11, RZ, RZ, R16 ;  /* 0x000000ffff0b7224 */ /* 0x002fc400078e0010 */
[----:B------:R-:W-:Y:S02]  /*364c0*/  IMAD.MOV.U32 R10, RZ, RZ, R17 ;  /* 0x000000ffff0a7224 */ /* 0x000fe400078e0011 */
[----:B------:R-:W2:Y:S01]  /*364d0*/  LDL.LU.64 R18, [R1+0x5110] ;  /* 0x0051100001127983 */ /* 0x000ea20000300a00 */
[----:B------:R-:W3:Y:S02]  /*364e0*/  LDL.LU.64 R16, [R1+0x5108] ;  /* 0x0051080001107983 */ /* 0x000ee40000300a00 */
[C---:B---3--:R-:W-:Y:S11]  /*364f0*/  HMMA.16816.F32 R4, R20.reuse, R16, R4 ;  /* 0x000000101404723c */ /* 0x048ff60000001804 */
[----:B------:R-:W-:Y:S11]  /*36500*/  @!UPT UIADD3 URZ, URZ, URZ, URZ ;  /* 0x0000003f3f3ff290 */ /* 0x000ff6000fffe03f */
[----:B------:R-:W-:Y:S01]  /*36510*/  @!UPT UIADD3 URZ, URZ, URZ, URZ ;  /* 0x0000003f3f3ff290 */ /* 0x000fe2000fffe03f */
[----:B------:R-:W-:Y:S01]  /*36520*/  STL.64 [R1+0x370], R4 ;  /* 0x0003700401007387 */ /* 0x000fe20000100a00 */
[----:B------:R-:W-:Y:S02]  /*36530*/  STL.64 [R1+0x378], R6 ;  /* 0x0003780601007387 */ /* 0x000fe40000100a00 */
[----:B------:R0:W-:Y:S02]  /*36540*/  STL.64 [R1+0x4ff0], R16 ;  /* 0x004ff01001007387 */ /* 0x0001e40000100a00 */
[----:B--2---:R1:W-:Y:S01]  /*36550*/  STL.64 [R1+0x50a8], R18 ;  /* 0x0050a81201007387 */ /* 0x0043e20000100a00 */
[----:B0-----:R-:W2:Y:S01]  /*36560*/  LDL.LU R16, [R1+0xe20] ;  /* 0x000e200001107983 */ /* 0x001ea20000300800 */
[----:B------:R-:W2:Y:S02]  /*36570*/  LDL.LU R17, [R1+0xe24] ;  /* 0x000e240001117983 */ /* 0x000ea40000300800 */
[----:B-1----:R-:W3:Y:S02]  /*36580*/  LDL.LU R18, [R1+0xe28] ;  /* 0x000e280001127983 */ /* 0x002ee40000300800 */
[----:B------:R-:W3:Y:S02]  /*36590*/  LDL.LU R19, [R1+0xe2c] ;  /* 0x000e2c0001137983 */ /* 0x000ee40000300800 */
[----:B---3--:R-:W-:Y:S01]  /*365a0*/  STL.64 [R1+0x50c0], R18 ;  /* 0x0050c01201007387 */ /* 0x008fe20000100a00 */
[----:B--2---:R0:W-:Y:S03]  /*365b0*/  STL.64 [R1+0x50b8], R16 ;  /* 0x0050b81001007387 */ /* 0x0041e60000100a00 */
[----:B0-----:R-:W2:Y:S01]  /*365c0*/  LDL.LU R16, [R1+0xe30] ;  /* 0x000e300001107983 */ /* 0x001ea20000300800 */
[----:B------:R-:W2:Y:S02]  /*365d0*/  LDL.LU R17, [R1+0xe34] ;  /* 0x000e340001117983 */ /* 0x000ea40000300800 */
[----:B------:R-:W3:Y:S02]  /*365e0*/  LDL.LU R18, [R1+0xe38] ;  /* 0x000e380001127983 */ /* 0x000ee40000300800 */
[----:B------:R-:W3:Y:S01]  /*365f0*/  LDL.LU R19, [R1+0xe3c] ;  /* 0x000e3c0001137983 */ /* 0x000ee20000300800 */
[C---:B------:R-:W-:Y:S01]  /*36600*/  HMMA.16816.F32 R24, R20.reuse, R12, R24 ;  /* 0x0000000c1418723c */ /* 0x040fe20000001818 */
        /* <DEDUP_REMOVED lines=11> */
[----:B------:R-:W2:Y:S02]  /*366c0*/  LDL.LU R19, [R1+0xe5c] ;  /* 0x000e5c0001137983 */ /* 0x000ea40000300800 */
[----:B------:R-:W-:Y:S01]  /*366d0*/  STL.64 [R1+0x360], R24 ;  /* 0x0003601801007387 */ /* 0x000fe20000100a00 */
[----:B------:R0:W-:Y:S03]  /*366e0*/  STL.64 [R1+0x368], R26 ;  /* 0x0003681a01007387 */ /* 0x0001e60000100a00 */
[----:B0-----:R-:W3:Y:S01]  /*366f0*/  LDL.LU.64 R26, [R1+0x5100] ;  /* 0x00510000011a7983 */ /* 0x001ee20000300a00 */
[----:B------:R-:W3:Y:S02]  /*36700*/  LDL.LU.64 R24, [R1+0x50f8] ;  /* 0x0050f80001187983 */ /* 0x000ee40000300a00 */
[----:B------:R-:W-:Y:S02]  /*36710*/  STL.64 [R1+0x5010], R12 ;  /* 0x0050100c01007387 */ /* 0x000fe40000100a00 */
[----:B----4-:R-:W-:Y:S01]  /*36720*/  STL.64 [R1+0x4fd8], R8 ;  /* 0x004fd80801007387 */ /* 0x010fe20000100a00 */
[----:B---3--:R-:W-:Y:S11]  /*36730*/  HMMA.16816.F32 R24, R20, R8, R24 ;  /* 0x000000081418723c */ /* 0x008ff60000001818 */
[----:B------:R-:W-:Y:S11]  /*36740*/  @!UPT UIADD3 URZ, URZ, URZ, URZ ;  /* 0x0000003f3f3ff290 */ /* 0x000ff6000fffe03f */
[----:B------:R-:W-:Y:S01]  /*36750*/  @!UPT UIADD3 URZ, URZ, URZ, URZ ;  /* 0x0000003f3f3ff290 */ /* 0x000fe2000fffe03f */
[----:B------:R-:W-:Y:S01]  /*36760*/  STL.64 [R1+0x350], R24 ;  /* 0x0003501801007387 */ /* 0x000fe20000100a00 */
[----:B------:R-:W-:Y:S02]  /*36770*/  STL.64 [R1+0x358], R26 ;  /* 0x0003581a01007387 */ /* 0x000fe40000100a00 */
[----:B------:R-:W0:Y:S02]  /*36780*/  LDSM.16.MT88.4 R24, [R2+0x8280] ;  /* 0x008280000218783b */ /* 0x000e240000004200 */
[----:B0-----:R-:W-:Y:S02]  /*36790*/  STL.64 [R1+0x4f40], R26 ;  /* 0x004f401a01007387 */ /* 0x001fe40000100a00 */
[----:B------:R0:W-:Y:S02]  /*367a0*/  STL.64 [R1+0x4f38], R24 ;  /* 0x004f381801007387 */ /* 0x0001e40000100a00 */
[----:B0-----:R-:W3:Y:S01]  /*367b0*/  LDL.64 R24, [R1+0xd0] ;  /* 0x0000d00001187983 */ /* 0x001ee20000100a00 */
[----:B------:R-:W-:-:S02]  /*367c0*/  IMAD.MOV.U32 R4, RZ, RZ, R3 ;  /* 0x000000ffff047224 */ /* 0x000fc400078e0003 */
[----:B------:R-:W-:-:S07]  /*367d0*/  IMAD.MOV.U32 R5, RZ, RZ, R0 ;  /* 0x000000ffff057224 */ /* 0x000fce00078e0000 */
[C---:B--2---:R-:W-:Y:S01]  /*367e0*/  HMMA.16816.F32 R4, R20.reuse, R4, R16 ;  /* 0x000000041404723c */ /* 0x044fe20000001810 */
[----:B---3--:R0:W-:Y:S04]  /*367f0*/  STL.64 [R1+0x5038], R24 ;  /* 0x0050381801007387 */ /* 0x0081e80000100a00 */
[----:B0-----:R-:W2:Y:S01]  /*36800*/  LDL.LU R24, [R1+0xe10] ;  /* 0x000e100001187983 */ /* 0x001ea20000300800 */
[----:B------:R-:W2:Y:S02]  /*36810*/  LDL.LU R25, [R1+0xe14] ;  /* 0x000e140001197983 */ /* 0x000ea40000300800 */
[----:B------:R-:W2:Y:S02]  /*36820*/  LDL.LU R26, [R1+0xe18] ;  /* 0x000e1800011a7983 */ /* 0x000ea40000300800 */
[----:B------:R-:W2:Y:S01]  /*36830*/  LDL.LU R27, [R1+0xe1c] ;  /* 0x000e1c00011b7983 */ /* 0x000ea20000300800 */
[----:B------:R-:W3:Y:S01]  /*36840*/  LDL.LU.64 R18, [R1+0x50f0] ;  /* 0x0050f00001127983 */ /* 0x000ee20000300a00 */
[----:B------:R-:W3:Y:S11]  /*36850*/  LDL.LU.64 R16, [R1+0x50e8] ;  /* 0x0050e80001107983 */ /* 0x000ef60000300a00 */
[----:B------:R0:W-:Y:S02]  /*36860*/  STL.64 [R1+0x340], R4 ;  /* 0x0003400401007387 */ /* 0x0001e40000100a00 */
[----:B------:R3:W-:Y:S01]  /*36870*/  STL.64 [R1+0x348], R6 ;  /* 0x0003480601007387 */ /* 0x0007e20000100a00 */
[----:B0-----:R-:W3:Y:S02]  /*36880*/  LDL.LU.64 R4, [R1+0x50e0] ;  /* 0x0050e00001047983 */ /* 0x001ee40000300a00 */
[C---:B---3--:R-:W-:Y:S02]  /*36890*/  HMMA.16816.F32 R4, R20.reuse, R4, R16 ;  /* 0x000000041404723c */ /* 0x048fe40000001810 */
[----:B------:R-:W3:Y:S01]  /*368a0*/  LDL.LU.64 R18, [R1+0x50d8] ;  /* 0x0050d80001127983 */ /* 0x000ee20000300a00 */
[----:B------:R-:W3:Y:S11]  /*368b0*/  LDL.LU.64 R16, [R1+0x50d0] ;  /* 0x0050d00001107983 */ /* 0x000ef60000300a00 */
[----:B------:R-:W-:Y:S09]  /*368c0*/  @!UPT UIADD3 URZ, URZ, URZ, URZ ;  /* 0x0000003f3f3ff290 */ /* 0x000ff2000fffe03f */
        /* <DEDUP_REMOVED lines=11> */
[----:B------:R-:W3:Y:S11]  /*36980*/  LDL.LU.64 R18, [R1+0x50a8] ;  /* 0x0050a80001127983 */ /* 0x000ef60000300a00 */
[----:B------:R-:W-:Y:S10]  /*36990*/  @!UPT UIADD3 URZ, URZ, URZ, URZ ;  /* 0x0000003f3f3ff290 */ /* 0x000ff4000fffe03f */
[----:B------:R0:W-:Y:S01]  /*369a0*/  STL.64 [R1+0x310], R4 ;  /* 0x0003100401007387 */ /* 0x0001e20000100a00 */
[----:B------:R1:W-:Y:S03]  /*369b0*/  STL.64 [R1+0x318], R6 ;  /* 0x0003180601007387 */ /* 0x0003e60000100a00 */
[----:B0-----:R-:W2:Y:S02]  /*369c0*/  LDL.LU.64 R4, [R1+0x50a0] ;  /* 0x0050a00001047983 */ /* 0x001ea40000300a00 */
[----:B--2---:R-:W-:Y:S01]  /*369d0*/  HMMA.16816.F32 R24, R20, R4, R24 ;  /* 0x000000041418723c */ /* 0x004fe20000001818 */
[----:B------:R-:W-:Y:S02]  /*369e0*/  IMAD.MOV.U32 R3, RZ, RZ, R4 ;  /* 0x000000ffff037224 */ /* 0x000fe400078e0004 */
[----:B------:R-:W-:Y:S11]  /*369f0*/  IMAD.MOV.U32 R0, RZ, RZ, R5 ;  /* 0x000000ffff007224 */ /* 0x000ff600078e0005 */
[----:B------:R-:W-:Y:S09]  /*36a00*/  @!UPT UIADD3 URZ, URZ, URZ, URZ ;  /* 0x0000003f3f3ff290 */ /* 0x000ff2000fffe03f */
[----:B------:R0:W-:Y:S01]  /*36a10*/  STL.64 [R1+0x300], R24 ;  /* 0x0003001801007387 */ /* 0x0001e20000100a00 */
[----:B------:R-:W-:Y:S02]  /*36a20*/  STL.64 [R1+0x308], R26 ;  /* 0x0003081a01007387 */ /* 0x000fe40000100a00 */
[----:B------:R-:W2:Y:S02]  /*36a30*/  LDL.LU R4, [R1+0x2c0] ;  /* 0x0002c00001047983 */ /* 0x000ea40000300800 */
[----:B------:R-:W2:Y:S01]  /*36a40*/  LDL.LU R5, [R1+0x2c4] ;  /* 0x0002c40001057983 */ /* 0x000ea20000300800 */
[----:B-1----:R-:W4:Y:S01]  /*36a50*/  LDL.LU R6, [R1+0x2c8] ;  /* 0x0002c80001067983 */ /* 0x002f220000300800 */
[----:B------:R-:W4:Y:S02]  /*36a60*/  LDL.LU R7, [R1+0x2cc] ;  /* 0x0002cc0001077983 */ /* 0x000f240000300800 */
[----:B0-----:R-:W-:Y:S02]  /*36a70*/  IMAD.MOV.U32 R24, RZ, RZ, R14 ;  /* 0x000000ffff187224 */ /* 0x001fe400078e000e */
[----:B------:R-:W-:Y:S01]  /*36a80*/  IMAD.MOV.U32 R25, RZ, RZ, R15 ;  /* 0x000000ffff197224 */ /* 0x000fe200078e000f */
[----:B----4-:R-:W-:Y:S01]  /*36a90*/  STL.64 [R1+0x5048], R6 ;  /* 0x0050480601007387 */ /* 0x010fe20000100a00 */
[----:B--2---:R-:W-:Y:S02]  /*36aa0*/  STL.64 [R1+0x5040], R4 ;  /* 0x0050400401007387 */ /* 0x004fe40000100a00 */
[----:B------:R-:W2:Y:S02]  /*36ab0*/  LDL.LU R14, [R1+0x509c] ;  /* 0x00509c00010e7983 */ /* 0x000ea40000300800 */
[----:B------:R-:W4:Y:S01]  /*36ac0*/  LDL.LU R15, [R1+0x5098] ;  /* 0x00509800010f7983 */ /* 0x000f220000300800 */
[----:B------:R0:W-:Y:S02]  /*36ad0*/  STL.64 [R1+0x5050], R24 ;  /* 0x0050501801007387 */ /* 0x0001e40000100a00 */
[----:B0-----:R-:W-:-:S02]  /*36ae0*/  IMAD.MOV.U32 R24, RZ, RZ, R29 ;  /* 0x000000ffff187224 */ /* 0x001fc400078e001d */
[----:B------:R-:W-:-:S05]  /*36af0*/  IMAD.MOV.U32 R25, RZ, RZ, R28 ;  /* 0x000000ffff197224 */ /* 0x000fca00078e001c */
[----:B------:R3:W-:Y:S01]  /*36b00*/  STL.64 [R1+0x5068], R24 ;  /* 0x0050681801007387 */ /* 0x0007e20000100a00 */
[----:B------:R-:W2:Y:S02]  /*36b10*/  LDL.LU R4, [R1+0xdd0] ;  /* 0x000dd00001047983 */ /* 0x000ea40000300800 */
[----:B------:R-:W2:Y:S02]  /*36b20*/  LDL.LU R5, [R1+0xdd4] ;  /* 0x000dd40001057983 */ /* 0x000ea40000300800 */
[----:B------:R-:W2:Y:S01]  /*36b30*/  LDL.LU R6, [R1+0xdd8] ;  /* 0x000dd80001067983 */ /* 0x000ea20000300800 */
[----:B------:R-:W2:Y:S01]  /*36b40*/  LDL.LU R7, [R1+0xddc] ;  /* 0x000ddc0001077983 */ /* 0x000ea20000300800 */
[----:B---3--:R-:W-:Y:S02]  /*36b50*/  IMAD.MOV.U32 R24, RZ, RZ, R19 ;  /* 0x000000ffff187224 */ /* 0x008fe400078e0013 */
[----:B------:R-:W-:-:S05]  /*36b60*/  IMAD.MOV.U32 R25, RZ, RZ, R18 ;  /* 0x000000ffff197224 */ /* 0x000fca00078e0012 */
[----:B------:R-:W-:Y:S04]  /*36b70*/  STL.64 [R1+0x5080], R24 ;  /* 0x0050801801007387 */ /* 0x000fe80000100a00 */
[----:B--2---:R-:W-:Y:S01]  /*36b80*/  STL.64 [R1+0x5060], R6 ;  /* 0x0050600601007387 */ /* 0x004fe20000100a00 */
[----:B------:R0:W-:Y:S03]  /*36b90*/  STL.64 [R1+0x5058], R4 ;  /* 0x0050580401007387 */ /* 0x0001e60000100a00 */
        /* <DEDUP_REMOVED lines=11> */
[----:B------:R-:W-:Y:S02]  /*36c50*/  IMAD.MOV.U32 R17, RZ, RZ, R10 ;  /* 0x000000ffff117224 */ /* 0x000fe400078e000a */
[----:B------:R-:W-:Y:S02]  /*36c60*/  IMAD.MOV.U32 R25, RZ, RZ, R14 ;  /* 0x000000ffff197224 */ /* 0x000fe400078e000e */
[----:B----4-:R-:W-:Y:S01]  /*36c70*/  IMAD.MOV.U32 R24, RZ, RZ, R15 ;  /* 0x000000ffff187224 */ /* 0x010fe200078e000f */
[----:B---3--:R-:W-:Y:S01]  /*36c80*/  STL.64 [R1+0x5090], R6 ;  /* 0x0050900601007387 */ /* 0x008fe20000100a00 */
[----:B--2---:R0:W-:Y:S03]  /*36c90*/  STL.64 [R1+0x5088], R4 ;  /* 0x0050880401007387 */ /* 0x0041e60000100a00 */
[----:B0-----:R-:W2:Y:S01]  /*36ca0*/  LDL.LU R4, [R1+0xe00] ;  /* 0x000e000001047983 */ /* 0x001ea20000300800 */
[----:B------:R-:W2:Y:S02]  /*36cb0*/  LDL.LU R5, [R1+0xe04] ;  /* 0x000e040001057983 */ /* 0x000ea40000300800 */
[----:B------:R-:W2:Y:S02]  /*36cc0*/  LDL.LU R6, [R1+0xe08] ;  /* 0x000e080001067983 */ /* 0x000ea40000300800 */
[----:B------:R-:W2:Y:S01]  /*36cd0*/  LDL.LU R7, [R1+0xe0c] ;  /* 0x000e0c0001077983 */ /* 0x000ea20000300800 */
[----:B------:R0:W-:Y:S01]  /*36ce0*/  STL.64 [R1+0x5008], R16 ;  /* 0x0050081001007387 */ /* 0x0001e20000100a00 */
[----:B------:R-:W3:Y:S02]  /*36cf0*/  LDL.LU R8, [R1+0xa20] ;  /* 0x000a200001087983 */ /* 0x000ee40000300800 */
[----:B------:R-:W3:Y:S02]  /*36d00*/  LDL.LU R9, [R1+0xa24] ;  /* 0x000a240001097983 */ /* 0x000ee40000300800 */
[----:B------:R-:W4:Y:S01]  /*36d10*/  LDL.LU R10, [R1+0xa28] ;  /* 0x000a2800010a7983 */ /* 0x000f220000300800 */
[----:B------:R-:W4:Y:S01]  /*36d20*/  LDL.LU R11, [R1+0xa2c] ;  /* 0x000a2c00010b7983 */ /* 0x000f220000300800 */
[----:B------:R-:W2:Y:S02]  /*36d30*/  LDL.LU R12, [R1+0xa50] ;  /* 0x000a5000010c7983 */ /* 0x000ea40000300800 */
[----:B------:R-:W2:Y:S02]  /*36d40*/  LDL.LU R13, [R1+0xa54] ;  /* 0x000a5400010d7983 */ /* 0x000ea40000300800 */
[----:B------:R-:W2:Y:S01]  /*36d50*/  LDL.LU R14, [R1+0xa58] ;  /* 0x000a5800010e7983 */ /* 0x000ea20000300800 */
[----:B------:R-:W2:Y:S04]  /*36d60*/  LDL.LU R15, [R1+0xa5c] ;  /* 0x000a5c00010f7983 */ /* 0x000ea80000300800 */
[----:B--2---:R-:W-:Y:S01]  /*36d70*/  STL.64 [R1+0x5020], R14 ;  /* 0x0050200e01007387 */ /* 0x004fe20000100a00 */
[----:B------:R1:W-:Y:S02]  /*36d80*/  STL.64 [R1+0x5018], R12 ;  /* 0x0050180c01007387 */ /* 0x0003e40000100a00 */
[----:B0-----:R-:W2:Y:S01]  /*36d90*/  LDL.64 R16, [R1+0x10] ;  /* 0x0000100001107983 */ /* 0x001ea20000100a00 */
[----:B-1----:R-:W2:Y:S01]  /*36da0*/  LDL.64 R12, [R1+0x20] ;  /* 0x00002000010c7983 */ /* 0x002ea20000100a00 */
[----:B----4-:R-:W-:Y:S02]  /*36db0*/  STL.64 [R1+0x4fe8], R10 ;  /* 0x004fe80a01007387 */ /* 0x010fe40000100a00 */
[----:B---3--:R0:W-:Y:S02]  /*36dc0*/  STL.64 [R1+0x4fe0], R8 ;  /* 0x004fe00801007387 */ /* 0x0081e40000100a00 */
        /* <DEDUP_REMOVED lines=11> */
[----:B------:R-:W4:Y:S01]  /*36e80*/  LDL.LU.64 R6, [R1+0x5090] ;  /* 0x0050900001067983 */ /* 0x000f220000300a00 */
[----:B------:R-:W4:Y:S11]  /*36e90*/  LDL.LU.64 R4, [R1+0x5088] ;  /* 0x0050880001047983 */ /* 0x000f360000300a00 */
[----:B------:R0:W-:Y:S02]  /*36ea0*/  STL.64 [R1+0x2f0], R24 ;  /* 0x0002f01801007387 */ /* 0x0001e40000100a00 */
[----:B------:R4:W-:Y:S01]  /*36eb0*/  STL.64 [R1+0x2f8], R26 ;  /* 0x0002f81a01007387 */ /* 0x0009e20000100a00 */
        /* <DEDUP_REMOVED lines=20> */
[----:B------:R-:W-:Y:S03]  /*37000*/  STL.64 [R1+0x688], R26 ;  /* 0x0006881a01007387 */ /* 0x000fe60000100a00 */
[----:B0-----:R-:W4:Y:S02]  /*37010*/  LDL.LU.64 R24, [R1+0x5038] ;  /* 0x0050380001187983 */ /* 0x001f240000300a00 */
[----:B----4-:R-:W-:Y:S02]  /*37020*/  HMMA.16816.F32 R20, R20, R24, R4 ;  /* 0x000000181414723c */ /* 0x010fe40000001804 */
[----:B------:R-:W2:Y:S01]  /*37030*/  LDL.LU.64 R6, [R1+0x5030] ;  /* 0x0050300001067983 */ /* 0x000ea20000300a00 */
[----:B------:R-:W2:Y:S11]  /*37040*/  LDL.LU.64 R4, [R1+0x5028] ;  /* 0x0050280001047983 */ /* 0x000eb60000300a00 */
[----:B------:R-:W-:Y:S09]  /*37050*/  @!UPT UIADD3 URZ, URZ, URZ, URZ ;  /* 0x0000003f3f3ff290 */ /* 0x000ff2000fffe03f */
[----:B------:R0:W-:Y:S01]  /*37060*/  STL.64 [R1+0x2c0], R20 ;  /* 0x0002c01401007387 */ /* 0x0001e20000100a00 */
[----:B------:R1:W-:Y:S03]  /*37070*/  STL.64 [R1+0x2c8], R22 ;  /* 0x0002c81601007387 */ /* 0x0003e60000100a00 */
[----:B0-----:R-:W4:Y:S01]  /*37080*/  LDL.LU R20, [R1+0xa10] ;  /* 0x000a100001147983 */ /* 0x001f220000300800 */
[----:B------:R-:W4:Y:S02]  /*37090*/  LDL.LU R21, [R1+0xa14] ;  /* 0x000a140001157983 */ /* 0x000f240000300800 */
[----:B-1----:R-:W4:Y:S02]  /*370a0*/  LDL.LU R22, [R1+0xa18] ;  /* 0x000a180001167983 */ /* 0x002f240000300800 */
[----:B------:R-:W4:Y:S01]  /*370b0*/  LDL.LU R23, [R1+0xa1c] ;  /* 0x000a1c0001177983 */ /* 0x000f220000300800 */
[----:B------:R0:W-:Y:S04]  /*370c0*/  STL.64 [R1+0x4f50], R24 ;  /* 0x004f501801007387 */ /* 0x0001e80000100a00 */
[----:B0-----:R-:W2:Y:S01]  /*370d0*/  LDL.LU R24, [R1+0xa60] ;  /* 0x000a600001187983 */ /* 0x001ea20000300800 */
[----:B------:R-:W2:Y:S02]  /*370e0*/  LDL.LU R25, [R1+0xa64] ;  /* 0x000a640001197983 */ /* 0x000ea40000300800 */
[----:B------:R-:W2:Y:S02]  /*370f0*/  LDL.LU R26, [R1+0xa68] ;  /* 0x000a6800011a7983 */ /* 0x000ea40000300800 */
[----:B------:R-:W2:Y:S02]  /*37100*/  LDL.LU R27, [R1+0xa6c] ;  /* 0x000a6c00011b7983 */ /* 0x000ea40000300800 */
[C---:B--2---:R-:W-:Y:S11]  /*37110*/  HMMA.16816.F32 R24, R4.reuse, R12, R24 ;  /* 0x0000000c0418723c */ /* 0x044ff60000001818 */
[----:B------:R-:W-:Y:S11]  /*37120*/  @!UPT UIADD3 URZ, URZ, URZ, URZ ;  /* 0x0000003f3f3ff290 */ /* 0x000ff6000fffe03f */
[----:B------:R-:W-:Y:S01]  /*37130*/  @!UPT UIADD3 URZ, URZ, URZ, URZ ;  /* 0x0000003f3f3ff290 */ /* 0x000fe2000fffe03f */
[----:B------:R0:W-:Y:S01]  /*37140*/  STL.64 [R1+0x2b0], R24 ;  /* 0x0002b01801007387 */ /* 0x0001e20000100a00 */
[----:B------:R-:W-:Y:S02]  /*37150*/  STL.64 [R1+0x2b8], R26 ;  /* 0x0002b81a01007387 */ /* 0x000fe40000100a00 */
[----:B------:R-:W2:Y:S02]  /*37160*/  LDL.LU.64 R14, [R1+0x5020] ;  /* 0x00502000010e7983 */ /* 0x000ea40000300a00 */
[----:B0-----:R-:W-:Y:S02]  /*37170*/  IMAD.MOV.U32 R25, RZ, RZ, R12 ;  /* 0x000000ffff197224 */ /* 0x001fe400078e000c */
[----:B------:R-:W-:Y:S02]  /*37180*/  IMAD.MOV.U32 R24, RZ, RZ, R13 ;  /* 0x000000ffff187224 */ /* 0x000fe400078e000d */
[----:B------:R-:W2:Y:S03]  /*37190*/  LDL.LU.64 R12, [R1+0x5018] ;  /* 0x00501800010c7983 */ /* 0x000ea60000300a00 */
[----:B------:R0:W-:Y:S02]  /*371a0*/  STL.64 [R1+0x4fc8], R24 ;  /* 0x004fc81801007387 */ /* 0x0001e40000100a00 */
[----:B0-----:R-:W3:Y:S01]  /*371b0*/  LDL.64 R24, [R1+0x150] ;  /* 0x0001500001187983 */ /* 0x001ee20000100a00 */
[----:B--2---:R-:W-:Y:S03]  /*371c0*/  HMMA.16816.F32 R12, R4, R16, R12 ;  /* 0x00000010040c723c */ /* 0x004fe6000000180c */
[----:B---3--:R0:W-:Y:S04]  /*371d0*/  STL.64 [R1+0x4fd0], R24 ;  /* 0x004fd01801007387 */ /* 0x0081e80000100a00 */
[----:B0-----:R-:W2:Y:S01]  /*371e0*/  LDL.LU R24, [R1+0xdc0] ;  /* 0x000dc00001187983 */ /* 0x001ea20000300800 */
[----:B------:R-:W2:Y:S02]  /*371f0*/  LDL.LU R25, [R1+0xdc4] ;  /* 0x000dc40001197983 */ /* 0x000ea40000300800 */
[----:B------:R-:W2:Y:S02]  /*37200*/  LDL.LU R26, [R1+0xdc8] ;  /* 0x000dc800011a7983 */ /* 0x000ea40000300800 */
[----:B------:R-:W2:Y:S11]  /*37210*/  LDL.LU R27, [R1+0xdcc] ;  /* 0x000dcc00011b7983 */ /* 0x000eb60000300800 */
[----:B------:R0:W-:Y:S01]  /*37220*/  STL.64 [R1+0x2a0], R12 ;  /* 0x0002a00c01007387 */ /* 0x0001e20000100a00 */
[----:B------:R1:W-:Y:S03]  /*37230*/  STL.64 [R1+0x2a8], R14 ;  /* 0x0002a80e01007387 */ /* 0x0003e60000100a00 */
[----:B0-----:R-:W3:Y:S01]  /*37240*/  LDL.LU.64 R12, [R1+0x5010] ;  /* 0x00501000010c7983 */ /* 0x001ee20000300a00 */
[----:B-1----:R-:W-:-:S02]  /*37250*/  IMAD.MOV.U32 R15, RZ, RZ, R16 ;  /* 0x000000ffff0f7224 */ /* 0x002fc400078e0010 */
[----:B------:R-:W-:Y:S02]  /*37260*/  IMAD.MOV.U32 R14, RZ, RZ, R17 ;  /* 0x000000ffff0e7224 */ /* 0x000fe400078e0011 */
[----:B------:R-:W2:Y:S02]  /*37270*/  LDL.LU.64 R16, [R1+0x5008] ;  /* 0x0050080001107983 */ /* 0x000ea40000300a00 */
        /* <DEDUP_REMOVED lines=12> */
[----:B0-----:R-:W3:Y:S01]  /*37340*/  LDL.LU.64 R10, [R1+0x4fe8] ;  /* 0x004fe800010a7983 */ /* 0x001ee20000300a00 */
[----:B------:R-:W3:Y:S02]  /*37350*/  LDL.LU.64 R8, [R1+0x4fe0] ;  /* 0x004fe00001087983 */ /* 0x000ee40000300a00 */
[----:B------:R0:W-:Y:S02]  /*37360*/  STL.64 [R1+0x4f80], R16 ;  /* 0x004f801001007387 */ /* 0x0001e40000100a00 */
[----:B0-----:R-:W2:Y:S01]  /*37370*/  LDL.LU R16, [R1+0xdb0] ;  /* 0x000db00001107983 */ /* 0x001ea20000300800 */
[----:B------:R-:W2:Y:S02]  /*37380*/  LDL.LU R17, [R1+0xdb4] ;  /* 0x000db40001117983 */ /* 0x000ea40000300800 */
[----:B------:R-:W2:Y:S02]  /*37390*/  LDL.LU R18, [R1+0xdb8] ;  /* 0x000db80001127983 */ /* 0x000ea40000300800 */
[----:B------:R-:W2:Y:S01]  /*373a0*/  LDL.LU R19, [R1+0xdbc] ;  /* 0x000dbc0001137983 */ /* 0x000ea20000300800 */
[C---:B---3--:R-:W-:Y:S11]  /*373b0*/  HMMA.16816.F32 R8, R4.reuse, R12, R8 ;  /* 0x0000000c0408723c */ /* 0x048ff60000001808 */
[----:B------:R-:W-:Y:S11]  /*373c0*/  @!UPT UIADD3 URZ, URZ, URZ, URZ ;  /* 0x0000003f3f3ff290 */ /* 0x000ff6000fffe03f */
[----:B------:R-:W-:Y:S01]  /*373d0*/  @!UPT UIADD3 URZ, URZ, URZ, URZ ;  /* 0x0000003f3f3ff290 */ /* 0x000fe2000fffe03f */
[----:B------:R0:W-:Y:S01]  /*373e0*/  STL.64 [R1+0x270], R8 ;  /* 0x0002700801007387 */ /* 0x0001e20000100a00 */
[----:B------:R-:W-:Y:S03]  /*373f0*/  STL.64 [R1+0x278], R10 ;  /* 0x0002780a01007387 */ /* 0x000fe60000100a00 */
[----:B0-----:R-:W4:Y:S01]  /*37400*/  LDL.LU.64 R8, [R1+0x4fd8] ;  /* 0x004fd80001087983 */ /* 0x001f220000300a00 */
[----:B------:R-:W-:Y:S02]  /*37410*/  STL [R1+0x4edc], R12 ;  /* 0x004edc0c01007387 */ /* 0x000fe40000100800 */
[----:B------:R-:W-:Y:S01]  /*37420*/  STL [R1+0x4ed8], R13 ;  /* 0x004ed80d01007387 */ /* 0x000fe20000100800 */
[C---:B----4-:R-:W-:Y:S01]  /*37430*/  HMMA.16816.F32 R20, R4.reuse, R8, R20 ;  /* 0x000000080414723c */ /* 0x050fe20000001814 */
[----:B------:R0:W-:Y:S04]  /*37440*/  STL.64 [R1+0x4ef8], R8 ;  /* 0x004ef80801007387 */ /* 0x0001e80000100a00 */
[----:B0-----:R-:W3:Y:S11]  /*37450*/  LDL.64 R8, [R1+0x30] ;  /* 0x0000300001087983 */ /* 0x001ef60000100a00 */
[----:B------:R-:W-:Y:S07]  /*37460*/  @!UPT UIADD3 URZ, URZ, URZ, URZ ;  /* 0x0000003f3f3ff290 */ /* 0x000fee000fffe03f */
[----:B------:R-:W-:Y:S01]  /*37470*/  STL.64 [R1+0x260], R20 ;  /* 0x0002601401007387 */ /* 0x000fe20000100a00 */
[----:B------:R-:W-:Y:S02]  /*37480*/  STL.64 [R1+0x268], R22 ;  /* 0x0002681601007387 */ /* 0x000fe40000100a00 */
[----:B------:R-:W0:Y:S04]  /*37490*/  LDSM.16.MT88.4 R20, [R2+0x8300] ;  /* 0x008300000214783b */ /* 0x000e280000004200 */
[----:B------:R-:W-:Y:S01]  /*374a0*/  STL [R1+0x4ee0], R2 ;  /* 0x004ee00201007387 */ /* 0x000fe20000100800 */
[----:B0-----:R-:W-:Y:S01]  /*374b0*/  STL.64 [R1+0x4df8], R22 ;  /* 0x004df81601007387 */ /* 0x001fe20000100a00 */
[----:B------:R0:W-:Y:S03]  /*374c0*/  STL.64 [R1+0x4df0], R20 ;  /* 0x004df01401007387 */ /* 0x0001e60000100a00 */
[----:B0-----:R-:W4:Y:S01]  /*374d0*/  LDL.LU.64 R20, [R1+0xe0] ;  /* 0x0000e00001147983 */ /* 0x001f220000300a00 */
[----:B---3--:R-:W-:Y:S11]  /*374e0*/  HMMA.16816.F32 R24, R4, R8, R24 ;  /* 0x000000080418723c */ /* 0x008ff60000001818 */
[----:B------:R-:W-:Y:S11]  /*374f0*/  @!UPT UIADD3 URZ, URZ, URZ, URZ ;  /* 0x0000003f3f3ff290 */ /* 0x000ff6000fffe03f */
[----:B------:R-:W-:Y:S01]  /*37500*/  @!UPT UIADD3 URZ, URZ, URZ, URZ ;  /* 0x0000003f3f3ff290 */ /* 0x000fe2000fffe03f */
[----:B------:R0:W-:Y:S01]  /*37510*/  STL.64 [R1+0x250], R24 ;  /* 0x0002501801007387 */ /* 0x0001e20000100a00 */
[----:B------:R-:W-:Y:S03]  /*37520*/  STL.64 [R1+0x258], R26 ;  /* 0x0002581a01007387 */ /* 0x000fe60000100a00 */
[----:B0-----:R-:W2:Y:S01]  /*37530*/  LDL.LU.64 R24, [R1+0x4fd0] ;  /* 0x004fd00001187983 */ /* 0x001ea20000300a00 */
[----:B------:R-:W-:Y:S02]  /*37540*/  IMAD.MOV.U32 R23, RZ, RZ, R8 ;  /* 0x000000ffff177224 */ /* 0x000fe400078e0008 */
[----:B------:R-:W-:-:S03]  /*37550*/  IMAD.MOV.U32 R22, RZ, RZ, R9 ;  /* 0x000000ffff167224 */ /* 0x000fc600078e0009 */
[----:B------:R-:W-:Y:S02]  /*37560*/  STL [R1+0x4ee4], R23 ;  /* 0x004ee41701007387 */ /* 0x000fe40000100800 */
[----:B------:R-:W-:Y:S02]  /*37570*/  STL [R1+0x4fa0], R22 ;  /* 0x004fa01601007387 */ /* 0x000fe40000100800 */
[----:B----4-:R-:W-:Y:S01]  /*37580*/  STL.64 [R1+0x4f98], R20 ;  /* 0x004f981401007387 */ /* 0x010fe20000100a00 */
[----:B--2---:R-:W-:Y:S11]  /*37590*/  HMMA.16816.F32 R8, R4, R24, R16 ;  /* 0x000000180408723c */ /* 0x004ff60000001810 */
[----:B------:R-:W-:Y:S11]  /*375a0*/  @!UPT UIADD3 URZ, URZ, URZ, URZ ;  /* 0x0000003f3f3ff290 */ /* 0x000ff6000fffe03f */
[----:B------:R-:W-:Y:S01]  /*375b0*/  @!UPT UIADD3 URZ, URZ, URZ, URZ ;  /* 0x0000003f3f3ff290 */ /* 0x000fe2000fffe03f */
[----:B------:R0:W-:Y:S01]  /*375c0*/  STL.64 [R1+0x670], R8 ;  /* 0x0006700801007387 */ /* 0x0001e20000100a00 */
[----:B------:R1:W-:Y:S03]  /*375d0*/  STL.64 [R1+0x678], R10 ;  /* 0x0006780a01007387 */ /* 0x0003e60000100a00 */
[----:B0-----:R-:W2:Y:S01]  /*375e0*/  LDL.LU R8, [R1+0x9d0] ;  /* 0x0009d00001087983 */ /* 0x001ea20000300800 */
[----:B------:R-:W2:Y:S02]  /*375f0*/  LDL.LU R9, [R1+0x9d4] ;  /* 0x0009d40001097983 */ /* 0x000ea40000300800 */
[----:B-1----:R-:W3:Y:S02]  /*37600*/  LDL.LU R10, [R1+0x9d8] ;  /* 0x0009d800010a7983 */ /* 0x002ee40000300800 */
[----:B------:R-:W3:Y:S02]  /*37610*/  LDL.LU R11, [R1+0x9dc] ;  /* 0x0009dc00010b7983 */ /* 0x000ee40000300800 */
[----:B------:R-:W-:-:S02]  /*37620*/  IMAD.MOV.U32 R29, RZ, RZ, R24 ;  /* 0x000000ffff1d7224 */ /* 0x000fc400078e0018 */
[----:B------:R-:W-:Y:S01]  /*37630*/  IMAD.MOV.U32 R28, RZ, RZ, R25 ;  /* 0x000000ffff1c7224 */ /* 0x000fe200078e0019 */
[----:B------:R-:W4:Y:S01]  /*37640*/  LDL.LU R24, [R1+0xda0] ;  /* 0x000da00001187983 */ /* 0x000f220000300800 */
[----:B------:R-:W4:Y:S02]  /*37650*/  LDL.LU R25, [R1+0xda4] ;  /* 0x000da40001197983 */ /* 0x000f240000300800 */
[----:B------:R-:W4:Y:S02]  /*37660*/  LDL.LU R26, [R1+0xda8] ;  /* 0x000da800011a7983 */ /* 0x000f240000300800 */
[----:B------:R-:W4:Y:S01]  /*37670*/  LDL.LU R27, [R1+0xdac] ;  /* 0x000dac00011b7983 */ /* 0x000f220000300800 */
[----:B---3--:R-:W-:Y:S01]  /*37680*/  STL.64 [R1+0x4f08], R10 ;  /* 0x004f080a01007387 */ /* 0x008fe20000100a00 */
[----:B--2---:R0:W-:Y:S02]  /*37690*/  STL.64 [R1+0x4f00], R8 ;  /* 0x004f000801007387 */ /* 0x0041e40000100a00 */
[----:B------:R-:W2:Y:S02]  /*376a0*/  LDL.LU R16, [R1+0xd60] ;  /* 0x000d600001107983 */ /* 0x000ea40000300800 */
[----:B------:R-:W2:Y:S01]  /*376b0*/  LDL.LU R17, [R1+0xd64] ;  /* 0x000d640001117983 */ /* 0x000ea20000300800 */
[----:B------:R-:W3:Y:S01]  /*376c0*/  LDL.LU R18, [R1+0xd68] ;  /* 0x000d680001127983 */ /* 0x000ee20000300800 */
[----:B------:R-:W3:Y:S02]  /*376d0*/  LDL.LU R19, [R1+0xd6c] ;  /* 0x000d6c0001137983 */ /* 0x000ee40000300800 */
[----:B------:R-:W2:Y:S02]  /*376e0*/  LDL.LU R20, [R1+0xd70] ;  /* 0x000d700001147983 */ /* 0x000ea40000300800 */
[----:B------:R-:W2:Y:S01]  /*376f0*/  LDL.LU R21, [R1+0xd74] ;  /* 0x000d740001157983 */ /* 0x000ea20000300800 */
[----:B------:R-:W2:Y:S01]  /*37700*/  LDL.LU R22, [R1+0xd78] ;  /* 0x000d780001167983 */ /* 0x000ea20000300800 */
[----:B------:R-:W2:Y:S02]  /*37710*/  LDL.LU R23, [R1+0xd7c] ;  /* 0x000d7c0001177983 */ /* 0x000ea40000300800 */
[----:B0-----:R-:W-:-:S02]  /*37720*/  IMAD.MOV.U32 R9, RZ, RZ, R14 ;  /* 0x000000ffff097224 */ /* 0x001fc400078e000e */
[----:B------:R-:W-:Y:S01]  /*37730*/  IMAD.MOV.U32 R8, RZ, RZ, R15 ;  /* 0x000000ffff087224 */ /* 0x000fe200078e000f */
[----:B--2---:R-:W-:Y:S01]  /*37740*/  STL.64 [R1+0x4fb0], R22 ;  /* 0x004fb01601007387 */ /* 0x004fe20000100a00 */
[----:B------:R0:W-:Y:S02]  /*37750*/  STL.64 [R1+0x4fa8], R20 ;  /* 0x004fa81401007387 */ /* 0x0001e40000100a00 */
[----:B------:R-:W2:Y:S02]  /*37760*/  LDL.LU R12, [R1+0xd90] ;  /* 0x000d9000010c7983 */ /* 0x000ea40000300800 */
[----:B------:R-:W2:Y:S01]  /*37770*/  LDL.LU R13, [R1+0xd94] ;  /* 0x000d9400010d7983 */ /* 0x000ea20000300800 */
[----:B------:R-:W2:Y:S01]  /*37780*/  LDL.LU R14, [R1+0xd98] ;  /* 0x000d9800010e7983 */ /* 0x000ea20000300800 */
[----:B------:R-:W2:Y:S02]  /*37790*/  LDL.LU R15, [R1+0xd9c] ;  /* 0x000d9c00010f7983 */ /* 0x000ea40000300800 */
[----:B0-----:R-:W-:-:S02]  /*377a0*/  IMAD.MOV.U32 R20, RZ, RZ, R3 ;  /* 0x000000ffff147224 */ /* 0x001fc400078e0003 */
[----:B------:R-:W-:-:S05]  /*377b0*/  IMAD.MOV.U32 R21, RZ, RZ, R0 ;  /* 0x000000ffff157224 */ /* 0x000fca00078e0000 */
[----:B------:R0:W-:Y:S04]  /*377c0*/  STL.64 [R1+0x4fc0], R20 ;  /* 0x004fc01401007387 */ /* 0x0001e80000100a00 */
[----:B0-----:R-:W2:Y:S01]  /*377d0*/  LDL.64 R20, [R1+0x130] ;  /* 0x0001300001147983 */ /* 0x001ea20000100a00 */
[----:B---3--:R-:W-:Y:S02]  /*377e0*/  STL.64 [R1+0x4f90], R18 ;  /* 0x004f901201007387 */ /* 0x008fe40000100a00 */
[----:B------:R0:W-:Y:S02]  /*377f0*/  STL.64 [R1+0x4f88], R16 ;  /* 0x004f881001007387 */ /* 0x0001e40000100a00 */
[----:B0-----:R-:W3:Y:S04]  /*37800*/  LDL.64 R16, [R1+0x110] ;  /* 0x0001100001107983 */ /* 0x001ee80000100a00 */
[----:B---3--:R0:W-:Y:S04]  /*37810*/  STL.64 [R1+0x4fb8], R16 ;  /* 0x004fb81001007387 */ /* 0x0081e80000100a00 */
[----:B0-----:R-:W3:Y:S01]  /*37820*/  LDL.LU R16, [R1+0xd80] ;  /* 0x000d800001107983 */ /* 0x001ee20000300800 */
[----:B------:R-:W3:Y:S02]  /*37830*/  LDL.LU R17, [R1+0xd84] ;  /* 0x000d840001117983 */ /* 0x000ee40000300800 */
[----:B------:R-:W3:Y:S02]  /*37840*/  LDL.LU R18, [R1+0xd88] ;  /* 0x000d880001127983 */ /* 0x000ee40000300800 */
[----:B------:R-:W3:Y:S01]  /*37850*/  LDL.LU R19, [R1+0xd8c] ;  /* 0x000d8c0001137983 */ /* 0x000ee20000300800 */
[----:B------:R0:W-:Y:S04]  /*37860*/  STL.64 [R1+0x4f20], R8 ;  /* 0x004f200801007387 */ /* 0x0001e80000100a00 */
[----:B0-----:R-:W4:Y:S02]  /*37870*/  LDL.64 R8, [R1+0x140] ;  /* 0x0001400001087983 */ /* 0x001f240000100a00 */
[C---:B----4-:R-:W-:Y:S11]  /*37880*/  HMMA.16816.F32 R24, R4.reuse, R8, R24 ;  /* 0x000000080418723c */ /* 0x050ff60000001818 */
[----:B------:R-:W-:Y:S11]  /*37890*/  @!UPT UIADD3 URZ, URZ, URZ, URZ ;  /* 0x0000003f3f3ff290 */ /* 0x000ff6000fffe03f */
[----:B------:R-:W-:Y:S01]  /*378a0*/  @!UPT UIADD3 URZ, URZ, URZ, URZ ;  /* 0x0000003f3f3ff290 */ /* 0x000fe2000fffe03f */
[----:B------:R0:W-:Y:S01]  /*378b0*/  STL.64 [R1+0x660], R24 ;  /* 0x0006601801007387 */ /* 0x0001e20000100a00 */
[----:B------:R1:W-:Y:S03]  /*378c0*/  STL.64 [R1+0x668], R26 ;  /* 0x0006681a01007387 */ /* 0x0003e60000100a00 */
[----:B0-----:R-:W4:Y:S01]  /*378d0*/  LDL.LU.64 R24, [R1+0x4fc8] ;  /* 0x004fc80001187983 */ /* 0x001f220000300a00 */
[----:B------:R-:W-:Y:S02]  /*378e0*/  IMAD.MOV.U32 R3, RZ, RZ, R9 ;  /* 0x000000ffff037224 */ /* 0x000fe400078e0009 */
[----:B------:R-:W-:Y:S02]  /*378f0*/  IMAD.MOV.U32 R0, RZ, RZ, R8 ;  /* 0x000000ffff007224 */ /* 0x000fe400078e0008 */
[----:B----4-:R-:W-:Y:S02]  /*37900*/  IMAD.MOV.U32 R9, RZ, RZ, R24 ;  /* 0x000000ffff097224 */ /* 0x010fe400078e0018 */
[----:B------:R-:W-:Y:S01]  /*37910*/  IMAD.MOV.U32 R8, RZ, RZ, R25 ;  /* 0x000000ffff087224 */ /* 0x000fe200078e0019 */
[----:B------:R-:W4:Y:S01]  /*37920*/  LDL.LU R24, [R1+0xd40] ;  /* 0x000d400001187983 */ /* 0x000f220000300800 */
[----:B------:R-:W4:Y:S02]  /*37930*/  LDL.LU R25, [R1+0xd44] ;  /* 0x000d440001197983 */ /* 0x000f240000300800 */
[----:B-1----:R-:W2:Y:S02]  /*37940*/  LDL.LU R26, [R1+0xd48] ;  /* 0x000d4800011a7983 */ /* 0x002ea40000300800 */
[----:B------:R-:W2:Y:S02]  /*37950*/  LDL.LU R27, [R1+0xd4c] ;  /* 0x000d4c00011b7983 */ /* 0x000ea40000300800 */
[----:B--2---:R-:W-:Y:S01]  /*37960*/  STL.64 [R1+0x4f60], R26 ;  /* 0x004f601a01007387 */ /* 0x004fe20000100a00 */
[----:B----4-:R0:W-:Y:S03]  /*37970*/  STL.64 [R1+0x4f58], R24 ;  /* 0x004f581801007387 */ /* 0x0101e60000100a00 */
[----:B0-----:R-:W2:Y:S01]  /*37980*/  LDL.64 R24, [R1+0xf0] ;  /* 0x0000f00001187983 */ /* 0x001ea20000100a00 */
[----:B------:R-:W-:Y:S03]  /*37990*/  HMMA.16816.F32 R12, R4, R20, R12 ;  /* 0x00000014040c723c */ /* 0x000fe6000000180c */
[----:B--2---:R0:W-:Y:S04]  /*379a0*/  STL.64 [R1+0x4f78], R24 ;  /* 0x004f781801007387 */ /* 0x0041e80000100a00 */
[----:B0-----:R-:W2:Y:S01]  /*379b0*/  LDL.64 R24, [R1+0x100] ;  /* 0x0001000001187983 */ /* 0x001ea20000100a00 */
[----:B------:R0:W-:Y:S03]  /*379c0*/  STL.64 [R1+0x4f48], R8 ;  /* 0x004f480801007387 */ /* 0x0001e60000100a00 */
        /* <DEDUP_REMOVED lines=10> */
[----:B------:R0:W-:Y:S01]  /*37a70*/  STL.64 [R1+0x650], R12 ;  /* 0x0006500c01007387 */ /* 0x0001e20000100a00 */
[----:B------:R-:W-:Y:S02]  /*37a80*/  STL.64 [R1+0x658], R14 ;  /* 0x0006580e01007387 */ /* 0x000fe40000100a00 */
[----:B0-----:R-:W-:-:S02]  /*37a90*/  IMAD.MOV.U32 R12, RZ, RZ, R20 ;  /* 0x000000ffff0c7224 */ /* 0x001fc400078e0014 */
[----:B------:R-:W-:Y:S02]  /*37aa0*/  IMAD.MOV.U32 R13, RZ, RZ, R21 ;  /* 0x000000ffff0d7224 */ /* 0x000fe400078e0015 */
[----:B------:R-:W3:Y:S02]  /*37ab0*/  LDL.LU.64 R20, [R1+0x4fc0] ;  /* 0x004fc00001147983 */ /* 0x000ee40000300a00 */
[C---:B---3--:R-:W-:Y:S02]  /*37ac0*/  HMMA.16816.F32 R20, R4.reuse, R20, R16 ;  /* 0x000000140414723c */ /* 0x048fe40000001810 */
[----:B------:R-:W3:Y:S11]  /*37ad0*/  LDL.LU.64 R16, [R1+0x4fb8] ;  /* 0x004fb80001107983 */ /* 0x000ef60000300a00 */
[----:B------:R-:W-:Y:S10]  /*37ae0*/  @!UPT UIADD3 URZ, URZ, URZ, URZ ;  /* 0x0000003f3f3ff290 */ /* 0x000ff4000fffe03f */
[----:B------:R-:W-:Y:S01]  /*37af0*/  STL.64 [R1+0x640], R20 ;  /* 0x0006401401007387 */ /* 0x000fe20000100a00 */
[----:B------:R0:W-:Y:S03]  /*37b00*/  STL.64 [R1+0x648], R22 ;  /* 0x0006481601007387 */ /* 0x0001e60000100a00 */
[----:B0-----:R-:W4:Y:S01]  /*37b10*/  LDL.LU.64 R22, [R1+0x4fb0] ;  /* 0x004fb00001167983 */ /* 0x001f220000300a00 */
[----:B------:R-:W4:Y:S02]  /*37b20*/  LDL.LU.64 R20, [R1+0x4fa8] ;  /* 0x004fa80001147983 */ /* 0x000f240000300a00 */
[----:B---3--:R-:W-:Y:S01]  /*37b30*/  IMAD.MOV.U32 R2, RZ, RZ, R17 ;  /* 0x000000ffff027224 */ /* 0x008fe200078e0011 */
[C---:B----4-:R-:W-:Y:S11]  /*37b40*/  HMMA.16816.F32 R20, R4.reuse, R16, R20 ;  /* 0x000000100414723c */ /* 0x050ff60000001814 */
[----:B------:R-:W-:Y:S11]  /*37b50*/  @!UPT UIADD3 URZ, URZ, URZ, URZ ;  /* 0x0000003f3f3ff290 */ /* 0x000ff6000fffe03f */
[----:B------:R-:W-:Y:S01]  /*37b60*/  @!UPT UIADD3 URZ, URZ, URZ, URZ ;  /* 0x0000003f3f3ff290 */ /* 0x000fe2000fffe03f */
[----:B------:R-:W-:Y:S01]  /*37b70*/  STL.64 [R1+0x630], R20 ;  /* 0x0006301401007387 */ /* 0x000fe20000100a00 */
[----:B------:R0:W-:Y:S03]  /*37b80*/  STL.64 [R1+0x638], R22 ;  /* 0x0006381601007387 */ /* 0x0001e60000100a00 */
[----:B0-----:R-:W3:Y:S01]  /*37b90*/  LDL.LU R22, [R1+0x4fa0] ;  /* 0x004fa00001167983 */ /* 0x001ee20000300800 */
[----:B------:R-:W4:Y:S02]  /*37ba0*/  LDL.LU.64 R20, [R1+0x4f98] ;  /* 0x004f980001147983 */ /* 0x000f240000300a00 */
[----:B------:R-:W-:Y:S02]  /*37bb0*/  IMAD.MOV.U32 R23, RZ, RZ, R16 ;  /* 0x000000ffff177224 */ /* 0x000fe400078e0010 */
[----:B------:R-:W2:Y:S01]  /*37bc0*/  LDL.LU.64 R18, [R1+0x4f90] ;  /* 0x004f900001127983 */ /* 0x000ea20000300a00 */
[----:B------:R-:W2:Y:S02]  /*37bd0*/  LDL.LU.64 R16, [R1+0x4f88] ;  /* 0x004f880001107983 */ /* 0x000ea40000300a00 */
        /* <DEDUP_REMOVED lines=8> */
[----:B------:R-:W3:Y:S03]  /*37c60*/  LDL.LU.64 R24, [R1+0x4f78] ;  /* 0x004f780001187983 */ /* 0x000ee60000300a00 */
[----:B------:R-:W-:Y:S01]  /*37c70*/  STL.64 [R1+0x4ef0], R18 ;  /* 0x004ef01201007387 */ /* 0x000fe20000100a00 */
[----:B--2---:R0:W-:Y:S04]  /*37c80*/  STL.64 [R1+0x4ee8], R16 ;  /* 0x004ee81001007387 */ /* 0x0041e80000100a00 */
[----:B0-----:R-:W2:Y:S01]  /*37c90*/  LDL.64 R16, [R1] ;  /* 0x0000000001107983 */ /* 0x001ea20000100a00 */
        /* <DEDUP_REMOVED lines=8> */
[----:B------:R-:W4:Y:S02]  /*37d20*/  LDL.LU.64 R26, [R1+0x4f60] ;  /* 0x004f6000011a7983 */ /* 0x000f240000300a00 */
[----:B------:R-:W4:Y:S01]  /*37d30*/  LDL.LU.64 R24, [R1+0x4f58] ;  /* 0x004f580001187983 */ /* 0x000f220000300a00 */
[----:B------:R-:W-:Y:S04]  /*37d40*/  STL.64 [R1+0x4f18], R18 ;  /* 0x004f181201007387 */ /* 0x000fe80000100a00 */
[----:B--2---:R0:W-:Y:S04]  /*37d50*/  STL.64 [R1+0x4f10], R16 ;  /* 0x004f101001007387 */ /* 0x0041e80000100a00 */
[----:B0-----:R-:W2:Y:S01]  /*37d60*/  LDL.LU R16, [R1+0x9e0] ;  /* 0x0009e00001107983 */ /* 0x001ea20000300800 */
[----:B------:R-:W2:Y:S02]  /*37d70*/  LDL.LU R17, [R1+0x9e4] ;  /* 0x0009e40001117983 */ /* 0x000ea40000300800 */
[----:B------:R-:W2:Y:S02]  /*37d80*/  LDL.LU R18, [R1+0x9e8] ;  /* 0x0009e80001127983 */ /* 0x000ea40000300800 */
[----:B------:R-:W2:Y:S01]  /*37d90*/  LDL.LU R19, [R1+0x9ec] ;  /* 0x0009ec0001137983 */ /* 0x000ea20000300800 */
[C---:B----4-:R-:W-:Y:S01]  /*37da0*/  HMMA.16816.F32 R24, R4.reuse, R20, R24 ;  /* 0x000000140418723c */ /* 0x050fe20000001818 */
[----:B--2---:R-:W-:Y:S01]  /*37db0*/  STL.64 [R1+0x4f30], R18 ;  /* 0x004f301201007387 */ /* 0x004fe20000100a00 */
[----:B------:R0:W-:Y:S03]  /*37dc0*/  STL.64 [R1+0x4f28], R16 ;  /* 0x004f281001007387 */ /* 0x0001e60000100a00 */
        /* <DEDUP_REMOVED lines=8> */
[----:B------:R-:W-:Y:S01]  /*37e50*/  STL.64 [R1+0x4e00], R20 ;  /* 0x004e001401007387 */ /* 0x000fe20000100a00 */
[----:B---3--:R-:W-:Y:S02]  /*37e60*/  HMMA.16816.F32 R4, R4, R24, R8 ;  /* 0x000000180404723c */ /* 0x008fe40000001808 */
[----:B------:R-:W2:Y:S01]  /*37e70*/  LDL.LU.64 R8, [R1+0x4f48] ;  /* 0x004f480001087983 */ /* 0x000ea20000300a00 */
[----:B------:R-:W-:Y:S02]  /*37e80*/  IMAD.MOV.U32 R15, RZ, RZ, R24 ;  /* 0x000000ffff0f7224 */ /* 0x000fe400078e0018 */
[----:B------:R-:W-:Y:S11]  /*37e90*/  IMAD.MOV.U32 R14, RZ, RZ, R25 ;  /* 0x000000ffff0e7224 */ /* 0x000ff600078e0019 */
[----:B------:R-:W-:Y:S07]  /*37ea0*/  @!UPT UIADD3 URZ, URZ, URZ, URZ ;  /* 0x0000003f3f3ff290 */ /* 0x000fee000fffe03f */
[----:B------:R0:W-:Y:S01]  /*37eb0*/  STL.64 [R1+0x240], R4 ;  /* 0x0002400401007387 */ /* 0x0001e20000100a00 */
[----:B------:R3:W-:Y:S02]  /*37ec0*/  STL.64 [R1+0x248], R6 ;  /* 0x0002480601007387 */ /* 0x0007e40000100a00 */
[----:B-1----:R-:W2:Y:S02]  /*37ed0*/  LDL.LU.64 R26, [R1+0x4f40] ;  /* 0x004f4000011a7983 */ /* 0x002ea40000300a00 */
[----:B------:R-:W2:Y:S01]  /*37ee0*/  LDL.LU.64 R24, [R1+0x4f38] ;  /* 0x004f380001187983 */ /* 0x000ea20000300a00 */
[----:B0-----:R-:W4:Y:S01]  /*37ef0*/  LDL.LU R4, [R1+0x530] ;  /* 0x0005300001047983 */ /* 0x001f220000300800 */
[----:B------:R-:W4:Y:S02]  /*37f00*/  LDL.LU R5, [R1+0x534] ;  /* 0x0005340001057983 */ /* 0x000f240000300800 */
[----:B---3--:R-:W4:Y:S02]  /*37f10*/  LDL.LU R6, [R1+0x538] ;  /* 0x0005380001067983 */ /* 0x008f240000300800 */
[----:B------:R-:W4:Y:S01]  /*37f20*/  LDL.LU R7, [R1+0x53c] ;  /* 0x00053c0001077983 */ /* 0x000f220000300800 */
[C---:B--2---:R-:W-:Y:S01]  /*37f30*/  HMMA.16816.F32 R8, R24.reuse, R8, R16 ;  /* 0x000000081808723c */ /* 0x044fe20000001810 */
[----:B------:R-:W2:Y:S01]  /*37f40*/  LDL.LU.64 R18, [R1+0x4f30] ;  /* 0x004f300001127983 */ /* 0x000ea20000300a00 */
[----:B------:R-:W2:Y:S11]  /*37f50*/  LDL.LU.64 R16, [R1+0x4f28] ;  /* 0x004f280001107983 */ /* 0x000eb60000300a00 */
[----:B------:R-:W-:Y:S10]  /*37f60*/  @!UPT UIADD3 URZ, URZ, URZ, URZ ;  /* 0x0000003f3f3ff290 */ /* 0x000ff4000fffe03f */
[----:B------:R0:W-:Y:S01]  /*37f70*/  STL.64 [R1+0x5f0], R8 ;  /* 0x0005f00801007387 */ /* 0x0001e20000100a00 */
[----:B------:R2:W-:Y:S03]  /*37f80*/  STL.64 [R1+0x5f8], R10 ;  /* 0x0005f80a01007387 */ /* 0x0005e60000100a00 */
[----:B0-----:R-:W2:Y:S02]  /*37f90*/  LDL.LU.64 R8, [R1+0x4f20] ;  /* 0x004f200001087983 */ /* 0x001ea40000300a00 */
[----:B--2---:R-:W-:Y:S02]  /*37fa0*/  HMMA.16816.F32 R8, R24, R8, R16 ;  /* 0x000000081808723c */ /* 0x004fe40000001810 */
[----:B------:R-:W2:Y:S01]  /*37fb0*/  LDL.LU.64 R18, [R1+0x4f18] ;  /* 0x004f180001127983 */ /* 0x000ea20000300a00 */
[----:B------:R-:W3:Y:S11]  /*37fc0*/  LDL.LU.64 R16, [R1+0x4f10] ;  /* 0x004f100001107983 */ /* 0x000ef60000300a00 */
[----:B------:R-:W-:Y:S09]  /*37fd0*/  @!UPT UIADD3 URZ, URZ, URZ, URZ ;  /* 0x0000003f3f3ff290 */ /* 0x000ff2000fffe03f */
[----:B------:R-:W-:Y:S01]  /*37fe0*/  STL.64 [R1+0x5e0], R8 ;  /* 0x0005e00801007387 */ /* 0x000fe20000100a00 */
[----:B------:R0:W-:Y:S03]  /*37ff0*/  STL.64 [R1+0x5e8], R10 ;  /* 0x0005e80a01007387 */ /* 0x0001e60000100a00 */
[----:B0-----:R-:W3:Y:S01]  /*38000*/  LDL.LU.64 R10, [R1+0x4f08] ;  /* 0x004f0800010a7983 */ /* 0x001ee20000300a00 */
[----:B------:R-:W3:Y:S02]  /*38010*/  LDL.LU.64 R8, [R1+0x4f00] ;  /* 0x004f000001087983 */ /* 0x000ee40000300a00 */
[----:B--2---:R-:W-:Y:S02]  /*38020*/  IMAD.MOV.U32 R20, RZ, RZ, R19 ;  /* 0x000000ffff147224 */ /* 0x004fe400078e0013 */
[----:B------:R-:W-:-:S05]  /*38030*/  IMAD.MOV.U32 R21, RZ, RZ, R18 ;  /* 0x000000ffff157224 */ /* 0x000fca00078e0012 */
[----:B------:R-:W-:Y:S01]  /*38040*/  STL.64 [R1+0x4e18], R20 ;  /* 0x004e181401007387 */ /* 0x000fe20000100a00 */
[C---:B---3--:R-:W-:Y:S11]  /*38050*/  HMMA.16816.F32 R8, R24.reuse, R16, R8 ;  /* 0x000000101808723c */ /* 0x048ff60000001808 */
        /* <DEDUP_REMOVED lines=9> */
[----:B------:R-:W-:Y:S01]  /*380f0*/  STL.64 [R1+0x4ec8], R10 ;  /* 0x004ec80a01007387 */ /* 0x000fe20000100a00 */
[----:B----4-:R-:W-:Y:S01]  /*38100*/  HMMA.16816.F32 R4, R24, R16, R4 ;  /* 0x000000101804723c */ /* 0x010fe20000001804 */
[----:B---3--:R-:W-:-:S02]  /*38110*/  IMAD.MOV.U32 R20, RZ, RZ, R19 ;  /* 0x000000ffff147224 */ /* 0x008fc400078e0013 */
[----:B------:R-:W-:Y:S01]  /*38120*/  IMAD.MOV.U32 R21, RZ, RZ, R18 ;  /* 0x000000ffff157224 */ /* 0x000fe200078e0012 */
[----:B--2---:R-:W-:Y:S11]  /*38130*/  STL.64 [R1+0x4ec0], R8 ;  /* 0x004ec00801007387 */ /* 0x004ff60000100a00 */
[----:B------:R-:W-:Y:S08]  /*38140*/  @!UPT UIADD3 URZ, URZ, URZ, URZ ;  /* 0x0000003f3f3ff290 */ /* 0x000ff0000fffe03f */
[----:B------:R-:W-:Y:S01]  /*38150*/  STL.64 [R1+0x5c0], R4 ;  /* 0x0005c00401007387 */ /* 0x000fe20000100a00 */
[----:B------:R-:W-:Y:S02]  /*38160*/  STL.64 [R1+0x5c8], R6 ;  /* 0x0005c80601007387 */ /* 0x000fe40000100a00 */
[----:B------:R0:W-:Y:S02]  /*38170*/  STL.64 [R1+0x4e30], R20 ;  /* 0x004e301401007387 */ /* 0x0001e40000100a00 */
[----:B------:R1:W-:Y:S02]  /*38180*/  STL.64 [R1+0x4db8], R16 ;  /* 0x004db81001007387 */ /* 0x0003e40000100a00 */
[----:B0-----:R-:W-:Y:S01]  /*38190*/  IMAD.MOV.U32 R20, RZ, RZ, R23 ;  /* 0x000000ffff147224 */ /* 0x001fe200078e0017 */
[----:B-1----:R-:W2:Y:S01]  /*381a0*/  LDL.LU R16, [R1+0x9c0] ;  /* 0x0009c00001107983 */ /* 0x002ea20000300800 */
[----:B------:R-:W2:Y:S02]  /*381b0*/  LDL.LU R17, [R1+0x9c4] ;  /* 0x0009c40001117983 */ /* 0x000ea40000300800 */
[----:B------:R-:W-:-:S02]  /*381c0*/  IMAD.MOV.U32 R21, RZ, RZ, R2 ;  /* 0x000000ffff157224 */ /* 0x000fc400078e0002 */
[----:B------:R-:W3:Y:S01]  /*381d0*/  LDL.LU R18, [R1+0x9c8] ;  /* 0x0009c80001127983 */ /* 0x000ee20000300800 */
[----:B------:R-:W3:Y:S01]  /*381e0*/  LDL.LU R19, [R1+0x9cc] ;  /* 0x0009cc0001137983 */ /* 0x000ee20000300800 */
[----:B------:R-:W4:Y:S02]  /*381f0*/  LDL.LU R23, [R1+0x4ee4] ;  /* 0x004ee40001177983 */ /* 0x000f240000300800 */
[----:B------:R-:W2:Y:S02]  /*38200*/  LDL.LU R2, [R1+0x4ee0] ;  /* 0x004ee00001027983 */ /* 0x000ea40000300800 */
[----:B------:R0:W-:Y:S02]  /*38210*/  STL.64 [R1+0x4e48], R20 ;  /* 0x004e481401007387 */ /* 0x0001e40000100a00 */
[----:B0-----:R-:W2:Y:S04]  /*38220*/  LDL.64 R20, [R1+0x120] ;  /* 0x0001200001147983 */ /* 0x001ea80000100a00 */
[----:B--2---:R0:W-:Y:S02]  /*38230*/  STL.64 [R1+0x4e60], R20 ;  /* 0x004e601401007387 */ /* 0x0041e40000100a00 */
[----:B0-----:R-:W-:-:S02]  /*38240*/  IMAD.MOV.U32 R20, RZ, RZ, R12 ;  /* 0x000000ffff147224 */ /* 0x001fc400078e000c */
        /* <DEDUP_REMOVED lines=11> */
[----:B------:R-:W-:Y:S01]  /*38300*/  IMAD.MOV.U32 R21, RZ, RZ, R3 ;  /* 0x000000ffff157224 */ /* 0x000fe200078e0003 */
[----:B------:R-:W4:Y:S01]  /*38310*/  LDL.LU R0, [R1+0x4ed4] ;  /* 0x004ed40001007983 */ /* 0x000f220000300800 */
[----:B------:R-:W4:Y:S03]  /*38320*/  LDL.LU R3, [R1+0x4ed0] ;  /* 0x004ed00001037983 */ /* 0x000f260000300800 */
[----:B------:R-:W-:Y:S04]  /*38330*/  STL.64 [R1+0x4e90], R20 ;  /* 0x004e901401007387 */ /* 0x000fe80000100a00 */
[----:B--2---:R-:W-:Y:S01]  /*38340*/  STL.64 [R1+0x4e28], R18 ;  /* 0x004e281201007387 */ /* 0x004fe20000100a00 */
[----:B---3--:R0:W-:Y:S03]  /*38350*/  STL.64 [R1+0x4e20], R16 ;  /* 0x004e201001007387 */ /* 0x0081e60000100a00 */
        /* <DEDUP_REMOVED lines=13> */
[----:B------:R-:W2:Y:S01]  /*38430*/  LDL.LU R4, [R1+0x510] ;  /* 0x0005100001047983 */ /* 0x000ea20000300800 */
[----:B------:R-:W4:Y:S02]  /*38440*/  LDL.LU R5, [R1+0x514] ;  /* 0x0005140001057983 */ /* 0x000f240000300800 */
[----:B------:R-:W4:Y:S02]  /*38450*/  LDL.LU R6, [R1+0x518] ;  /* 0x0005180001067983 */ /* 0x000f240000300800 */
[----:B------:R-:W4:Y:S01]  /*38460*/  LDL.LU R7, [R1+0x51c] ;  /* 0x00051c0001077983 */ /* 0x000f220000300800 */
[----:B------:R-:W4:Y:S01]  /*38470*/  LDL.LU R8, [R1+0x520] ;  /* 0x0005200001087983 */ /* 0x000f220000300800 */
[----:B------:R-:W4:Y:S02]  /*38480*/  LDL.LU R9, [R1+0x524] ;  /* 0x0005240001097983 */ /* 0x000f240000300800 */
[----:B------:R-:W4:Y:S02]  /*38490*/  LDL.LU R10, [R1+0x528] ;  /* 0x00052800010a7983 */ /* 0x000f240000300800 */
[----:B------:R-:W4:Y:S01]  /*384a0*/  LDL.LU R11, [R1+0x52c] ;  /* 0x00052c00010b7983 */ /* 0x000f220000300800 */
        /* <DEDUP_REMOVED lines=34> */
[----:B------:R-:W4:Y:S02]  /*386d0*/  LDL.LU.64 R8, [R1+0x4ec0] ;  /* 0x004ec00001087983 */ /* 0x000f240000300a00 */
[----:B------:R-:W-:-:S02]  /*386e0*/  IMAD.MOV.U32 R20, RZ, RZ, R23 ;  /* 0x000000ffff147224 */ /* 0x000fc400078e0017 */
[----:B------:R-:W-:Y:S01]  /*386f0*/  IMAD.MOV.U32 R21, RZ, RZ, R22 ;  /* 0x000000ffff157224 */ /* 0x000fe200078e0016 */
[C---:B----4-:R-:W-:Y:S01]  /*38700*/  HMMA.16816.F32 R4, R24.reuse, R8, R4 ;  /* 0x000000081804723c */ /* 0x050fe20000001804 */
[----:B------:R-:W-:Y:S11]  /*38710*/  STL.64 [R1+0x4da0], R8 ;  /* 0x004da00801007387 */ /* 0x000ff60000100a00 */
[----:B------:R-:W-:Y:S11]  /*38720*/  @!UPT UIADD3 URZ, URZ, URZ, URZ ;  /* 0x0000003f3f3ff290 */ /* 0x000ff6000fffe03f */
[----:B------:R-:W-:Y:S01]  /*38730*/  STL.64 [R1+0x5a0], R4 ;  /* 0x0005a00401007387 */ /* 0x000fe20000100a00 */
[----:B------:R-:W-:Y:S02]  /*38740*/  STL.64 [R1+0x5a8], R6 ;  /* 0x0005a80601007387 */ /* 0x000fe40000100a00 */
[----:B------:R-:W0:Y:S01]  /*38750*/  LDSM.16.MT88.4 R4, [R2+0x8380] ;  /* 0x008380000204783b */ /* 0x000e220000004200 */
[C---:B--2---:R-:W-:Y:S01]  /*38760*/  HMMA.16816.F32 R20, R24.reuse, R20, R16 ;  /* 0x000000141814723c */ /* 0x044fe20000001810 */
[----:B0-----:R-:W-:Y:S02]  /*38770*/  STL.64 [R1+0x4d10], R6 ;  /* 0x004d100601007387 */ /* 0x001fe40000100a00 */
[----:B------:R-:W-:Y:S02]  /*38780*/  STL.64 [R1+0x4d08], R4 ;  /* 0x004d080401007387 */ /* 0x000fe40000100a00 */
[----:B------:R-:W2:Y:S02]  /*38790*/  LDL.LU.64 R18, [R1+0x4eb8] ;  /* 0x004eb80001127983 */ /* 0x000ea40000300a00 */
[----:B------:R-:W2:Y:S11]  /*387a0*/  LDL.LU.64 R16, [R1+0x4eb0] ;  /* 0x004eb00001107983 */ /* 0x000eb60000300a00 */
[----:B------:R-:W-:Y:S05]  /*387b0*/  @!UPT UIADD3 URZ, URZ, URZ, URZ ;  /* 0x0000003f3f3ff290 */ /* 0x000fea000fffe03f */
        /* <DEDUP_REMOVED lines=23> */
[----:B0-----:R-:W2:Y:S01]  /*38930*/  LDL.LU.64 R20, [R1+0x4e60] ;  /* 0x004e600001147983 */ /* 0x001ea20000300a00 */
[----:B------:R-:W-:Y:S02]  /*38940*/  IMAD.MOV.U32 R4, RZ, RZ, R15 ;  /* 0x000000ffff047224 */ /* 0x000fe400078e000f */
        /* <DEDUP_REMOVED lines=10> */
[----:B------:R-:W-:Y:S01]  /*389f0*/  STL.64 [R1+0x4db0], R14 ;  /* 0x004db00e01007387 */ /* 0x000fe20000100a00 */
[----:B------:R0:W-:Y:S04]  /*38a00*/  STL.64 [R1+0x4da8], R12 ;  /* 0x004da80c01007387 */ /* 0x0001e80000100a00 */
[----:B0-----:R-:W4:Y:S01]  /*38a10*/  LDL.LU R12, [R1+0xcb0] ;  /* 0x000cb000010c7983 */ /* 0x001f220000300800 */
[----:B------:R-:W4:Y:S02]  /*38a20*/  LDL.LU R13, [R1+0xcb4] ;  /* 0x000cb400010d7983 */ /* 0x000f240000300800 */
[----:B------:R-:W4:Y:S02]  /*38a30*/  LDL.LU R14, [R1+0xcb8] ;  /* 0x000cb800010e7983 */ /* 0x000f240000300800 */
        /* <DEDUP_REMOVED lines=22> */
[C---:B--2---:R-:W-:Y:S08]  /*38ba0*/  HMMA.16816.F32 R16, R24.reuse, R4, R16 ;  /* 0x000000041810723c */ /* 0x044ff00000001810 */
[----:B----4-:R-:W-:Y:S01]  /*38bb0*/  HMMA.16816.F32 R12, R24, R20, R12 ;  /* 0x00000014180c723c */ /* 0x010fe2000000180c */
[----:B------:R-:W-:-:S02]  /*38bc0*/  IMAD.MOV.U32 R29, RZ, RZ, R20 ;  /* 0x000000ffff1d7224 */ /* 0x000fc400078e0014 */
[----:B------:R-:W-:Y:S11]  /*38bd0*/  IMAD.MOV.U32 R28, RZ, RZ, R21 ;  /* 0x000000ffff1c7224 */ /* 0x000ff600078e0015 */
[----:B------:R-:W-:Y:S09]  /*38be0*/  @!UPT UIADD3 URZ, URZ, URZ, URZ ;  /* 0x0000003f3f3ff290 */ /* 0x000ff2000fffe03f */
[----:B------:R0:W-:Y:S01]  /*38bf0*/  STL.64 [R1+0x510], R12 ;  /* 0x0005100c01007387 */ /* 0x0001e20000100a00 */
[----:B------:R2:W-:Y:S02]  /*38c00*/  STL.64 [R1+0x518], R14 ;  /* 0x0005180e01007387 */ /* 0x0005e40000100a00 */
[----:B-1----:R-:W4:Y:S02]  /*38c10*/  LDL.LU.64 R22, [R1+0x4df8] ;  /* 0x004df80001167983 */ /* 0x002f240000300a00 */
[----:B------:R-:W4:Y:S01]  /*38c20*/  LDL.LU.64 R20, [R1+0x4df0] ;  /* 0x004df00001147983 */ /* 0x000f220000300a00 */
[----:B0-----:R-:W4:Y:S01]  /*38c30*/  LDL.LU R12, [R1+0x980] ;  /* 0x00098000010c7983 */ /* 0x001f220000300800 */
[----:B------:R3:W-:Y:S02]  /*38c40*/  STL.64 [R1+0x230], R16 ;  /* 0x0002301001007387 */ /* 0x0007e40000100a00 */
[----:B------:R-:W-:Y:S02]  /*38c50*/  STL.64 [R1+0x238], R18 ;  /* 0x0002381201007387 */ /* 0x000fe40000100a00 */
[----:B------:R-:W4:Y:S01]  /*38c60*/  LDL.LU R13, [R1+0x984] ;  /* 0x00098400010d7983 */ /* 0x000f220000300800 */
[----:B--2---:R-:W2:Y:S01]  /*38c70*/  LDL.LU R14, [R1+0x988] ;  /* 0x00098800010e7983 */ /* 0x004ea20000300800 */
[----:B------:R-:W2:Y:S02]  /*38c80*/  LDL.LU R15, [R1+0x98c] ;  /* 0x00098c00010f7983 */ /* 0x000ea40000300800 */
[----:B---3--:R-:W-:-:S02]  /*38c90*/  IMAD.MOV.U32 R16, RZ, RZ, R11 ;  /* 0x000000ffff107224 */ /* 0x008fc400078e000b */
[----:B------:R-:W-:Y:S01]  /*38ca0*/  IMAD.MOV.U32 R17, RZ, RZ, R10 ;  /* 0x000000ffff117224 */ /* 0x000fe200078e000a */
[----:B--2---:R-:W-:Y:S01]  /*38cb0*/  STL.64 [R1+0x4dc8], R14 ;  /* 0x004dc80e01007387 */ /* 0x004fe20000100a00 */
[----:B----4-:R-:W-:Y:S03]  /*38cc0*/  STL.64 [R1+0x4dc0], R12 ;  /* 0x004dc00c01007387 */ /* 0x010fe60000100a00 */
[----:B------:R0:W-:Y:S02]  /*38cd0*/  STL.64 [R1+0x4dd0], R16 ;  /* 0x004dd01001007387 */ /* 0x0001e40000100a00 */
[----:B0-----:R-:W2:Y:S01]  /*38ce0*/  LDL.LU R16, [R1+0x9a0] ;  /* 0x0009a00001107983 */ /* 0x001ea20000300800 */
[----:B------:R-:W2:Y:S02]  /*38cf0*/  LDL.LU R17, [R1+0x9a4] ;  /* 0x0009a40001117983 */ /* 0x000ea40000300800 */
[----:B------:R-:W3:Y:S02]  /*38d00*/  LDL.LU R18, [R1+0x9a8] ;  /* 0x0009a80001127983 */ /* 0x000ee40000300800 */
[----:B------:R-:W3:Y:S02]  /*38d10*/  LDL.LU R19, [R1+0x9ac] ;  /* 0x0009ac0001137983 */ /* 0x000ee40000300800 */
[----:B---3--:R-:W-:Y:S01]  /*38d20*/  STL.64 [R1+0x4de0], R18 ;  /* 0x004de01201007387 */ /* 0x008fe20000100a00 */
[----:B--2---:R0:W-:Y:S03]  /*38d30*/  STL.64 [R1+0x4dd8], R16 ;  /* 0x004dd81001007387 */ /* 0x0041e60000100a00 */
[----:B0-----:R-:W2:Y:S01]  /*38d40*/  LDL.LU.64 R16, [R1+0x20] ;  /* 0x0000200001107983 */ /* 0x001ea20000300a00 */
[----:B------:R-:W3:Y:S02]  /*38d50*/  LDL.LU R12, [R1+0x990] ;  /* 0x00099000010c7983 */ /* 0x000ee40000300800 */
[----:B------:R-:W3:Y:S02]  /*38d60*/  LDL.LU R13, [R1+0x994] ;  /* 0x00099400010d7983 */ /* 0x000ee40000300800 */
[----:B------:R-:W3:Y:S01]  /*38d70*/  LDL.LU R14, [R1+0x998] ;  /* 0x00099800010e7983 */ /* 0x000ee20000300800 */
[----:B------:R-:W3:Y:S01]  /*38d80*/  LDL.LU R15, [R1+0x99c] ;  /* 0x00099c00010f7983 */ /* 0x000ee20000300800 */
[----:B------:R-:W4:Y:S02]  /*38d90*/  LDL.LU R8, [R1+0x970] ;  /* 0x0009700001087983 */ /* 0x000f240000300800 */
[----:B------:R-:W4:Y:S02]  /*38da0*/  LDL.LU R9, [R1+0x974] ;  /* 0x0009740001097983 */ /* 0x000f240000300800 */
[----:B------:R-:W4:Y:S01]  /*38db0*/  LDL.LU R10, [R1+0x978] ;  /* 0x00097800010a7983 */ /* 0x000f220000300800 */
[----:B------:R-:W4:Y:S01]  /*38dc0*/  LDL.LU R11, [R1+0x97c] ;  /* 0x00097c00010b7983 */ /* 0x000f220000300800 */
[----:B------:R-:W2:Y:S03]  /*38dd0*/  LDL.64 R24, [R1+0x30] ;  /* 0x0000300001187983 */ /* 0x000ea60000100a00 */
[----:B--2---:R0:W-:Y:S02]  /*38de0*/  STL.64 [R1+0x4d98], R24 ;  /* 0x004d981801007387 */ /* 0x0041e40000100a00 */
[----:B0-----:R-:W-:-:S02]  /*38df0*/  IMAD.MOV.U32 R24, RZ, RZ, R3 ;  /* 0x000000ffff187224 */ /* 0x001fc400078e0003 */
[----:B------:R-:W-:Y:S01]  /*38e00*/  IMAD.MOV.U32 R25, RZ, RZ, R0 ;  /* 0x000000ffff197224 */ /* 0x000fe200078e0000 */
[----:B------:R-:W2:Y:S01]  /*38e10*/  LDL.LU R3, [R1+0x4dec] ;  /* 0x004dec0001037983 */ /* 0x000ea20000300800 */
[----:B------:R-:W3:Y:S02]  /*38e20*/  LDL.LU R0, [R1+0x4de8] ;  /* 0x004de80001007983 */ /* 0x000ee40000300800 */
[----:B------:R-:W4:Y:S02]  /*38e30*/  LDL.LU R26, [R1+0x968] ;  /* 0x00096800011a7983 */ /* 0x000f240000300800 */
[----:B------:R-:W4:Y:S01]  /*38e40*/  LDL.LU R27, [R1+0x96c] ;  /* 0x00096c00011b7983 */ /* 0x000f220000300800 */
[----:B------:R0:W-:Y:S04]  /*38e50*/  STL.64 [R1+0x4d20], R4 ;  /* 0x004d200401007387 */ /* 0x0001e80000100a00 */
[----:B0-----:R-:W4:Y:S01]  /*38e60*/  LDL.LU R4, [R1+0x9b0] ;  /* 0x0009b00001047983 */ /* 0x001f220000300800 */
[----:B------:R-:W4:Y:S02]  /*38e70*/  LDL.LU R5, [R1+0x9b4] ;  /* 0x0009b40001057983 */ /* 0x000f240000300800 */
[----:B--2---:R-:W-:-:S02]  /*38e80*/  IMAD.MOV.U32 R6, RZ, RZ, R3 ;  /* 0x000000ffff067224 */ /* 0x004fc400078e0003 */
[----:B---3--:R-:W-:-:S07]  /*38e90*/  IMAD.MOV.U32 R7, RZ, RZ, R0 ;  /* 0x000000ffff077224 */ /* 0x008fce00078e0000 */
[C---:B----4-:R-:W-:Y:S11]  /*38ea0*/  HMMA.16816.F32 R4, R20.reuse, R16, R4 ;  /* 0x000000101404723c */ /* 0x050ff60000001804 */
[----:B------:R-:W-:Y:S11]  /*38eb0*/  @!UPT UIADD3 URZ, URZ, URZ, URZ ;  /* 0x0000003f3f3ff290 */ /* 0x000ff6000fffe03f */
[----:B------:R-:W-:Y:S01]  /*38ec0*/  @!UPT UIADD3 URZ, URZ, URZ, URZ ;  /* 0x0000003f3f3ff290 */ /* 0x000fe2000fffe03f */
[----:B------:R-:W-:Y:S01]  /*38ed0*/  STL.64 [R1+0x220], R4 ;  /* 0x0002200401007387 */ /* 0x000fe20000100a00 */
[----:B------:R0:W-:Y:S02]  /*38ee0*/  STL.64 [R1+0x228], R6 ;  /* 0x0002280601007387 */ /* 0x0001e40000100a00 */
[----:B------:R-:W2:Y:S02]  /*38ef0*/  LDL.LU.64 R18, [R1+0x4de0] ;  /* 0x004de00001127983 */ /* 0x000ea40000300a00 */
[----:B0-----:R-:W-:Y:S02]  /*38f00*/  IMAD.MOV.U32 R7, RZ, RZ, R16 ;  /* 0x000000ffff077224 */ /* 0x001fe400078e0010 */
[----:B------:R-:W-:Y:S02]  /*38f10*/  IMAD.MOV.U32 R6, RZ, RZ, R17 ;  /* 0x000000ffff067224 */ /* 0x000fe400078e0011 */
[----:B------:R-:W2:Y:S03]  /*38f20*/  LDL.LU.64 R16, [R1+0x4dd8] ;  /* 0x004dd80001107983 */ /* 0x000ea60000300a00 */
[----:B------:R-:W-:Y:S02]  /*38f30*/  STL.64 [R1+0x4d60], R6 ;  /* 0x004d600601007387 */ /* 0x000fe40000100a00 */
[----:B------:R-:W2:Y:S02]  /*38f40*/  LDL.LU.64 R4, [R1+0x10] ;  /* 0x0000100001047983 */ /* 0x000ea40000300a00 */
[----:B--2---:R-:W-:Y:S01]  /*38f50*/  HMMA.16816.F32 R16, R20, R4, R16 ;  /* 0x000000041410723c */ /* 0x004fe20000001810 */
[----:B------:R-:W-:-:S02]  /*38f60*/  IMAD.MOV.U32 R3, RZ, RZ, R4 ;  /* 0x000000ffff037224 */ /* 0x000fc400078e0004 */
[----:B------:R-:W-:Y:S11]  /*38f70*/  IMAD.MOV.U32 R0, RZ, RZ, R5 ;  /* 0x000000ffff007224 */ /* 0x000ff600078e0005 */
[----:B------:R-:W-:Y:S09]  /*38f80*/  @!UPT UIADD3 URZ, URZ, URZ, URZ ;  /* 0x0000003f3f3ff290 */ /* 0x000ff2000fffe03f */
[----:B------:R0:W-:Y:S01]  /*38f90*/  STL.64 [R1+0x210], R16 ;  /* 0x0002101001007387 */ /* 0x0001e20000100a00 */
[----:B------:R-:W-:Y:S03]  /*38fa0*/  STL.64 [R1+0x218], R18 ;  /* 0x0002181201007387 */ /* 0x000fe60000100a00 */
[----:B0-----:R-:W2:Y:S01]  /*38fb0*/  LDL.LU.64 R16, [R1+0x4dd0] ;  /* 0x004dd00001107983 */ /* 0x001ea20000300a00 */
[----:B------:R-:W3:Y:S02]  /*38fc0*/  LDL.LU R4, [R1+0xc80] ;  /* 0x000c800001047983 */ /* 0x000ee40000300800 */
[----:B------:R-:W3:Y:S02]  /*38fd0*/  LDL.LU R5, [R1+0xc84] ;  /* 0x000c840001057983 */ /* 0x000ee40000300800 */
[----:B------:R-:W4:Y:S01]  /*38fe0*/  LDL.LU R6, [R1+0xc88] ;  /* 0x000c880001067983 */ /* 0x000f220000300800 */
[----:B------:R-:W4:Y:S04]  /*38ff0*/  LDL.LU R7, [R1+0xc8c] ;  /* 0x000c8c0001077983 */ /* 0x000f280000300800 */
[----:B----4-:R-:W-:Y:S01]  /*39000*/  STL.64 [R1+0x4d70], R6 ;  /* 0x004d700601007387 */ /* 0x010fe20000100a00 */
[----:B---3--:R0:W-:Y:S03]  /*39010*/  STL.64 [R1+0x4d68], R4 ;  /* 0x004d680401007387 */ /* 0x0081e60000100a00 */
[----:B0-----:R-:W3:Y:S01]  /*39020*/  LDL.LU.64 R4, [R1+0x140] ;  /* 0x0001400001047983 */ /* 0x001ee20000300a00 */
[C---:B--2---:R-:W-:Y:S03]  /*39030*/  HMMA.16816.F32 R16, R20.reuse, R16, R12 ;  /* 0x000000101410723c */ /* 0x044fe6000000180c */
[----:B---3--:R0:W-:Y:S04]  /*39040*/  STL.64 [R1+0x4d80], R4 ;  /* 0x004d800401007387 */ /* 0x0081e80000100a00 */
[----:B0-----:R-:W2:Y:S04]  /*39050*/  LDL.LU.64 R4, [R1+0x150] ;  /* 0x0001500001047983 */ /* 0x001ea80000300a00 */
[----:B--2---:R0:W-:Y:S04]  /*39060*/  STL.64 [R1+0x4d90], R4 ;  /* 0x004d900401007387 */ /* 0x0041e80000100a00 */
[----:B0-----:R-:W2:Y:S01]  /*39070*/  LDL.LU R4, [R1+0x950] ;  /* 0x0009500001047983 */ /* 0x001ea20000300800 */
[----:B------:R-:W2:Y:S02]  /*39080*/  LDL.LU R5, [R1+0x954] ;  /* 0x0009540001057983 */ /* 0x000ea40000300800 */
[----:B------:R-:W2:Y:S02]  /*39090*/  LDL.LU R6, [R1+0x958] ;  /* 0x0009580001067983 */ /* 0x000ea40000300800 */
[----:B------:R-:W2:Y:S01]  /*390a0*/  LDL.LU R7, [R1+0x95c] ;  /* 0x00095c0001077983 */ /* 0x000ea20000300800 */
[----:B------:R-:W3:Y:S01]  /*390b0*/  LDL.LU.64 R14, [R1+0x4dc8] ;  /* 0x004dc800010e7983 */ /* 0x000ee20000300a00 */
[----:B------:R-:W3:Y:S02]  /*390c0*/  LDL.LU.64 R12, [R1+0x4dc0] ;  /* 0x004dc000010c7983 */ /* 0x000ee40000300a00 */
[----:B------:R0:W-:Y:S02]  /*390d0*/  STL.64 [R1+0x200], R16 ;  /* 0x0002001001007387 */ /* 0x0001e40000100a00 */
[----:B------:R-:W-:Y:S01]  /*390e0*/  STL.64 [R1+0x208], R18 ;  /* 0x0002081201007387 */ /* 0x000fe20000100a00 */
        /* <DEDUP_REMOVED lines=9> */
[----:B0-----:R-:W2:Y:S01]  /*39180*/  LDL.LU R16, [R1+0xca0] ;  /* 0x000ca00001107983 */ /* 0x001ea20000300800 */
[----:B------:R-:W2:Y:S02]  /*39190*/  LDL.LU R17, [R1+0xca4] ;  /* 0x000ca40001117983 */ /* 0x000ea40000300800 */
[----:B------:R-:W2:Y:S02]  /*391a0*/  LDL.LU R18, [R1+0xca8] ;  /* 0x000ca80001127983 */ /* 0x000ea40000300800 */
[----:B------:R-:W2:Y:S01]  /*391b0*/  LDL.LU R19, [R1+0xcac] ;  /* 0x000cac0001137983 */ /* 0x000ea20000300800 */
[C---:B----4-:R-:W-:Y:S11]  /*391c0*/  HMMA.16816.F32 R8, R20.reuse, R12, R8 ;  /* 0x0000000c1408723c */ /* 0x050ff60000001808 */
[----:B------:R-:W-:Y:S11]  /*391d0*/  @!UPT UIADD3 URZ, URZ, URZ, URZ ;  /* 0x0000003f3f3ff290 */ /* 0x000ff6000fffe03f */
[----:B------:R-:W-:Y:S01]  /*391e0*/  @!UPT UIADD3 URZ, URZ, URZ, URZ ;  /* 0x0000003f3f3ff290 */ /* 0x000fe2000fffe03f */
[----:B------:R0:W-:Y:S01]  /*391f0*/  STL.64 [R1+0x1e0], R8 ;  /* 0x0001e00801007387 */ /* 0x0001e20000100a00 */
[----:B------:R-:W-:Y:S03]  /*39200*/  STL.64 [R1+0x1e8], R10 ;  /* 0x0001e80a01007387 */ /* 0x000fe60000100a00 */
[----:B0-----:R-:W4:Y:S01]  /*39210*/  LDL.LU.64 R8, [R1+0x4da0] ;  /* 0x004da00001087983 */ /* 0x001f220000300a00 */
[----:B------:R-:W-:Y:S02]  /*39220*/  STL [R1+0x4cd0], R12 ;  /* 0x004cd00c01007387 */ /* 0x000fe40000100800 */
[----:B------:R-:W-:Y:S01]  /*39230*/  STL [R1+0x4cbc], R13 ;  /* 0x004cbc0d01007387 */ /* 0x000fe20000100800 */
[C---:B----4-:R-:W-:Y:S11]  /*39240*/  HMMA.16816.F32 R24, R20.reuse, R8, R24 ;  /* 0x000000081418723c */ /* 0x050ff60000001818 */
[----:B------:R-:W-:Y:S11]  /*39250*/  @!UPT UIADD3 URZ, URZ, URZ, URZ ;  /* 0x0000003f3f3ff290 */ /* 0x000ff6000fffe03f */
[----:B------:R-:W-:Y:S01]  /*39260*/  @!UPT UIADD3 URZ, URZ, URZ, URZ ;  /* 0x0000003f3f3ff290 */ /* 0x000fe2000fffe03f */
[----:B------:R0:W-:Y:S01]  /*39270*/  STL.64 [R1+0x1d0], R24 ;  /* 0x0001d01801007387 */ /* 0x0001e20000100a00 */
[----:B------:R-:W-:Y:S03]  /*39280*/  STL.64 [R1+0x1d8], R26 ;  /* 0x0001d81a01007387 */ /* 0x000fe60000100a00 */
[----:B0-----:R-:W2:Y:S01]  /*39290*/  LDL.LU.64 R24, [R1+0x4d98] ;  /* 0x004d980001187983 */ /* 0x001ea20000300a00 */
[----:B------:R0:W-:Y:S03]  /*392a0*/  STL.64 [R1+0x4d78], R8 ;  /* 0x004d780801007387 */ /* 0x0001e60000100a00 */
[----:B0-----:R-:W4:Y:S01]  /*392b0*/  LDL.LU R8, [R1+0xc90] ;  /* 0x000c900001087983 */ /* 0x001f220000300800 */
[----:B------:R-:W4:Y:S02]  /*392c0*/  LDL.LU R9, [R1+0xc94] ;  /* 0x000c940001097983 */ /* 0x000f240000300800 */
[----:B------:R-:W4:Y:S02]  /*392d0*/  LDL.LU R10, [R1+0xc98] ;  /* 0x000c9800010a7983 */ /* 0x000f240000300800 */
[----:B------:R-:W4:Y:S01]  /*392e0*/  LDL.LU R11, [R1+0xc9c] ;  /* 0x000c9c00010b7983 */ /* 0x000f220000300800 */
[----:B--2---:R-:W-:Y:S11]  /*392f0*/  HMMA.16816.F32 R4, R20, R24, R4 ;  /* 0x000000181404723c */ /* 0x004ff60000001804 */
[----:B------:R-:W-:Y:S11]  /*39300*/  @!UPT UIADD3 URZ, URZ, URZ, URZ ;  /* 0x0000003f3f3ff290 */ /* 0x000ff6000fffe03f */
[----:B------:R-:W-:Y:S01]  /*39310*/  @!UPT UIADD3 URZ, URZ, URZ, URZ ;  /* 0x0000003f3f3ff290 */ /* 0x000fe2000fffe03f */
[----:B------:R0:W-:Y:S01]  /*39320*/  STL.64 [R1+0x1c0], R4 ;  /* 0x0001c00401007387 */ /* 0x0001e20000100a00 */
[----:B------:R-:W-:Y:S03]  /*39330*/  STL.64 [R1+0x1c8], R6 ;  /* 0x0001c80601007387 */ /* 0x000fe60000100a00 */
[----:B0-----:R-:W2:Y:S01]  /*39340*/  LDL.LU.64 R4, [R1+0x4d90] ;  /* 0x004d900001047983 */ /* 0x001ea20000300a00 */
[----:B------:R-:W-:Y:S02]  /*39350*/  IMAD.MOV.U32 R12, RZ, RZ, R25 ;  /* 0x000000ffff0c7224 */ /* 0x000fe400078e0019 */
[----:B------:R-:W0:Y:S02]  /*39360*/  LDSM.16.MT88.4 R24, [R2+0xc000] ;  /* 0x00c000000218783b */ /* 0x000e240000004200 */
[----:B0-----:R-:W-:Y:S02]  /*39370*/  STL.64 [R1+0x4bc8], R26 ;  /* 0x004bc81a01007387 */ /* 0x001fe40000100a00 */
[----:B------:R0:W-:Y:S02]  /*39380*/  STL.64 [R1+0x4bc0], R24 ;  /* 0x004bc01801007387 */ /* 0x0001e40000100a00 */
[----:B0-----:R-:W-:-:S02]  /*39390*/  IMAD.MOV.U32 R24, RZ, RZ, R29 ;  /* 0x000000ffff187224 */ /* 0x001fc400078e001d */
[----:B------:R-:W-:-:S05]  /*393a0*/  IMAD.MOV.U32 R25, RZ, RZ, R28 ;  /* 0x000000ffff197224 */ /* 0x000fca00078e001c */
        /* <DEDUP_REMOVED lines=9> */
[----:B------:R-:W4:Y:S03]  /*39440*/  LDL.LU.64 R4, [R1+0x4d80] ;  /* 0x004d800001047983 */ /* 0x000f260000300a00 */
[----:B------:R-:W-:Y:S01]  /*39450*/  STL.64 [R1+0x4cc8], R18 ;  /* 0x004cc81201007387 */ /* 0x000fe20000100a00 */
[----:B----4-:R-:W-:Y:S01]  /*39460*/  HMMA.16816.F32 R8, R20, R4, R8 ;  /* 0x000000041408723c */ /* 0x010fe20000001808 */
[----:B--2---:R0:W-:Y:S01]  /*39470*/  STL.64 [R1+0x4cc0], R16 ;  /* 0x004cc01001007387 */ /* 0x0041e20000100a00 */
[----:B------:R-:W-:-:S02]  /*39480*/  IMAD.MOV.U32 R13, RZ, RZ, R4 ;  /* 0x000000ffff0d7224 */ /* 0x000fc400078e0004 */
[----:B------:R-:W-:Y:S01]  /*39490*/  IMAD.MOV.U32 R28, RZ, RZ, R5 ;  /* 0x000000ffff1c7224 */ /* 0x000fe200078e0005 */
[----:B0-----:R-:W2:Y:S01]  /*394a0*/  LDL.LU R16, [R1+0xc70] ;  /* 0x000c700001107983 */ /* 0x001ea20000300800 */
[----:B------:R-:W2:Y:S02]  /*394b0*/  LDL.LU R17, [R1+0xc74] ;  /* 0x000c740001117983 */ /* 0x000ea40000300800 */
[----:B------:R-:W2:Y:S02]  /*394c0*/  LDL.LU R18, [R1+0xc78] ;  /* 0x000c780001127983 */ /* 0x000ea40000300800 */
[----:B------:R-:W2:Y:S11]  /*394d0*/  LDL.LU R19, [R1+0xc7c] ;  /* 0x000c7c0001137983 */ /* 0x000eb60000300800 */
[----:B------:R-:W-:Y:S02]  /*394e0*/  @!UPT UIADD3 URZ, URZ, URZ, URZ ;  /* 0x0000003f3f3ff290 */ /* 0x000fe4000fffe03f */
[----:B------:R0:W-:Y:S01]  /*394f0*/  STL.64 [R1+0x1a0], R8 ;  /* 0x0001a00801007387 */ /* 0x0001e20000100a00 */
[----:B------:R-:W-:Y:S03]  /*39500*/  STL.64 [R1+0x1a8], R10 ;  /* 0x0001a80a01007387 */ /* 0x000fe60000100a00 */
[----:B0-----:R-:W4:Y:S01]  /*39510*/  LDL.LU.64 R8, [R1+0x4d78] ;  /* 0x004d780001087983 */ /* 0x001f220000300a00 */
[----:B------:R-:W2:Y:S02]  /*39520*/  LDL.LU.64 R6, [R1+0x4d70] ;  /* 0x004d700001067983 */ /* 0x000ea40000300a00 */
[----:B------:R-:W2:Y:S02]  /*39530*/  LDL.LU.64 R4, [R1+0x4d68] ;  /* 0x004d680001047983 */ /* 0x000ea40000300a00 */
[----:B------:R0:W-:Y:S02]  /*39540*/  STL.64 [R1+0x4d58], R12 ;  /* 0x004d580c01007387 */ /* 0x0001e40000100a00 */
[----:B0-----:R-:W2:Y:S01]  /*39550*/  LDL.LU.64 R12, [R1+0x130] ;  /* 0x00013000010c7983 */ /* 0x001ea20000300a00 */
[----:B---3--:R-:W-:-:S02]  /*39560*/  IMAD.MOV.U32 R24, RZ, RZ, R15 ;  /* 0x000000ffff187224 */ /* 0x008fc400078e000f */
[----:B------:R-:W-:Y:S01]  /*39570*/  IMAD.MOV.U32 R25, RZ, RZ, R14 ;  /* 0x000000ffff197224 */ /* 0x000fe200078e000e */
[----:B--2---:R-:W-:Y:S01]  /*39580*/  HMMA.16816.F32 R4, R20, R12, R4 ;  /* 0x0000000c1404723c */ /* 0x004fe20000001804 */
[----:B------:R-:W-:Y:S02]  /*39590*/  IMAD.MOV.U32 R10, RZ, RZ, R12 ;  /* 0x000000ffff0a7224 */ /* 0x000fe400078e000c */
[----:B------:R-:W-:-:S05]  /*395a0*/  IMAD.MOV.U32 R11, RZ, RZ, R13 ;  /* 0x000000ffff0b7224 */ /* 0x000fca00078e000d */
[C---:B------:R-:W-:Y:S11]  /*395b0*/  HMMA.16816.F32 R12, R20.reuse, R24, R16 ;  /* 0x00000018140c723c */ /* 0x040ff60000001810 */
[----:B------:R-:W-:Y:S04]  /*395c0*/  @!UPT UIADD3 URZ, URZ, URZ, URZ ;  /* 0x0000003f3f3ff290 */ /* 0x000fe8000fffe03f */
[----:B------:R-:W-:Y:S01]  /*395d0*/  STL.64 [R1+0x190], R4 ;  /* 0x0001900401007387 */ /* 0x000fe20000100a00 */
[----:B------:R0:W-:Y:S03]  /*395e0*/  STL.64 [R1+0x198], R6 ;  /* 0x0001980601007387 */ /* 0x0001e60000100a00 */
[----:B0-----:R-:W2:Y:S01]  /*395f0*/  LDL.LU.64 R6, [R1+0x4d60] ;  /* 0x004d600001067983 */ /* 0x001ea20000300a00 */
[----:B------:R-:W-:Y:S02]  /*39600*/  STL.64 [R1+0x4ca8], R10 ;  /* 0x004ca80a01007387 */ /* 0x000fe40000100a00 */
[----:B----4-:R0:W-:Y:S02]  /*39610*/  STL.64 [R1+0x4ca0], R8 ;  /* 0x004ca00801007387 */ /* 0x0101e40000100a00 */
[----:B0-----:R-:W3:Y:S01]  /*39620*/  LDL.LU R8, [R1+0xc30] ;  /* 0x000c300001087983 */ /* 0x001ee20000300800 */
[----:B------:R0:W-:Y:S02]  /*39630*/  STL.64 [R1+0x180], R12 ;  /* 0x0001800c01007387 */ /* 0x0001e40000100a00 */
[----:B------:R1:W-:Y:S02]  /*39640*/  STL.64 [R1+0x188], R14 ;  /* 0x0001880e01007387 */ /* 0x0003e40000100a00 */
[----:B------:R-:W3:Y:S01]  /*39650*/  LDL.LU R9, [R1+0xc34] ;  /* 0x000c340001097983 */ /* 0x000ee20000300800 */
[----:B------:R-:W4:Y:S01]  /*39660*/  LDL.LU R10, [R1+0xc38] ;  /* 0x000c3800010a7983 */ /* 0x000f220000300800 */
[----:B------:R-:W4:Y:S03]  /*39670*/  LDL.LU R11, [R1+0xc3c] ;  /* 0x000c3c00010b7983 */ /* 0x000f260000300800 */
[----:B0-----:R-:W2:Y:S01]  /*39680*/  LDL.LU R12, [R1+0xc60] ;  /* 0x000c6000010c7983 */ /* 0x001ea20000300800 */
[----:B------:R-:W2:Y:S02]  /*39690*/  LDL.LU R13, [R1+0xc64] ;  /* 0x000c6400010d7983 */ /* 0x000ea40000300800 */
[----:B-1----:R-:W2:Y:S02]  /*396a0*/  LDL.LU R14, [R1+0xc68] ;  /* 0x000c6800010e7983 */ /* 0x002ea40000300800 */
[----:B------:R-:W2:Y:S01]  /*396b0*/  LDL.LU R15, [R1+0xc6c] ;  /* 0x000c6c00010f7983 */ /* 0x000ea20000300800 */
[----:B----4-:R-:W-:Y:S01]  /*396c0*/  STL.64 [R1+0x4d38], R10 ;  /* 0x004d380a01007387 */ /* 0x010fe20000100a00 */
[----:B---3--:R0:W-:Y:S03]  /*396d0*/  STL.64 [R1+0x4d30], R8 ;  /* 0x004d300801007387 */ /* 0x0081e60000100a00 */
[----:B0-----:R-:W3:Y:S04]  /*396e0*/  LDL.64 R8, [R1+0x100] ;  /* 0x0001000001087983 */ /* 0x001ee80000100a00 */
[----:B---3--:R0:W-:Y:S04]  /*396f0*/  STL.64 [R1+0x4d50], R8 ;  /* 0x004d500801007387 */ /* 0x0081e80000100a00 */
[----:B0-----:R-:W2:Y:S01]  /*39700*/  LDL.LU.64 R8, [R1+0x110] ;  /* 0x0001100001087983 */ /* 0x001ea20000300a00 */
[----:B------:R-:W3:Y:S02]  /*39710*/  LDL.LU R24, [R1+0xc40] ;  /* 0x000c400001187983 */ /* 0x000ee40000300800 */
[----:B------:R-:W3:Y:S02]  /*39720*/  LDL.LU R25, [R1+0xc44] ;  /* 0x000c440001197983 */ /* 0x000ee40000300800 */
[----:B------:R-:W4:Y:S01]  /*39730*/  LDL.LU R26, [R1+0xc48] ;  /* 0x000c4800011a7983 */ /* 0x000f220000300800 */
[----:B------:R-:W4:Y:S04]  /*39740*/  LDL.LU R27, [R1+0xc4c] ;  /* 0x000c4c00011b7983 */ /* 0x000f280000300800 */
[----:B----4-:R-:W-:Y:S01]  /*39750*/  STL.64 [R1+0x4d48], R26 ;  /* 0x004d481a01007387 */ /* 0x010fe20000100a00 */
[----:B---3--:R0:W-:Y:S03]  /*39760*/  STL.64 [R1+0x4d40], R24 ;  /* 0x004d401801007387 */ /* 0x0081e60000100a00 */
[----:B0-----:R-:W3:Y:S01]  /*39770*/  LDL.LU R24, [R1+0xc50] ;  /* 0x000c500001187983 */ /* 0x001ee20000300800 */
[----:B------:R-:W3:Y:S02]  /*39780*/  LDL.LU R25, [R1+0xc54] ;  /* 0x000c540001197983 */ /* 0x000ee40000300800 */
[----:B------:R-:W3:Y:S02]  /*39790*/  LDL.LU R26, [R1+0xc58] ;  /* 0x000c5800011a7983 */ /* 0x000ee40000300800 */
[----:B------:R-:W3:Y:S01]  /*397a0*/  LDL.LU R27, [R1+0xc5c] ;  /* 0x000c5c00011b7983 */ /* 0x000ee20000300800 */
[----:B------:R-:W4:Y:S01]  /*397b0*/  LDL.LU.64 R4, [R1+0xf0] ;  /* 0x0000f00001047983 */ /* 0x000f220000300a00 */
[----:B------:R-:W3:Y:S02]  /*397c0*/  LDL.LU R16, [R1+0x900] ;  /* 0x0009000001107983 */ /* 0x000ee40000300800 */
[----:B------:R-:W3:Y:S02]  /*397d0*/  LDL.LU R17, [R1+0x904] ;  /* 0x0009040001117983 */ /* 0x000ee40000300800 */
[----:B------:R-:W3:Y:S01]  /*397e0*/  LDL.LU R18, [R1+0x908] ;  /* 0x0009080001127983 */ /* 0x000ee20000300800 */
[----:B------:R-:W3:Y:S01]  /*397f0*/  LDL.LU R19, [R1+0x90c] ;  /* 0x00090c0001137983 */ /* 0x000ee20000300800 */
[----:B--2---:R-:W-:Y:S03]  /*39800*/  HMMA.16816.F32 R12, R20, R8, R12 ;  /* 0x00000008140c723c */ /* 0x004fe6000000180c */
[----:B---3--:R-:W-:Y:S01]  /*39810*/  STL.64 [R1+0x4ce0], R18 ;  /* 0x004ce01201007387 */ /* 0x008fe20000100a00 */
[----:B------:R0:W-:Y:S03]  /*39820*/  STL.64 [R1+0x4cd8], R16 ;  /* 0x004cd81001007387 */ /* 0x0001e60000100a00 */
[----:B0-----:R-:W2:Y:S01]  /*39830*/  LDL.LU R16, [R1+0x910] ;  /* 0x0009100001107983 */ /* 0x001ea20000300800 */
[----:B------:R-:W2:Y:S02]  /*39840*/  LDL.LU R17, [R1+0x914] ;  /* 0x0009140001117983 */ /* 0x000ea40000300800 */
[----:B------:R-:W3:Y:S02]  /*39850*/  LDL.LU R18, [R1+0x918] ;  /* 0x0009180001127983 */ /* 0x000ee40000300800 */
[----:B------:R-:W3:Y:S02]  /*39860*/  LDL.LU R19, [R1+0x91c] ;  /* 0x00091c0001137983 */ /* 0x000ee40000300800 */
[----:B---3--:R-:W-:Y:S01]  /*39870*/  STL.64 [R1+0x4cf0], R18 ;  /* 0x004cf01201007387 */ /* 0x008fe20000100a00 */
        /* <DEDUP_REMOVED lines=8> */
[----:B------:R0:W-:Y:S01]  /*39900*/  STL.64 [R1+0x170], R12 ;  /* 0x0001700c01007387 */ /* 0x0001e20000100a00 */
[----:B------:R1:W-:Y:S03]  /*39910*/  STL.64 [R1+0x178], R14 ;  /* 0x0001780e01007387 */ /* 0x0003e60000100a00 */
[----:B0-----:R-:W3:Y:S01]  /*39920*/  LDL.LU.64 R12, [R1+0x4d58] ;  /* 0x004d5800010c7983 */ /* 0x001ee20000300a00 */
[----:B-1----:R-:W-:-:S02]  /*39930*/  IMAD.MOV.U32 R15, RZ, RZ, R8 ;  /* 0x000000ffff0f7224 */ /* 0x002fc400078e0008 */
[----:B------:R-:W-:Y:S02]  /*39940*/  IMAD.MOV.U32 R14, RZ, RZ, R9 ;  /* 0x000000ffff0e7224 */ /* 0x000fe400078e0009 */
[----:B------:R-:W2:Y:S03]  /*39950*/  LDL.LU.64 R8, [R1+0x4d50] ;  /* 0x004d500001087983 */ /* 0x000ea60000300a00 */
[----:B------:R-:W-:Y:S01]  /*39960*/  STL.64 [R1+0x4d00], R14 ;  /* 0x004d000e01007387 */ /* 0x000fe20000100a00 */
[C---:B--2---:R-:W-:Y:S01]  /*39970*/  HMMA.16816.F32 R24, R20.reuse, R8, R24 ;  /* 0x000000081418723c */ /* 0x044fe20000001818 */
[----:B---3--:R0:W-:Y:S04]  /*39980*/  STL.64 [R1+0x4cf8], R12 ;  /* 0x004cf80c01007387 */ /* 0x0081e80000100a00 */
[----:B0-----:R-:W2:Y:S01]  /*39990*/  LDL.LU R12, [R1+0x920] ;  /* 0x00092000010c7983 */ /* 0x001ea20000300800 */
[----:B------:R-:W2:Y:S02]  /*399a0*/  LDL.LU R13, [R1+0x924] ;  /* 0x00092400010d7983 */ /* 0x000ea40000300800 */
[----:B------:R-:W2:Y:S02]  /*399b0*/  LDL.LU R14, [R1+0x928] ;  /* 0x00092800010e7983 */ /* 0x000ea40000300800 */
[----:B------:R-:W2:Y:S11]  /*399c0*/  LDL.LU R15, [R1+0x92c] ;  /* 0x00092c00010f7983 */ /* 0x000eb60000300800 */
[----:B------:R-:W-:Y:S02]  /*399d0*/  @!UPT UIADD3 URZ, URZ, URZ, URZ ;  /* 0x0000003f3f3ff290 */ /* 0x000fe4000fffe03f */
[----:B------:R-:W-:Y:S01]  /*399e0*/  STL.64 [R1+0x160], R24 ;  /* 0x0001601801007387 */ /* 0x000fe20000100a00 */
[----:B------:R0:W-:Y:S03]  /*399f0*/  STL.64 [R1+0x168], R26 ;  /* 0x0001681a01007387 */ /* 0x0001e60000100a00 */
[----:B0-----:R-:W4:Y:S01]  /*39a00*/  LDL.LU.64 R26, [R1+0x4d48] ;  /* 0x004d4800011a7983 */ /* 0x001f220000300a00 */
[----:B------:R-:W4:Y:S02]  /*39a10*/  LDL.LU.64 R24, [R1+0x4d40] ;  /* 0x004d400001187983 */ /* 0x000f240000300a00 */
[----:B------:R-:W-:Y:S02]  /*39a20*/  IMAD.MOV.U32 R29, RZ, RZ, R9 ;  /* 0x000000ffff1d7224 */ /* 0x000fe400078e0009 */
[----:B------:R-:W3:Y:S01]  /*39a30*/  LDL.LU.64 R10, [R1+0x4d38] ;  /* 0x004d3800010a7983 */ /* 0x000ee20000300a00 */
[----:B------:R-:W3:Y:S01]  /*39a40*/  LDL.LU.64 R8, [R1+0x4d30] ;  /* 0x004d300001087983 */ /* 0x000ee20000300a00 */
[C---:B----4-:R-:W-:Y:S11]  /*39a50*/  HMMA.16816.F32 R24, R20.reuse, R4, R24 ;  /* 0x000000041418723c */ /* 0x050ff60000001818 */
[----:B------:R-:W-:Y:S11]  /*39a60*/  @!UPT UIADD3 URZ, URZ, URZ, URZ ;  /* 0x0000003f3f3ff290 */ /* 0x000ff6000fffe03f */
[----:B------:R-:W-:Y:S01]  /*39a70*/  @!UPT UIADD3 URZ, URZ, URZ, URZ ;  /* 0x0000003f3f3ff290 */ /* 0x000fe2000fffe03f */
[----:B------:R0:W-:Y:S01]  /*39a80*/  STL.64 [R1+0xc0], R24 ;  /* 0x0000c01801007387 */ /* 0x0001e20000100a00 */
[----:B------:R1:W-:Y:S03]  /*39a90*/  STL.64 [R1+0xc8], R26 ;  /* 0x0000c81a01007387 */ /* 0x0003e60000100a00 */
[----:B0-----:R-:W3:Y:S01]  /*39aa0*/  LDL.LU.64 R24, [R1+0x4d28] ;  /* 0x004d280001187983 */ /* 0x001ee20000300a00 */
[----:B-1----:R-:W-:Y:S02]  /*39ab0*/  IMAD.MOV.U32 R27, RZ, RZ, R4 ;  /* 0x000000ffff1b7224 */ /* 0x002fe400078e0004 */
[----:B------:R-:W-:Y:S02]  /*39ac0*/  IMAD.MOV.U32 R26, RZ, RZ, R5 ;  /* 0x000000ffff1a7224 */ /* 0x000fe400078e0005 */
[----:B------:R-:W4:Y:S01]  /*39ad0*/  LDL.LU.64 R4, [R1+0x4d20] ;  /* 0x004d200001047983 */ /* 0x000f220000300a00 */
[C---:B---3--:R-:W-:Y:S08]  /*39ae0*/  HMMA.16816.F32 R8, R20.reuse, R24, R8 ;  /* 0x000000181408723c */ /* 0x048ff00000001808 */
[----:B----4-:R-:W-:Y:S11]  /*39af0*/  HMMA.16816.F32 R20, R20, R4, R16 ;  /* 0x000000041414723c */ /* 0x010ff60000001810 */
[----:B------:R-:W-:Y:S04]  /*39b00*/  @!UPT UIADD3 URZ, URZ, URZ, URZ ;  /* 0x0000003f3f3ff290 */ /* 0x000fe8000fffe03f */
[----:B------:R0:W-:Y:S01]  /*39b10*/  STL.64 [R1+0xb0], R8 ;  /* 0x0000b00801007387 */ /* 0x0001e20000100a00 */
[----:B------:R1:W-:Y:S03]  /*39b20*/  STL.64 [R1+0xb8], R10 ;  /* 0x0000b80a01007387 */ /* 0x0003e60000100a00 */
[----:B0-----:R-:W3:Y:S01]  /*39b30*/  LDL.LU R8, [R1+0x8e0] ;  /* 0x0008e00001087983 */ /* 0x001ee20000300800 */
[----:B------:R-:W3:Y:S02]  /*39b40*/  LDL.LU R9, [R1+0x8e4] ;  /* 0x0008e40001097983 */ /* 0x000ee40000300800 */
[----:B-1----:R-:W3:Y:S02]  /*39b50*/  LDL.LU R10, [R1+0x8e8] ;  /* 0x0008e800010a7983 */ /* 0x002ee40000300800 */
[----:B------:R-:W3:Y:S01]  /*39b60*/  LDL.LU R11, [R1+0x8ec] ;  /* 0x0008ec00010b7983 */ /* 0x000ee20000300800 */
[----:B------:R0:W-:Y:S01]  /*39b70*/  STL.64 [R1+0x4be0], R24 ;  /* 0x004be01801007387 */ /* 0x0001e20000100a00 */
[----:B------:R1:W-:Y:S03]  /*39b80*/  STL.64 [R1+0x4c68], R26 ;  /* 0x004c681a01007387 */ /* 0x0003e60000100a00 */
[----:B0-----:R-:W4:Y:S01]  /*39b90*/  LDL.LU R24, [R1+0x8f0] ;  /* 0x0008f00001187983 */ /* 0x001f220000300800 */
[----:B------:R-:W4:Y:S02]  /*39ba0*/  LDL.LU R25, [R1+0x8f4] ;  /* 0x0008f40001197983 */ /* 0x000f240000300800 */
[----:B-1----:R-:W4:Y:S02]  /*39bb0*/  LDL.LU R26, [R1+0x8f8] ;  /* 0x0008f800011a7983 */ /* 0x002f240000300800 */
[----:B------:R-:W4:Y:S01]  /*39bc0*/  LDL.LU R27, [R1+0x8fc] ;  /* 0x0008fc00011b7983 */ /* 0x000f220000300800 */
[----:B------:R-:W2:Y:S01]  /*39bd0*/  LDL.LU.64 R16, [R1+0x4d18] ;  /* 0x004d180001107983 */ /* 0x000ea20000300a00 */
[----:B------:R-:W2:Y:S02]  /*39be0*/  LDL.LU.64 R6, [R1+0x4d10] ;  /* 0x004d100001067983 */ /* 0x000ea40000300a00 */
[----:B------:R-:W2:Y:S02]  /*39bf0*/  LDL.LU.64 R4, [R1+0x4d08] ;  /* 0x004d080001047983 */ /* 0x000ea40000300a00 */
[----:B------:R0:W-:Y:S01]  /*39c00*/  STL.64 [R1+0xa0], R20 ;  /* 0x0000a01401007387 */ /* 0x0001e20000100a00 */
[----:B------:R-:W-:Y:S01]  /*39c10*/  STL.64 [R1+0xa8], R22 ;  /* 0x0000a81601007387 */ /* 0x000fe20000100a00 */
[----:B0-----:R-:W-:-:S02]  /*39c20*/  IMAD.MOV.U32 R20, RZ, RZ, R3 ;  /* 0x000000ffff147224 */ /* 0x001fc400078e0003 */
[----:B------:R-:W-:Y:S01]  /*39c30*/  IMAD.MOV.U32 R21, RZ, RZ, R0 ;  /* 0x000000ffff157224 */ /* 0x000fe200078e0000 */
[C---:B--2---:R-:W-:Y:S01]  /*39c40*/  HMMA.16816.F32 R16, R4.reuse, R16, R12 ;  /* 0x000000100410723c */ /* 0x044fe2000000180c */
[----:B------:R-:W2:Y:S01]  /*39c50*/  LDL.LU.64 R14, [R1+0x4d00] ;  /* 0x004d0000010e7983 */ /* 0x000ea20000300a00 */
[----:B------:R-:W2:Y:S11]  /*39c60*/  LDL.LU.64 R12, [R1+0x4cf8] ;  /* 0x004cf800010c7983 */ /* 0x000eb60000300a00 */
[----:B------:R-:W-:Y:S10]  /*39c70*/  @!UPT UIADD3 URZ, URZ, URZ, URZ ;  /* 0x0000003f3f3ff290 */ /* 0x000ff4000fffe03f */
[----:B------:R0:W-:Y:S01]  /*39c80*/  STL.64 [R1+0x90], R16 ;  /* 0x0000901001007387 */ /* 0x0001e20000100a00 */
[----:B------:R-:W-:Y:S02]  /*39c90*/  IMAD.MOV.U32 R3, RZ, RZ, R18 ;  /* 0x000000ffff037224 */ /* 0x000fe400078e0012 */
[----:B------:R-:W-:Y:S02]  /*39ca0*/  IMAD.MOV.U32 R0, RZ, RZ, R19 ;  /* 0x000000ffff007224 */ /* 0x000fe400078e0013 */
[----:B------:R-:W2:Y:S04]  /*39cb0*/  LDL.LU.64 R18, [R1+0x4cf0] ;  /* 0x004cf00001127983 */ /* 0x000ea80000300a00 */
[----:B0-----:R-:W2:Y:S01]  /*39cc0*/  LDL.LU.64 R16, [R1+0x4ce8] ;  /* 0x004ce80001107983 */ /* 0x001ea20000300a00 */
[----:B------:R-:W-:Y:S02]  /*39cd0*/  STL [R1+0x448c], R0 ;  /* 0x00448c0001007387 */ /* 0x000fe40000100800 */
[----:B------:R-:W-:Y:S01]  /*39ce0*/  STL [R1+0x4488], R3 ;  /* 0x0044880301007387 */ /* 0x000fe20000100800 */
[C---:B--2---:R-:W-:Y:S01]  /*39cf0*/  HMMA.16816.F32 R20, R4.reuse, R20, R16 ;  /* 0x000000140414723c */ /* 0x044fe20000001810 */
[----:B------:R-:W2:Y:S01]  /*39d00*/  LDL.LU.64 R18, [R1+0x4ce0] ;  /* 0x004ce00001127983 */ /* 0x000ea20000300a00 */
[----:B------:R-:W2:Y:S11]  /*39d10*/  LDL.LU.64 R16, [R1+0x4cd8] ;  /* 0x004cd80001107983 */ /* 0x000eb60000300a00 */
[----:B------:R-:W-:Y:S10]  /*39d20*/  @!UPT UIADD3 URZ, URZ, URZ, URZ ;  /* 0x0000003f3f3ff290 */ /* 0x000ff4000fffe03f */
[----:B------:R0:W-:Y:S01]  /*39d30*/  STL.64 [R1+0x80], R20 ;  /* 0x0000801401007387 */ /* 0x0001e20000100a00 */
[----:B------:R-:W-:Y:S03]  /*39d40*/  STL.64 [R1+0x88], R22 ;  /* 0x0000881601007387 */ /* 0x000fe60000100a00 */
[----:B0-----:R-:W2:Y:S01]  /*39d50*/  LDL.LU R20, [R1+0x30] ;  /* 0x0000300001147983 */ /* 0x001ea20000300800 */
[----:B------:R-:W-:Y:S02]  /*39d60*/  IMAD.MOV.U32 R21, RZ, RZ, R12 ;  /* 0x000000ffff157224 */ /* 0x000fe400078e000c */
[----:B------:R-:W3:Y:S03]  /*39d70*/  LDL.LU R12, [R1+0x4cd0] ;  /* 0x004cd000010c7983 */ /* 0x000ee60000300800 */
[----:B--2---:R0:W-:Y:S04]  /*39d80*/  STL.64 [R1+0x4c90], R20 ;  /* 0x004c901401007387 */ /* 0x0041e80000100a00 */
[----:B0-----:R-:W2:Y:S01]  /*39d90*/  LDL.LU R20, [R1] ;  /* 0x0000000001147983 */ /* 0x001ea20000300800 */
[----:B------:R-:W2:Y:S02]  /*39da0*/  LDL.LU R21, [R1+0x4] ;  /* 0x0000040001157983 */ /* 0x000ea40000300800 */
[C---:B--2---:R-:W-:Y:S01]  /*39db0*/  HMMA.16816.F32 R20, R4.reuse, R20, R16 ;  /* 0x000000140414723c */ /* 0x044fe20000001810 */
[----:B------:R-:W2:Y:S01]  /*39dc0*/  LDL.LU.64 R18, [R1+0x4cc8] ;  /* 0x004cc80001127983 */ /* 0x000ea20000300a00 */
[----:B------:R-:W4:Y:S11]  /*39dd0*/  LDL.LU.64 R16, [R1+0x4cc0] ;  /* 0x004cc00001107983 */ /* 0x000f360000300a00 */
[----:B------:R-:W-:Y:S10]  /*39de0*/  @!UPT UIADD3 URZ, URZ, URZ, URZ ;  /* 0x0000003f3f3ff290 */ /* 0x000ff4000fffe03f */
[----:B------:R0:W-:Y:S01]  /*39df0*/  STL.64 [R1+0x70], R20 ;  /* 0x0000701401007387 */ /* 0x0001e20000100a00 */
[----:B------:R-:W-:Y:S02]  /*39e00*/  IMAD.MOV.U32 R3, RZ, RZ, R23 ;  /* 0x000000ffff037224 */ /* 0x000fe400078e0017 */
[----:B------:R-:W-:Y:S01]  /*39e10*/  IMAD.MOV.U32 R0, RZ, RZ, R22 ;  /* 0x000000ffff007224 */ /* 0x000fe200078e0016 */
[----:B0-----:R-:W2:Y:S01]  /*39e20*/  LDL.LU R20, [R1+0x8d0] ;  /* 0x0008d00001147983 */ /* 0x001ea20000300800 */
[----:B------:R-:W2:Y:S02]  /*39e30*/  LDL.LU R21, [R1+0x8d4] ;  /* 0x0008d40001157983 */ /* 0x000ea40000300800 */
[----:B------:R-:W2:Y:S02]  /*39e40*/  LDL.LU R22, [R1+0x8d8] ;  /* 0x0008d80001167983 */ /* 0x000ea40000300800 */
[----:B------:R-:W2:Y:S01]  /*39e50*/  LDL.LU R23, [R1+0x8dc] ;  /* 0x0008dc0001177983 */ /* 0x000ea20000300800 */
[----:B------:R-:W-:Y:S01]  /*39e60*/  STL [R1+0x4494], R3 ;  /* 0x0044940301007387 */ /* 0x000fe20000100800 */
[----:B------:R-:W-:Y:S01]  /*39e70*/  STL [R1+0x4490], R0 ;  /* 0x0044900001007387 */ /* 0x000fe20000100800 */
[----:B----4-:R-:W-:Y:S11]  /*39e80*/  HMMA.16816.F32 R24, R4, R16, R24 ;  /* 0x000000100418723c */ /* 0x010ff60000001818 */
[----:B------:R-:W-:Y:S11]  /*39e90*/  @!UPT UIADD3 URZ, URZ, URZ, URZ ;  /* 0x0000003f3f3ff290 */ /* 0x000ff6000fffe03f */
[----:B------:R-:W-:Y:S01]  /*39ea0*/  @!UPT UIADD3 URZ, URZ, URZ, URZ ;  /* 0x0000003f3f3ff290 */ /* 0x000fe2000fffe03f */
[----:B------:R0:W-:Y:S01]  /*39eb0*/  STL.64 [R1+0x60], R24 ;  /* 0x0000601801007387 */ /* 0x0001e20000100a00 */
[----:B------:R-:W-:Y:S02]  /*39ec0*/  STL.64 [R1+0x68], R26 ;  /* 0x0000681a01007387 */ /* 0x000fe40000100a00 */
[----:B0-----:R-:W-:Y:S02]  /*39ed0*/  IMAD.MOV.U32 R24, RZ, RZ, R13 ;  /* 0x000000ffff187224 */ /* 0x001fe400078e000d */
[----:B------:R-:W3:Y:S01]  /*39ee0*/  LDL.LU R13, [R1+0x4cbc] ;  /* 0x004cbc00010d7983 */ /* 0x000ee20000300800 */
[----:B------:R-:W-:Y:S02]  /*39ef0*/  IMAD.MOV.U32 R25, RZ, RZ, R28 ;  /* 0x000000ffff197224 */ /* 0x000fe400078e001c */
[----:B------:R-:W4:Y:S03]  /*39f00*/  LDL.LU R28, [R1+0x4cb8] ;  /* 0x004cb800011c7983 */ /* 0x000f260000300800 */
[----:B------:R2:W-:Y:S02]  /*39f10*/  STL.64 [R1+0x4c78], R24 ;  /* 0x004c781801007387 */ /* 0x0005e40000100a00 */
[----:B--2---:R-:W-:-:S02]  /*39f20*/  IMAD.MOV.U32 R24, RZ, RZ, R18 ;  /* 0x000000ffff187224 */ /* 0x004fc400078e0012 */
[----:B------:R-:W-:Y:S01]  /*39f30*/  IMAD.MOV.U32 R25, RZ, RZ, R19 ;  /* 0x000000ffff197224 */ /* 0x000fe200078e0013 */
[----:B------:R-:W2:Y:S01]  /*39f40*/  LDL.LU R18, [R1+0x4cb4] ;  /* 0x004cb40001127983 */ /* 0x000ea20000300800 */
[----:B------:R-:W2:Y:S03]  /*39f50*/  LDL.LU R19, [R1+0x4cb0] ;  /* 0x004cb00001137983 */ /* 0x000ea60000300800 */
[----:B------:R0:W-:Y:S04]  /*39f60*/  STL.64 [R1+0x4c88], R24 ;  /* 0x004c881801007387 */ /* 0x0001e80000100a00 */
[----:B0-----:R-:W2:Y:S01]  /*39f70*/  LDL.LU R24, [R1+0x880] ;  /* 0x0008800001187983 */ /* 0x001ea20000300800 */
[----:B------:R-:W2:Y:S02]  /*39f80*/  LDL.LU R25, [R1+0x884] ;  /* 0x0008840001197983 */ /* 0x000ea40000300800 */
[----:B------:R-:W2:Y:S01]  /*39f90*/  LDL.LU R26, [R1+0x888] ;  /* 0x00088800011a7983 */ /* 0x000ea20000300800 */
[C---:B---3--:R-:W-:Y:S01]  /*39fa0*/  HMMA.16816.F32 R8, R4.reuse, R12, R8 ;  /* 0x0000000c0408723c */ /* 0x048fe20000001808 */
[----:B----4-:R-:W-:Y:S11]  /*39fb0*/  IMAD.MOV.U32 R27, RZ, RZ, R28 ;  /* 0x000000ffff1b7224 */ /* 0x010ff600078e001c */
[----:B------:R-:W-:Y:S11]  /*39fc0*/  @!UPT UIADD3 URZ, URZ, URZ, URZ ;  /* 0x0000003f3f3ff290 */ /* 0x000ff6000fffe03f */
[----:B------:R0:W-:Y:S01]  /*39fd0*/  STL [R1+0x5c], R11 ;  /* 0x00005c0b01007387 */ /* 0x0001e20000100800 */
[----:B------:R-:W-:Y:S02]  /*39fe0*/  IMAD.MOV.U32 R28, RZ, RZ, R10 ;  /* 0x000000ffff1c7224 */ /* 0x000fe400078e000a */
[----:B------:R-:W-:Y:S02]  /*39ff0*/  IMAD.MOV.U32 R16, RZ, RZ, R8 ;  /* 0x000000ffff107224 */ /* 0x000fe400078e0008 */
[----:B------:R-:W-:Y:S01]  /*3a000*/  IMAD.MOV.U32 R17, RZ, RZ, R9 ;  /* 0x000000ffff117224 */ /* 0x000fe200078e0009 */
[----:B0-----:R-:W3:Y:S01]  /*3a010*/  LDL.LU.64 R10, [R1+0x4ca8] ;  /* 0x004ca800010a7983 */ /* 0x001ee20000300a00 */
[----:B------:R-:W4:Y:S02]  /*3a020*/  LDL.LU.64 R8, [R1+0x4ca0] ;  /* 0x004ca00001087983 */ /* 0x000f240000300a00 */
[----:B------:R0:W-:Y:S02]  /*3a030*/  STL.64 [R1+0x4c80], R14 ;  /* 0x004c800e01007387 */ /* 0x0001e40000100a00 */
[----:B------:R-:W3:Y:S01]  /*3a040*/  LDL.LU R12, [R1+0x8c0] ;  /* 0x0008c000010c7983 */ /* 0x000ee20000300800 */
[----:B------:R-:W3:Y:S04]  /*3a050*/  LDL.LU R13, [R1+0x8c4] ;  /* 0x0008c400010d7983 */ /* 0x000ee80000300800 */
[----:B0-----:R-:W3:Y:S01]  /*3a060*/  LDL.LU R14, [R1+0x8c8] ;  /* 0x0008c800010e7983 */ /* 0x001ee20000300800 */
[----:B------:R-:W3:Y:S02]  /*3a070*/  LDL.LU R15, [R1+0x8cc] ;  /* 0x0008cc00010f7983 */ /* 0x000ee40000300800 */
[----:B--2---:R-:W-:Y:S02]  /*3a080*/  STL.64 [R1+0x4b88], R18 ;  /* 0x004b881201007387 */ /* 0x004fe40000100a00 */
[----:B------:R3:W-:Y:S01]  /*3a090*/  STL.64 [R1+0x4b80], R16 ;  /* 0x004b801001007387 */ /* 0x0007e20000100a00 */
[----:B----4-:R-:W-:Y:S01]  /*3a0a0*/  HMMA.16816.F32 R20, R4, R8, R20 ;  /* 0x000000080414723c */ /* 0x010fe20000001814 */
[----:B---3--:R-:W-:-:S02]  /*3a0b0*/  IMAD.MOV.U32 R16, RZ, RZ, R10 ;  /* 0x000000ffff107224 */ /* 0x008fc400078e000a */
[----:B------:R-:W-:Y:S01]  /*3a0c0*/  IMAD.MOV.U32 R17, RZ, RZ, R11 ;  /* 0x000000ffff117224 */ /* 0x000fe200078e000b */
[----:B------:R-:W2:Y:S01]  /*3a0d0*/  LDL.LU R10, [R1+0x4c9c] ;  /* 0x004c9c00010a7983 */ /* 0x000ea20000300800 */
[----:B------:R-:W3:Y:S03]  /*3a0e0*/  LDL.LU R11, [R1+0x4c98] ;  /* 0x004c9800010b7983 */ /* 0x000ee60000300800 */
[----:B------:R0:W-:Y:S04]  /*3a0f0*/  STL.64 [R1+0x4c70], R16 ;  /* 0x004c701001007387 */ /* 0x0001e80000100a00 */
[----:B0-----:R-:W4:Y:S01]  /*3a100*/  LDL.LU R16, [R1+0x8b0] ;  /* 0x0008b00001107983 */ /* 0x001f220000300800 */
[----:B------:R-:W4:Y:S02]  /*3a110*/  LDL.LU R17, [R1+0x8b4] ;  /* 0x0008b40001117983 */ /* 0x000f240000300800 */
[----:B------:R-:W4:Y:S02]  /*3a120*/  LDL.LU R18, [R1+0x8b8] ;  /* 0x0008b80001127983 */ /* 0x000f240000300800 */
[----:B------:R-:W4:Y:S01]  /*3a130*/  LDL.LU R19, [R1+0x8bc] ;  /* 0x0008bc0001137983 */ /* 0x000f220000300800 */
[----:B------:R-:W-:Y:S05]  /*3a140*/  STL [R1+0x4498], R28 ;  /* 0x0044981c01007387 */ /* 0x000fea0000100800 */
[----:B------:R0:W-:Y:S02]  /*3a150*/  STL.64 [R1+0x40], R20 ;  /* 0x0000401401007387 */ /* 0x0001e40000100a00 */
[----:B------:R1:W-:Y:S01]  /*3a160*/  STL.64 [R1+0x48], R22 ;  /* 0x0000481601007387 */ /* 0x0003e20000100a00 */
[----:B0-----:R-:W1:Y:S02]  /*3a170*/  LDL.LU.64 R20, [R1+0x4c90] ;  /* 0x004c900001147983 */ /* 0x001e640000300a00 */
[C---:B-1----:R-:W-:Y:S02]  /*3a180*/  HMMA.16816.F32 R20, R4.reuse, R20, R24 ;  /* 0x000000140414723c */ /* 0x042fe40000001818 */
[----:B------:R-:W2:Y:S11]  /*3a190*/  LDL.LU.64 R24, [R1+0x4c88] ;  /* 0x004c880001187983 */ /* 0x000eb60000300a00 */
[----:B------:R-:W-:Y:S10]  /*3a1a0*/  @!UPT UIADD3 URZ, URZ, URZ, URZ ;  /* 0x0000003f3f3ff290 */ /* 0x000ff4000fffe03f */
[----:B------:R-:W-:Y:S01]  /*3a1b0*/  STL.64 [R1+0x880], R20 ;  /* 0x0008801401007387 */ /* 0x000fe20000100a00 */
[----:B------:R-:W-:Y:S02]  /*3a1c0*/  STL.64 [R1+0x888], R22 ;  /* 0x0008881601007387 */ /* 0x000fe40000100a00 */
[----:B------:R-:W0:Y:S02]  /*3a1d0*/  LDSM.16.MT88.4 R20, [R2+0xc080] ;  /* 0x00c080000214783b */ /* 0x000e240000004200 */
[----:B0-----:R-:W-:Y:S02]  /*3a1e0*/  STL.64 [R1+0x4ab0], R22 ;  /* 0x004ab01601007387 */ /* 0x001fe40000100a00 */
[----:B------:R0:W-:Y:S02]  /*3a1f0*/  STL.64 [R1+0x4aa8], R20 ;  /* 0x004aa81401007387 */ /* 0x0001e40000100a00 */
[----:B0-----:R-:W3:Y:S01]  /*3a200*/  LDL.LU.64 R20, [R1+0xd0] ;  /* 0x0000d00001147983 */ /* 0x001ee20000300a00 */
[----:B------:R-:W3:Y:S01]  /*3a210*/  LDL.64 R22, [R1+0xd8] ;  /* 0x0000d80001167983 */ /* 0x000ee20000100a00 */
[----:B--2---:R-:W-:Y:S11]  /*3a220*/  HMMA.16816.F32 R24, R4, R24, R12 ;  /* 0x000000180418723c */ /* 0x004ff6000000180c */
[----:B------:R-:W-:Y:S11]  /*3a230*/  @!UPT UIADD3 URZ, URZ, URZ, URZ ;  /* 0x0000003f3f3ff290 */ /* 0x000ff6000fffe03f */
[----:B------:R-:W-:Y:S02]  /*3a240*/  @!UPT UIADD3 URZ, URZ, URZ, URZ ;  /* 0x0000003f3f3ff290 */ /* 0x000fe4000fffe03f */
[----:B------:R-:W-:Y:S02]  /*3a250*/  IMAD.MOV.U32 R13, RZ, RZ, R24 ;  /* 0x000000ffff0d7224 */ /* 0x000fe400078e0018 */
[----:B------:R-:W-:Y:S01]  /*3a260*/  IMAD.MOV.U32 R12, RZ, RZ, R25 ;  /* 0x000000ffff0c7224 */ /* 0x000fe200078e0019 */
[----:B---3--:R-:W-:Y:S01]  /*3a270*/  STL.64 [R1+0x4bd8], R22 ;  /* 0x004bd81601007387 */ /* 0x008fe20000100a00 */
[----:B------:R0:W-:Y:S03]  /*3a280*/  STL.64 [R1+0x4bd0], R20 ;  /* 0x004bd01401007387 */ /* 0x0001e60000100a00 */
[----:B0-----:R-:W2:Y:S01]  /*3a290*/  LDL.LU R20, [R1+0x8a0] ;  /* 0x0008a00001147983 */ /* 0x001ea20000300800 */
[----:B------:R-:W2:Y:S02]  /*3a2a0*/  LDL.LU R21, [R1+0x8a4] ;  /* 0x0008a40001157983 */ /* 0x000ea40000300800 */
[----:B------:R-:W2:Y:S02]  /*3a2b0*/  LDL.LU R22, [R1+0x8a8] ;  /* 0x0008a80001167983 */ /* 0x000ea40000300800 */
[----:B------:R-:W2:Y:S01]  /*3a2c0*/  LDL.LU R23, [R1+0x8ac] ;  /* 0x0008ac0001177983 */ /* 0x000ea20000300800 */
[----:B------:R-:W3:Y:S01]  /*3a2d0*/  LDL.LU.64 R14, [R1+0x4c80] ;  /* 0x004c8000010e7983 */ /* 0x000ee20000300a00 */
[----:B------:R-:W4:Y:S02]  /*3a2e0*/  LDL.LU.64 R24, [R1+0x4c78] ;  /* 0x004c780001187983 */ /* 0x000f240000300a00 */
[----:B------:R-:W-:-:S02]  /*3a2f0*/  IMAD.MOV.U32 R8, RZ, RZ, R27 ;  /* 0x000000ffff087224 */ /* 0x000fc400078e001b */
[----:B------:R-:W-:-:S03]  /*3a300*/  IMAD.MOV.U32 R9, RZ, RZ, R26 ;  /* 0x000000ffff097224 */ /* 0x000fc600078e001a */
[----:B------:R-:W-:Y:S02]  /*3a310*/  STL [R1+0x4334], R8 ;  /* 0x0043340801007387 */ /* 0x000fe40000100800 */
[----:B------:R-:W-:Y:S02]  /*3a320*/  STL [R1+0x4330], R9 ;  /* 0x0043300901007387 */ /* 0x000fe40000100800 */
[----:B------:R-:W-:Y:S02]  /*3a330*/  STL [R1+0x432c], R12 ;  /* 0x00432c0c01007387 */ /* 0x000fe40000100800 */
[----:B------:R-:W-:Y:S01]  /*3a340*/  STL [R1+0x4328], R13 ;  /* 0x0043280d01007387 */ /* 0x000fe20000100800 */
[C---:B----4-:R-:W-:Y:S01]  /*3a350*/  HMMA.16816.F32 R24, R4.reuse, R24, R16 ;  /* 0x000000180418723c */ /* 0x050fe20000001810 */
[----:B------:R-:W2:Y:S11]  /*3a360*/  LDL.LU.64 R16, [R1+0x4c70] ;  /* 0x004c700001107983 */ /* 0x000eb60000300a00 */
[----:B------:R-:W-:Y:S11]  /*3a370*/  @!UPT UIADD3 URZ, URZ, URZ, URZ ;  /* 0x0000003f3f3ff290 */ /* 0x000ff6000fffe03f */
[----:B------:R-:W-:Y:S01]  /*3a380*/  STL.64 [R1+0x8b0], R24 ;  /* 0x0008b01801007387 */ /* 0x000fe20000100a00 */
[----:B------:R0:W-:Y:S03]  /*3a390*/  STL.64 [R1+0x8b8], R26 ;  /* 0x0008b81a01007387 */ /* 0x0001e60000100a00 */
[----:B0-----:R-:W4:Y:S01]  /*3a3a0*/  LDL.LU.64 R26, [R1+0x4c68] ;  /* 0x004c6800011a7983 */ /* 0x001f220000300a00 */
[----:B--2---:R-:W-:Y:S03]  /*3a3b0*/  HMMA.16816.F32 R16, R4, R16, R20 ;  /* 0x000000100410723c */ /* 0x004fe60000001814 */
[----:B------:R-:W2:Y:S01]  /*3a3c0*/  LDL.LU R20, [R1+0x840] ;  /* 0x0008400001147983 */ /* 0x000ea20000300800 */
[----:B------:R-:W2:Y:S02]  /*3a3d0*/  LDL.LU R21, [R1+0x844] ;  /* 0x0008440001157983 */ /* 0x000ea40000300800 */
[----:B------:R-:W2:Y:S02]  /*3a3e0*/  LDL.LU R22, [R1+0x848] ;  /* 0x0008480001167983 */ /* 0x000ea40000300800 */
[----:B------:R-:W2:Y:S02]  /*3a3f0*/  LDL.LU R23, [R1+0x84c] ;  /* 0x00084c0001177983 */ /* 0x000ea40000300800 */
[----:B----4-:R-:W-:-:S02]  /*3a400*/  IMAD.MOV.U32 R24, RZ, RZ, R27 ;  /* 0x000000ffff187224 */ /* 0x010fc400078e001b */
[----:B------:R-:W-:Y:S01]  /*3a410*/  IMAD.MOV.U32 R25, RZ, RZ, R26 ;  /* 0x000000ffff197224 */ /* 0x000fe200078e001a */
[----:B--2---:R-:W-:Y:S01]  /*3a420*/  STL.64 [R1+0x4bf0], R22 ;  /* 0x004bf01601007387 */ /* 0x004fe20000100a00 */
[----:B------:R-:W-:Y:S03]  /*3a430*/  STL.64 [R1+0x4be8], R20 ;  /* 0x004be81401007387 */ /* 0x000fe60000100a00 */
[----:B------:R0:W-:Y:S02]  /*3a440*/  STL.64 [R1+0x4bf8], R24 ;  /* 0x004bf81801007387 */ /* 0x0001e40000100a00 */
[----:B0-----:R-:W2:Y:S01]  /*3a450*/  LDL.LU R24, [R1+0x860] ;  /* 0x0008600001187983 */ /* 0x001ea20000300800 */
[----:B------:R-:W2:Y:S02]  /*3a460*/  LDL.LU R25, [R1+0x864] ;  /* 0x0008640001197983 */ /* 0x000ea40000300800 */
[----:B------:R-:W4:Y:S02]  /*3a470*/  LDL.LU R26, [R1+0x868] ;  /* 0x00086800011a7983 */ /* 0x000f240000300800 */
[----:B------:R-:W4:Y:S02]  /*3a480*/  LDL.LU R27, [R1+0x86c] ;  /* 0x00086c00011b7983 */ /* 0x000f240000300800 */
[----:B----4-:R-:W-:Y:S01]  /*3a490*/  STL.64 [R1+0x4c08], R26 ;  /* 0x004c081a01007387 */ /* 0x010fe20000100a00 */
[----:B--2---:R3:W-:Y:S02]  /*3a4a0*/  STL.64 [R1+0x4c00], R24 ;  /* 0x004c001801007387 */ /* 0x0047e40000100a00 */
[----:B---3--:R-:W-:-:S02]  /*3a4b0*/  IMAD.MOV.U32 R24, RZ, RZ, R15 ;  /* 0x000000ffff187224 */ /* 0x008fc400078e000f */
[----:B------:R-:W-:Y:S01]  /*3a4c0*/  IMAD.MOV.U32 R25, RZ, RZ, R14 ;  /* 0x000000ffff197224 */ /* 0x000fe200078e000e */
[----:B------:R-:W2:Y:S01]  /*3a4d0*/  LDL.LU R15, [R1+0x4c60] ;  /* 0x004c6000010f7983 */ /* 0x000ea20000300800 */
[----:B------:R-:W3:Y:S02]  /*3a4e0*/  LDL.LU R14, [R1+0x4c5c] ;  /* 0x004c5c00010e7983 */ /* 0x000ee40000300800 */
[----:B------:R-:W-:Y:S01]  /*3a4f0*/  IMAD.MOV.U32 R20, RZ, RZ, R11 ;  /* 0x000000ffff147224 */ /* 0x000fe200078e000b */
[----:B------:R0:W-:Y:S01]  /*3a500*/  STL.64 [R1+0x4c20], R24 ;  /* 0x004c201801007387 */ /* 0x0001e20000100a00 */
[----:B------:R-:W-:-:S03]  /*3a510*/  IMAD.MOV.U32 R21, RZ, RZ, R10 ;  /* 0x000000ffff157224 */ /* 0x000fc600078e000a */
[----:B0-----:R-:W4:Y:S01]  /*3a520*/  LDL.LU R24, [R1+0x120] ;  /* 0x0001200001187983 */ /* 0x001f220000300800 */
[----:B------:R-:W4:Y:S02]  /*3a530*/  LDL.LU R25, [R1+0x124] ;  /* 0x0001240001197983 */ /* 0x000f240000300800 */
[----:B------:R-:W4:Y:S02]  /*3a540*/  LDL.LU R11, [R1+0x4c58] ;  /* 0x004c5800010b7983 */ /* 0x000f240000300800 */
[----:B------:R-:W4:Y:S02]  /*3a550*/  LDL.LU R10, [R1+0x4c54] ;  /* 0x004c5400010a7983 */ /* 0x000f240000300800 */
[----:B--2---:R-:W-:Y:S02]  /*3a560*/  IMAD.MOV.U32 R22, RZ, RZ, R15 ;  /* 0x000000ffff167224 */ /* 0x004fe400078e000f */
[----:B---3--:R-:W-:Y:S01]  /*3a570*/  IMAD.MOV.U32 R23, RZ, RZ, R14 ;  /* 0x000000ffff177224 */ /* 0x008fe200078e000e */
[----:B------:R-:W2:Y:S01]  /*3a580*/  LDL.LU R15, [R1+0x4c50] ;  /* 0x004c5000010f7983 */ /* 0x000ea20000300800 */
[----:B------:R-:W3:Y:S03]  /*3a590*/  LDL.LU R14, [R1+0x4c4c] ;  /* 0x004c4c00010e7983 */ /* 0x000ee60000300800 */
[----:B------:R-:W-:Y:S01]  /*3a5a0*/  STL.64 [R1+0x4c18], R22 ;  /* 0x004c181601007387 */ /* 0x000fe20000100a00 */
[----:B------:R0:W-:Y:S03]  /*3a5b0*/  STL.64 [R1+0x4c10], R20 ;  /* 0x004c101401007387 */ /* 0x0001e60000100a00 */
[----:B0-----:R-:W2:Y:S01]  /*3a5c0*/  LDL.LU R20, [R1+0x870] ;  /* 0x0008700001147983 */ /* 0x001ea20000300800 */
[----:B------:R-:W2:Y:S02]  /*3a5d0*/  LDL.LU R21, [R1+0x874] ;  /* 0x0008740001157983 */ /* 0x000ea40000300800 */
[----:B------:R-:W2:Y:S02]  /*3a5e0*/  LDL.LU R22, [R1+0x878] ;  /* 0x0008780001167983 */ /* 0x000ea40000300800 */
[----:B------:R-:W2:Y:S02]  /*3a5f0*/  LDL.LU R23, [R1+0x87c] ;  /* 0x00087c0001177983 */ /* 0x000ea40000300800 */
[----:B------:R-:W-:-:S02]  /*3a600*/  IMAD.MOV.U32 R12, RZ, RZ, R18 ;  /* 0x000000ffff0c7224 */ /* 0x000fc400078e0012 */
[----:B------:R-:W-:Y:S01]  /*3a610*/  IMAD.MOV.U32 R13, RZ, RZ, R19 ;  /* 0x000000ffff0d7224 */ /* 0x000fe200078e0013 */
[----:B--2---:R-:W-:Y:S01]  /*3a620*/  STL.64 [R1+0x4c30], R22 ;  /* 0x004c301601007387 */ /* 0x004fe20000100a00 */
[----:B------:R3:W-:Y:S02]  /*3a630*/  STL.64 [R1+0x4c28], R20 ;  /* 0x004c281401007387 */ /* 0x0007e40000100a00 */
[----:B---3--:R-:W-:Y:S02]  /*3a640*/  IMAD.MOV.U32 R20, RZ, RZ, R14 ;  /* 0x000000ffff147224 */ /* 0x008fe400078e000e */
[----:B------:R-:W-:Y:S01]  /*3a650*/  IMAD.MOV.U32 R21, RZ, RZ, R15 ;  /* 0x000000ffff157224 */ /* 0x000fe200078e000f */
[----:B------:R-:W2:Y:S01]  /*3a660*/  LDL.LU R14, [R1+0x4c48] ;  /* 0x004c4800010e7983 */ /* 0x000ea20000300800 */
[----:B------:R-:W2:Y:S02]  /*3a670*/  LDL.LU R15, [R1+0x4c44] ;  /* 0x004c4400010f7983 */ /* 0x000ea40000300800 */
[----:B----4-:R-:W-:-:S02]  /*3a680*/  IMAD.MOV.U32 R22, RZ, RZ, R10 ;  /* 0x000000ffff167224 */ /* 0x010fc400078e000a */
[----:B------:R-:W-:Y:S01]  /*3a690*/  IMAD.MOV.U32 R23, RZ, RZ, R11 ;  /* 0x000000ffff177224 */ /* 0x000fe200078e000b */
[----:B------:R-:W3:Y:S01]  /*3a6a0*/  LDL.LU R10, [R1+0x4c40] ;  /* 0x004c4000010a7983 */ /* 0x000ee20000300800 */
[----:B------:R-:W3:Y:S02]  /*3a6b0*/  LDL.LU R11, [R1+0x4c3c] ;  /* 0x004c3c00010b7983 */ /* 0x000ee40000300800 */
[----:B------:R-:W4:Y:S03]  /*3a6c0*/  LDL.64 R18, [R1+0x8] ;  /* 0x0000080001127983 */ /* 0x000f260000100a00 */
[----:B------:R-:W-:Y:S01]  /*3a6d0*/  HMMA.16816.F32 R24, R4, R24, R20 ;  /* 0x000000180418723c */ /* 0x000fe20000001814 */
[----:B----4-:R0:W-:Y:S04]  /*3a6e0*/  STL.64 [R1+0x4ba0], R18 ;  /* 0x004ba01201007387 */ /* 0x0101e80000100a00 */
[----:B0-----:R-:W4:Y:S01]  /*3a6f0*/  LDL.64 R18, [R1+0x18] ;  /* 0x0000180001127983 */ /* 0x001f220000100a00 */
[----:B------:R-:W-:-:S02]  /*3a700*/  IMAD.MOV.U32 R9, RZ, RZ, R17 ;  /* 0x000000ffff097224 */ /* 0x000fc400078e0011 */
[----:B------:R-:W-:Y:S01]  /*3a710*/  IMAD.MOV.U32 R8, RZ, RZ, R16 ;  /* 0x000000ffff087224 */ /* 0x000fe200078e0010 */
[----:B----4-:R0:W-:Y:S04]  /*3a720*/  STL.64 [R1+0x4ba8], R18 ;  /* 0x004ba81201007387 */ /* 0x0101e80000100a00 */
[----:B0-----:R-:W4:Y:S01]  /*3a730*/  LDL.64 R18, [R1+0x28] ;  /* 0x0000280001127983 */ /* 0x001f220000100a00 */
[----:B------:R0:W-:Y:S02]  /*3a740*/  STL [R1+0x46f4], R13 ;  /* 0x0046f40d01007387 */ /* 0x0001e40000100800 */
[----:B------:R1:W-:Y:S02]  /*3a750*/  STL [R1+0x46f0], R12 ;  /* 0x0046f00c01007387 */ /* 0x0003e40000100800 */
[----:B--2---:R-:W-:Y:S02]  /*3a760*/  STL.64 [R1+0x4b78], R14 ;  /* 0x004b780e01007387 */ /* 0x004fe40000100a00 */
[----:B0-----:R-:W-:Y:S01]  /*3a770*/  IMAD.MOV.U32 R13, RZ, RZ, R29 ;  /* 0x000000ffff0d7224 */ /* 0x001fe200078e001d */
[----:B-1----:R-:W2:Y:S01]  /*3a780*/  LDL.LU R12, [R1+0x100] ;  /* 0x00010000010c7983 */ /* 0x002ea20000300800 */
[----:B------:R-:W2:Y:S02]  /*3a790*/  LDL.LU R29, [R1+0x4c38] ;  /* 0x004c3800011d7983 */ /* 0x000ea40000300800 */
[----:B------:R-:W-:Y:S02]  /*3a7a0*/  STL [R1+0x44a0], R9 ;  /* 0x0044a00901007387 */ /* 0x000fe40000100800 */
[----:B------:R0:W-:Y:S01]  /*3a7b0*/  STL [R1+0x449c], R8 ;  /* 0x00449c0801007387 */ /* 0x0001e20000100800 */
[----:B---3--:R1:W-:Y:S04]  /*3a7c0*/  STL.64 [R1+0x4b70], R10 ;  /* 0x004b700a01007387 */ /* 0x0083e80000100a00 */
[----:B0-----:R-:W3:Y:S01]  /*3a7d0*/  LDL.LU R8, [R1+0x500] ;  /* 0x0005000001087983 */ /* 0x001ee20000300800 */
[----:B------:R-:W3:Y:S02]  /*3a7e0*/  LDL.LU R9, [R1+0x504] ;  /* 0x0005040001097983 */ /* 0x000ee40000300800 */
[----:B-1----:R-:W3:Y:S01]  /*3a7f0*/  LDL.LU R10, [R1+0x508] ;  /* 0x00050800010a7983 */ /* 0x002ee20000300800 */
[----:B------:R-:W3:Y:S04]  /*3a800*/  LDL.LU R11, [R1+0x50c] ;  /* 0x00050c00010b7983 */ /* 0x000ee80000300800 */
        /* <DEDUP_REMOVED lines=13> */
[C---:B--2---:R-:W-:Y:S01]  /*3a8e0*/  HMMA.16816.F32 R12, R4.reuse, R12, R24 ;  /* 0x0000000c040c723c */ /* 0x044fe20000001818 */
[----:B------:R-:W2:Y:S11]  /*3a8f0*/  LDL.LU.64 R24, [R1+0x4bf8] ;  /* 0x004bf80001187983 */ /* 0x000eb60000300a00 */
[----:B------:R-:W-:Y:S11]  /*3a900*/  @!UPT UIADD3 URZ, URZ, URZ, URZ ;  /* 0x0000003f3f3ff290 */ /* 0x000ff6000fffe03f */
[----:B------:R0:W-:Y:S01]  /*3a910*/  STL.64 [R1+0x860], R12 ;  /* 0x0008600c01007387 */ /* 0x0001e20000100a00 */
[----:B------:R1:W-:Y:S03]  /*3a920*/  STL.64 [R1+0x868], R14 ;  /* 0x0008680e01007387 */ /* 0x0003e60000100a00 */
[----:B0-----:R-:W2:Y:S01]  /*3a930*/  LDL.LU R12, [R1+0x4c0] ;  /* 0x0004c000010c7983 */ /* 0x001ea20000300800 */
[----:B------:R-:W2:Y:S02]  /*3a940*/  LDL.LU R13, [R1+0x4c4] ;  /* 0x0004c400010d7983 */ /* 0x000ea40000300800 */
[----:B-1----:R-:W2:Y:S02]  /*3a950*/  LDL.LU R14, [R1+0x4c8] ;  /* 0x0004c800010e7983 */ /* 0x002ea40000300800 */
[----:B------:R-:W2:Y:S02]  /*3a960*/  LDL.LU R15, [R1+0x4cc] ;  /* 0x0004cc00010f7983 */ /* 0x000ea40000300800 */
[----:B--2---:R-:W-:Y:S01]  /*3a970*/  STL.64 [R1+0x4b98], R14 ;  /* 0x004b980e01007387 */ /* 0x004fe20000100a00 */
[----:B------:R0:W-:Y:S03]  /*3a980*/  STL.64 [R1+0x4b90], R12 ;  /* 0x004b900c01007387 */ /* 0x0001e60000100a00 */
[----:B0-----:R-:W2:Y:S01]  /*3a990*/  LDL.LU R12, [R1+0x4d0] ;  /* 0x0004d000010c7983 */ /* 0x001ea20000300800 */
[----:B------:R-:W2:Y:S02]  /*3a9a0*/  LDL.LU R13, [R1+0x4d4] ;  /* 0x0004d400010d7983 */ /* 0x000ea40000300800 */
[----:B------:R-:W2:Y:S02]  /*3a9b0*/  LDL.LU R14, [R1+0x4d8] ;  /* 0x0004d800010e7983 */ /* 0x000ea40000300800 */
[----:B------:R-:W2:Y:S01]  /*3a9c0*/  LDL.LU R15, [R1+0x4dc] ;  /* 0x0004dc00010f7983 */ /* 0x000ea20000300800 */
[C---:B------:R-:W-:Y:S01]  /*3a9d0*/  HMMA.16816.F32 R24, R4.reuse, R24, R20 ;  /* 0x000000180418723c */ /* 0x040fe20000001814 */
[----:B--2---:R-:W-:Y:S01]  /*3a9e0*/  STL.64 [R1+0x4bb8], R14 ;  /* 0x004bb80e01007387 */ /* 0x004fe20000100a00 */
[----:B------:R0:W-:Y:S03]  /*3a9f0*/  STL.64 [R1+0x4bb0], R12 ;  /* 0x004bb00c01007387 */ /* 0x0001e60000100a00 */
[----:B0-----:R-:W2:Y:S01]  /*3aa00*/  LDL.LU R12, [R1+0x4f0] ;  /* 0x0004f000010c7983 */ /* 0x001ea20000300800 */
[----:B------:R-:W2:Y:S02]  /*3aa10*/  LDL.LU R13, [R1+0x4f4] ;  /* 0x0004f400010d7983 */ /* 0x000ea40000300800 */
[----:B------:R-:W2:Y:S02]  /*3aa20*/  LDL.LU R14, [R1+0x4f8] ;  /* 0x0004f800010e7983 */ /* 0x000ea40000300800 */
[----:B------:R-:W2:Y:S01]  /*3aa30*/  LDL.LU R15, [R1+0x4fc] ;  /* 0x0004fc00010f7983 */ /* 0x000ea20000300800 */
[----:B------:R-:W2:Y:S01]  /*3aa40*/  LDL.LU.64 R22, [R1+0x4bf0] ;  /* 0x004bf00001167983 */ /* 0x000ea20000300a00 */
[----:B------:R-:W2:Y:S11]  /*3aa50*/  LDL.LU.64 R20, [R1+0x4be8] ;  /* 0x004be80001147983 */ /* 0x000eb60000300a00 */
[----:B------:R0:W-:Y:S02]  /*3aa60*/  STL.64 [R1+0x850], R24 ;  /* 0x0008501801007387 */ /* 0x0001e40000100a00 */
[----:B------:R2:W-:Y:S01]  /*3aa70*/  STL.64 [R1+0x858], R26 ;  /* 0x0008581a01007387 */ /* 0x0005e20000100a00 */
[----:B0-----:R-:W2:Y:S02]  /*3aa80*/  LDL.LU.64 R24, [R1+0x4be0] ;  /* 0x004be00001187983 */ /* 0x001ea40000300a00 */
[C---:B--2---:R-:W-:Y:S02]  /*3aa90*/  HMMA.16816.F32 R24, R4.reuse, R24, R20 ;  /* 0x000000180418723c */ /* 0x044fe40000001814 */
[----:B------:R-:W2:Y:S01]  /*3aaa0*/  LDL.LU.64 R22, [R1+0x4bd8] ;  /* 0x004bd80001167983 */ /* 0x000ea20000300a00 */
[----:B------:R-:W3:Y:S11]  /*3aab0*/  LDL.LU.64 R20, [R1+0x4bd0] ;  /* 0x004bd00001147983 */ /* 0x000ef60000300a00 */
[----:B------:R-:W-:Y:S09]  /*3aac0*/  @!UPT UIADD3 URZ, URZ, URZ, URZ ;  /* 0x0000003f3f3ff290 */ /* 0x000ff2000fffe03f */
[----:B------:R-:W-:Y:S01]  /*3aad0*/  STL.64 [R1+0x840], R24 ;  /* 0x0008401801007387 */ /* 0x000fe20000100a00 */
[----:B------:R0:W-:Y:S03]  /*3aae0*/  STL.64 [R1+0x848], R26 ;  /* 0x0008481a01007387 */ /* 0x0001e60000100a00 */
[----:B0-----:R-:W2:Y:S01]  /*3aaf0*/  LDL.LU.64 R26, [R1+0x4bc8] ;  /* 0x004bc800011a7983 */ /* 0x001ea20000300a00 */
[----:B------:R-:W2:Y:S02]  /*3ab00*/  LDL.LU.64 R24, [R1+0x4bc0] ;  /* 0x004bc00001187983 */ /* 0x000ea40000300a00 */
[----:B----4-:R-:W-:Y:S02]  /*3ab10*/  IMAD.MOV.U32 R3, RZ, RZ, R18 ;  /* 0x000000ffff037224 */ /* 0x010fe400078e0012 */
[----:B------:R-:W-:Y:S01]  /*3ab20*/  IMAD.MOV.U32 R0, RZ, RZ, R19 ;  /* 0x000000ffff007224 */ /* 0x000fe200078e0013 */
[----:B---3--:R-:W-:Y:S01]  /*3ab30*/  HMMA.16816.F32 R4, R4, R20, R8 ;  /* 0x000000140404723c */ /* 0x008fe20000001808 */
[----:B------:R-:W3:Y:S11]  /*3ab40*/  LDL.LU R8, [R1+0x4b0] ;  /* 0x0004b00001087983 */ /* 0x000ef60000300800 */
[----:B------:R-:W-:Y:S11]  /*3ab50*/  @!UPT UIADD3 URZ, URZ, URZ, URZ ;  /* 0x0000003f3f3ff290 */ /* 0x000ff6000fffe03f */
[----:B------:R0:W-:Y:S01]  /*3ab60*/  STL.64 [R1+0x500], R4 ;  /* 0x0005000401007387 */ /* 0x0001e20000100a00 */
[----:B------:R1:W-:Y:S02]  /*3ab70*/  STL.64 [R1+0x508], R6 ;  /* 0x0005080601007387 */ /* 0x0003e40000100a00 */
[----:B------:R-:W3:Y:S02]  /*3ab80*/  LDL.LU R9, [R1+0x4b4] ;  /* 0x0004b40001097983 */ /* 0x000ee40000300800 */
[----:B------:R-:W3:Y:S01]  /*3ab90*/  LDL.LU R10, [R1+0x4b8] ;  /* 0x0004b800010a7983 */ /* 0x000ee20000300800 */
[----:B------:R-:W3:Y:S01]  /*3aba0*/  LDL.LU R11, [R1+0x4bc] ;  /* 0x0004bc00010b7983 */ /* 0x000ee20000300800 */
[C---:B--2---:R-:W-:Y:S03]  /*3abb0*/  HMMA.16816.F32 R12, R24.reuse, R18, R12 ;  /* 0x00000012180c723c */ /* 0x044fe6000000180c */
[----:B0-----:R-:W2:Y:S01]  /*3abc0*/  LDL.LU R4, [R1+0x4a0] ;  /* 0x0004a00001047983 */ /* 0x001ea20000300800 */
[----:B------:R-:W2:Y:S02]  /*3abd0*/  LDL.LU R5, [R1+0x4a4] ;  /* 0x0004a40001057983 */ /* 0x000ea40000300800 */
[----:B-1----:R-:W2:Y:S02]  /*3abe0*/  LDL.LU R6, [R1+0x4a8] ;  /* 0x0004a80001067983 */ /* 0x002ea40000300800 */
[----:B------:R-:W2:Y:S01]  /*3abf0*/  LDL.LU R7, [R1+0x4ac] ;  /* 0x0004ac0001077983 */ /* 0x000ea20000300800 */
[----:B------:R0:W-:Y:S01]  /*3ac00*/  STL.64 [R1+0x4ac0], R22 ;  /* 0x004ac01601007387 */ /* 0x0001e20000100a00 */
[----:B------:R-:W4:Y:S02]  /*3ac10*/  LDL.LU R20, [R1+0x4e0] ;  /* 0x0004e00001147983 */ /* 0x000f240000300800 */
[----:B------:R-:W4:Y:S01]  /*3ac20*/  LDL.LU R21, [R1+0x4e4] ;  /* 0x0004e40001157983 */ /* 0x000f220000300800 */
[----:B0-----:R-:W4:Y:S01]  /*3ac30*/  LDL.LU R22, [R1+0x4e8] ;  /* 0x0004e80001167983 */ /* 0x001f220000300800 */
[----:B------:R-:W4:Y:S09]  /*3ac40*/  LDL.LU R23, [R1+0x4ec] ;  /* 0x0004ec0001177983 */ /* 0x000f320000300800 */
[----:B------:R-:W-:Y:S01]  /*3ac50*/  STL.64 [R1+0x4f0], R12 ;  /* 0x0004f00c01007387 */ /* 0x000fe20000100a00 */
[----:B------:R0:W-:Y:S03]  /*3ac60*/  STL.64 [R1+0x4f8], R14 ;  /* 0x0004f80e01007387 */ /* 0x0001e60000100a00 */
[----:B0-----:R-:W2:Y:S01]  /*3ac70*/  LDL.LU.64 R14, [R1+0x4bb8] ;  /* 0x004bb800010e7983 */ /* 0x001ea20000300a00 */
[----:B------:R-:W2:Y:S02]  /*3ac80*/  LDL.LU.64 R12, [R1+0x4bb0] ;  /* 0x004bb000010c7983 */ /* 0x000ea40000300a00 */
[----:B------:R-:W4:Y:S02]  /*3ac90*/  LDL.LU.64 R18, [R1+0x4ba8] ;  /* 0x004ba80001127983 */ /* 0x000f240000300a00 */
[C---:B----4-:R-:W-:Y:S11]  /*3aca0*/  HMMA.16816.F32 R20, R24.reuse, R18, R20 ;  /* 0x000000121814723c */ /* 0x050ff60000001814 */
        /* <DEDUP_REMOVED lines=14> */
[----:B------:R-:W2:Y:S02]  /*3ad90*/  LDL.LU.64 R12, [R1+0x4b90] ;  /* 0x004b9000010c7983 */ /* 0x000ea40000300a00 */
[----:B------:R-:W2:Y:S02]  /*3ada0*/  LDL.LU.64 R18, [R1+0x4b88] ;  /* 0x004b880001127983 */ /* 0x000ea40000300a00 */
[----:B------:R-:W4:Y:S01]  /*3adb0*/  LDL.LU.64 R16, [R1+0x4b80] ;  /* 0x004b800001107983 */ /* 0x000f220000300a00 */
[----:B------:R-:W-:Y:S01]  /*3adc0*/  STL.64 [R1+0x4b48], R22 ;  /* 0x004b481601007387 */ /* 0x000fe20000100a00 */
[----:B------:R0:W-:Y:S03]  /*3add0*/  STL.64 [R1+0x4b40], R20 ;  /* 0x004b401401007387 */ /* 0x0001e60000100a00 */
[----:B0-----:R-:W3:Y:S01]  /*3ade0*/  LDL.LU R20, [R1+0x820] ;  /* 0x0008200001147983 */ /* 0x001ee20000300800 */
[----:B------:R-:W3:Y:S02]  /*3adf0*/  LDL.LU R21, [R1+0x824] ;  /* 0x0008240001157983 */ /* 0x000ee40000300800 */
[----:B------:R-:W3:Y:S02]  /*3ae00*/  LDL.LU R22, [R1+0x828] ;  /* 0x0008280001167983 */ /* 0x000ee40000300800 */
[----:B------:R-:W3:Y:S01]  /*3ae10*/  LDL.LU R23, [R1+0x82c] ;  /* 0x00082c0001177983 */ /* 0x000ee20000300800 */
[C---:B--2---:R-:W-:Y:S01]  /*3ae20*/  HMMA.16816.F32 R12, R24.reuse, R18, R12 ;  /* 0x00000012180c723c */ /* 0x044fe2000000180c */
[----:B---3--:R0:W-:Y:S01]  /*3ae30*/  STL.64 [R1+0x4b58], R22 ;  /* 0x004b581601007387 */ /* 0x0081e20000100a00 */
[----:B------:R-:W-:Y:S03]  /*3ae40*/  STL.64 [R1+0x4b50], R20 ;  /* 0x004b501401007387 */ /* 0x000fe60000100a00 */
[----:B0-----:R-:W2:Y:S11]  /*3ae50*/  LDL.64 R22, [R1+0x38] ;  /* 0x0000380001167983 */ /* 0x001eb60000100a00 */
[----:B------:R-:W-:Y:S07]  /*3ae60*/  @!UPT UIADD3 URZ, URZ, URZ, URZ ;  /* 0x0000003f3f3ff290 */ /* 0x000fee000fffe03f */
[----:B------:R-:W-:Y:S02]  /*3ae70*/  STL.64 [R1+0x4c0], R12 ;  /* 0x0004c00c01007387 */ /* 0x000fe40000100a00 */
[----:B------:R0:W-:Y:S02]  /*3ae80*/  STL.64 [R1+0x4c8], R14 ;  /* 0x0004c80e01007387 */ /* 0x0001e40000100a00 */
[----:B0-----:R-:W3:Y:S01]  /*3ae90*/  LDL.LU.64 R14, [R1+0x4b78] ;  /* 0x004b7800010e7983 */ /* 0x001ee20000300a00 */
[----:B------:R0:W-:Y:S02]  /*3aea0*/  STL.64 [R1+0x4a60], R18 ;  /* 0x004a601201007387 */ /* 0x0001e40000100a00 */
[----:B----4-:R1:W-:Y:S01]  /*3aeb0*/  STL.64 [R1+0x4a58], R16 ;  /* 0x004a581001007387 */ /* 0x0103e20000100a00 */
[----:B0-----:R-:W4:Y:S01]  /*3aec0*/  LDL.64 R18, [R1+0x148] ;  /* 0x0001480001127983 */ /* 0x001f220000100a00 */
[C---:B---3--:R-:W-:Y:S03]  /*3aed0*/  HMMA.16816.F32 R8, R24.reuse, R14, R8 ;  /* 0x0000000e1808723c */ /* 0x048fe60000001808 */
[----:B----4-:R0:W-:Y:S01]  /*3aee0*/  STL.64 [R1+0x4b60], R18 ;  /* 0x004b601201007387 */ /* 0x0101e20000100a00 */
[----:B-1----:R-:W2:Y:S02]  /*3aef0*/  LDL.LU R16, [R1+0x830] ;  /* 0x0008300001107983 */ /* 0x002ea40000300800 */
[----:B------:R-:W2:Y:S01]  /*3af00*/  LDL.LU R17, [R1+0x834] ;  /* 0x0008340001117983 */ /* 0x000ea20000300800 */
[----:B0-----:R-:W2:Y:S01]  /*3af10*/  LDL.LU R18, [R1+0x838] ;  /* 0x0008380001127983 */ /* 0x001ea20000300800 */
[----:B------:R-:W2:Y:S11]  /*3af20*/  LDL.LU R19, [R1+0x83c] ;  /* 0x00083c0001137983 */ /* 0x000eb60000300800 */
[----:B------:R-:W-:Y:S04]  /*3af30*/  @!UPT UIADD3 URZ, URZ, URZ, URZ ;  /* 0x0000003f3f3ff290 */ /* 0x000fe8000fffe03f */
[----:B------:R-:W-:Y:S02]  /*3af40*/  STL.64 [R1+0x4b0], R8 ;  /* 0x0004b00801007387 */ /* 0x000fe40000100a00 */
[----:B------:R0:W-:Y:S02]  /*3af50*/  STL.64 [R1+0x4b8], R10 ;  /* 0x0004b80a01007387 */ /* 0x0001e40000100a00 */
[----:B0-----:R-:W3:Y:S02]  /*3af60*/  LDL.LU.64 R10, [R1+0x4b70] ;  /* 0x004b7000010a7983 */ /* 0x001ee40000300a00 */
[C---:B---3--:R-:W-:Y:S11]  /*3af70*/  HMMA.16816.F32 R4, R24.reuse, R10, R4 ;  /* 0x0000000a1804723c */ /* 0x048ff60000001804 */
[----:B------:R-:W-:Y:S11]  /*3af80*/  @!UPT UIADD3 URZ, URZ, URZ, URZ ;  /* 0x0000003f3f3ff290 */ /* 0x000ff6000fffe03f */
[----:B------:R-:W-:Y:S01]  /*3af90*/  @!UPT UIADD3 URZ, URZ, URZ, URZ ;  /* 0x0000003f3f3ff290 */ /* 0x000fe2000fffe03f */
[----:B------:R-:W-:Y:S01]  /*3afa0*/  STL.64 [R1+0x4a0], R4 ;  /* 0x0004a00401007387 */ /* 0x000fe20000100a00 */
[----:B------:R-:W-:Y:S02]  /*3afb0*/  STL.64 [R1+0x4a8], R6 ;  /* 0x0004a80601007387 */ /* 0x000fe40000100a00 */
[----:B------:R-:W0:Y:S04]  /*3afc0*/  LDSM.16.MT88.4 R4, [R2+0xc100] ;  /* 0x00c100000204783b */ /* 0x000e280000004200 */
[----:B------:R-:W-:Y:S01]  /*3afd0*/  STL [R1+0x4a40], R2 ;  /* 0x004a400201007387 */ /* 0x000fe20000100800 */
[----:B0-----:R0:W-:Y:S01]  /*3afe0*/  STL.64 [R1+0x4988], R6 ;  /* 0x0049880601007387 */ /* 0x0011e20000100a00 */
[----:B------:R1:W-:Y:S03]  /*3aff0*/  STL.64 [R1+0x4980], R4 ;  /* 0x0049800401007387 */ /* 0x0003e60000100a00 */
[----:B0-----:R-:W3:Y:S01]  /*3b000*/  LDL.64 R6, [R1+0xe8] ;  /* 0x0000e80001067983 */ /* 0x001ee20000100a00 */
[----:B--2---:R-:W-:Y:S01]  /*3b010*/  HMMA.16816.F32 R16, R24, R22, R16 ;  /* 0x000000161810723c */ /* 0x004fe20000001810 */
[----:B------:R-:W-:-:S02]  /*3b020*/  IMAD.MOV.U32 R9, RZ, RZ, R22 ;  /* 0x000000ffff097224 */ /* 0x000fc400078e0016 */
[----:B------:R-:W-:Y:S01]  /*3b030*/  IMAD.MOV.U32 R8, RZ, RZ, R23 ;  /* 0x000000ffff087224 */ /* 0x000fe200078e0017 */
[----:B---3--:R0:W-:Y:S01]  /*3b040*/  STL.64 [R1+0x4ac8], R6 ;  /* 0x004ac80601007387 */ /* 0x0081e20000100a00 */
[----:B-1----:R-:W2:Y:S02]  /*3b050*/  LDL.LU R4, [R1+0x810] ;  /* 0x0008100001047983 */ /* 0x002ea40000300800 */
[----:B------:R-:W2:Y:S01]  /*3b060*/  LDL.LU R5, [R1+0x814] ;  /* 0x0008140001057983 */ /* 0x000ea20000300800 */
[----:B0-----:R-:W2:Y:S01]  /*3b070*/  LDL.LU R6, [R1+0x818] ;  /* 0x0008180001067983 */ /* 0x001ea20000300800 */
[----:B------:R-:W-:Y:S02]  /*3b080*/  IMAD.MOV.U32 R7, RZ, RZ, R29 ;  /* 0x000000ffff077224 */ /* 0x000fe400078e001d */
[----:B------:R-:W3:Y:S11]  /*3b090*/  LDL.LU R29, [R1+0x4b68] ;  /* 0x004b6800011d7983 */ /* 0x000ef60000300800 */
[----:B------:R-:W-:Y:S01]  /*3b0a0*/  @!UPT UIADD3 URZ, URZ, URZ, URZ ;  /* 0x0000003f3f3ff290 */ /* 0x000fe2000fffe03f */
[----:B------:R-:W-:Y:S01]  /*3b0b0*/  STL.64 [R1+0x830], R16 ;  /* 0x0008301001007387 */ /* 0x000fe20000100a00 */
[----:B------:R0:W-:Y:S04]  /*3b0c0*/  STL.64 [R1+0x838], R18 ;  /* 0x0008381201007387 */ /* 0x0001e80000100a00 */
[----:B0-----:R-:W2:Y:S01]  /*3b0d0*/  LDL.LU.64 R18, [R1+0x4b60] ;  /* 0x004b600001127983 */ /* 0x001ea20000300a00 */
[----:B------:R-:W4:Y:S02]  /*3b0e0*/  LDL.LU.64 R22, [R1+0x4b58] ;  /* 0x004b580001167983 */ /* 0x000f240000300a00 */
[----:B------:R-:W4:Y:S02]  /*3b0f0*/  LDL.LU.64 R20, [R1+0x4b50] ;  /* 0x004b500001147983 */ /* 0x000f240000300a00 */
[----:B------:R-:W-:Y:S01]  /*3b100*/  STL [R1+0x4a44], R9 ;  /* 0x004a440901007387 */ /* 0x000fe20000100800 */
[----:B------:R0:W-:Y:S01]  /*3b110*/  STL.64 [R1+0x4b08], R10 ;  /* 0x004b080a01007387 */ /* 0x0001e20000100a00 */
[----:B------:R4:W-:Y:S03]  /*3b120*/  STL [R1+0x4b00], R8 ;  /* 0x004b000801007387 */ /* 0x0009e60000100800 */
[----:B0-----:R-:W4:Y:S01]  /*3b130*/  LDL R10, [R1+0x158] ;  /* 0x00015800010a7983 */ /* 0x001f220000100800 */
[----:B---3--:R-:W-:-:S07]  /*3b140*/  IMAD.MOV.U32 R11, RZ, RZ, R29 ;  /* 0x000000ffff0b7224 */ /* 0x008fce00078e001d */
[C---:B----4-:R-:W-:Y:S01]  /*3b150*/  HMMA.16816.F32 R8, R24.reuse, R10, R20 ;  /* 0x0000000a1808723c */ /* 0x050fe20000001814 */
[----:B------:R-:W3:Y:S01]  /*3b160*/  LDL.LU.64 R22, [R1+0x4b48] ;  /* 0x004b480001167983 */ /* 0x000ee20000300a00 */
[----:B------:R-:W4:Y:S06]  /*3b170*/  LDL.LU.64 R20, [R1+0x4b40] ;  /* 0x004b400001147983 */ /* 0x000f2c0000300a00 */
[----:B--2---:R-:W-:Y:S01]  /*3b180*/  HMMA.16816.F32 R4, R24, R18, R4 ;  /* 0x000000121804723c */ /* 0x004fe20000001804 */
[----:B------:R-:W-:Y:S02]  /*3b190*/  IMAD.MOV.U32 R13, RZ, RZ, R18 ;  /* 0x000000ffff0d7224 */ /* 0x000fe400078e0012 */
[----:B------:R-:W-:Y:S11]  /*3b1a0*/  IMAD.MOV.U32 R12, RZ, RZ, R19 ;  /* 0x000000ffff0c7224 */ /* 0x000ff600078e0013 */
[----:B------:R-:W-:Y:S02]  /*3b1b0*/  @!UPT UIADD3 URZ, URZ, URZ, URZ ;  /* 0x0000003f3f3ff290 */ /* 0x000fe4000fffe03f */
[----:B------:R-:W-:Y:S01]  /*3b1c0*/  IMAD.MOV.U32 R29, RZ, RZ, R11 ;  /* 0x000000ffff1d7224 */ /* 0x000fe200078e000b */
[----:B------:R-:W-:Y:S01]  /*3b1d0*/  STL.64 [R1+0x820], R8 ;  /* 0x0008200801007387 */ /* 0x000fe20000100a00 */
[----:B------:R-:W-:Y:S03]  /*3b1e0*/  STL [R1+0x828], R10 ;  /* 0x0008280a01007387 */ /* 0x000fe60000100800 */
[----:B------:R-:W-:Y:S02]  /*3b1f0*/  STL [R1+0x4228], R29 ;  /* 0x0042281d01007387 */ /* 0x000fe40000100800 */
[----:B------:R-:W-:Y:S02]  /*3b200*/  STL.64 [R1+0x810], R4 ;  /* 0x0008100401007387 */ /* 0x000fe40000100a00 */
[----:B------:R-:W-:Y:S02]  /*3b210*/  STL.64 [R1+0x818], R6 ;  /* 0x0008180601007387 */ /* 0x000fe40000100a00 */
[----:B---3--:R-:W-:-:S02]  /*3b220*/  IMAD.MOV.U32 R18, RZ, RZ, R23 ;  /* 0x000000ffff127224 */ /* 0x008fc400078e0017 */
[----:B------:R-:W-:-:S05]  /*3b230*/  IMAD.MOV.U32 R19, RZ, RZ, R22 ;  /* 0x000000ffff137224 */ /* 0x000fca00078e0016 */
[----:B------:R4:W-:Y:S02]  /*3b240*/  STL.64 [R1+0x4a78], R18 ;  /* 0x004a781201007387 */ /* 0x0009e40000100a00 */
[----:B----4-:R-:W-:Y:S02]  /*3b250*/  IMAD.MOV.U32 R18, RZ, RZ, R21 ;  /* 0x000000ffff127224 */ /* 0x010fe400078e0015 */
[----:B------:R-:W-:-:S05]  /*3b260*/  IMAD.MOV.U32 R19, RZ, RZ, R20 ;  /* 0x000000ffff137224 */ /* 0x000fca00078e0014 */
[----:B------:R-:W-:Y:S01]  /*3b270*/  STL.64 [R1+0x4a90], R18 ;  /* 0x004a901201007387 */ /* 0x000fe20000100a00 */
[----:B------:R-:W-:Y:S02]  /*3b280*/  STL.64 [R1+0x4a50], R14 ;  /* 0x004a500e01007387 */ /* 0x000fe40000100a00 */
[----:B------:R0:W-:Y:S02]  /*3b290*/  STL.64 [R1+0x4a48], R12 ;  /* 0x004a480c01007387 */ /* 0x0001e40000100a00 */
        /* <DEDUP_REMOVED lines=9> */
[----:B----4-:R0:W-:Y:S02]  /*3b330*/  STL.64 [R1+0x4ad0], R20 ;  /* 0x004ad01401007387 */ /* 0x0101e40000100a00 */
[----:B------:R-:W2:Y:S02]  /*3b340*/  LDL R6, [R1+0xf8] ;  /* 0x0000f80001067983 */ /* 0x000ea40000100800 */
[----:B------:R-:W2:Y:S02]  /*3b350*/  LDL R7, [R1+0xfc] ;  /* 0x0000fc0001077983 */ /* 0x000ea40000100800 */
[----:B--2---:R1:W-:Y:S01]  /*3b360*/  STL.64 [R1+0x4ae0], R6 ;  /* 0x004ae00601007387 */ /* 0x0043e20000100a00 */
[----:B0-----:R-:W2:Y:S02]  /*3b370*/  LDL.LU R20, [R1+0x7c0] ;  /* 0x0007c00001147983 */ /* 0x001ea40000300800 */
[----:B------:R-:W2:Y:S02]  /*3b380*/  LDL.LU R21, [R1+0x7c4] ;  /* 0x0007c40001157983 */ /* 0x000ea40000300800 */
[----:B------:R-:W4:Y:S01]  /*3b390*/  LDL.LU R22, [R1+0x7c8] ;  /* 0x0007c80001167983 */ /* 0x000f220000300800 */
[----:B------:R-:W4:Y:S04]  /*3b3a0*/  LDL.LU R23, [R1+0x7cc] ;  /* 0x0007cc0001177983 */ /* 0x000f280000300800 */
[----:B----4-:R-:W-:Y:S01]  /*3b3b0*/  STL.64 [R1+0x4af0], R22 ;  /* 0x004af01601007387 */ /* 0x010fe20000100a00 */
[----:B--2---:R-:W-:Y:S02]  /*3b3c0*/  STL.64 [R1+0x4ae8], R20 ;  /* 0x004ae81401007387 */ /* 0x004fe40000100a00 */
[----:B-1----:R-:W2:Y:S02]  /*3b3d0*/  LDL R6, [R1+0x108] ;  /* 0x0001080001067983 */ /* 0x002ea40000100800 */
[----:B------:R-:W2:Y:S01]  /*3b3e0*/  LDL R7, [R1+0x10c] ;  /* 0x00010c0001077983 */ /* 0x000ea20000100800 */
[----:B------:R-:W4:Y:S01]  /*3b3f0*/  LDL.LU R8, [R1+0x7e0] ;  /* 0x0007e00001087983 */ /* 0x000f220000300800 */
[----:B------:R-:W4:Y:S02]  /*3b400*/  LDL.LU R9, [R1+0x7e4] ;  /* 0x0007e40001097983 */ /* 0x000f240000300800 */
[----:B------:R-:W2:Y:S02]  /*3b410*/  LDL.LU R10, [R1+0x7e8] ;  /* 0x0007e800010a7983 */ /* 0x000ea40000300800 */
[----:B------:R-:W2:Y:S02]  /*3b420*/  LDL.LU R11, [R1+0x7ec] ;  /* 0x0007ec00010b7983 */ /* 0x000ea40000300800 */
[----:B--2---:R0:W-:Y:S01]  /*3b430*/  STL.64 [R1+0x4b18], R10 ;  /* 0x004b180a01007387 */ /* 0x0041e20000100a00 */
[----:B----4-:R-:W-:Y:S03]  /*3b440*/  STL.64 [R1+0x4b10], R8 ;  /* 0x004b100801007387 */ /* 0x010fe60000100a00 */
[----:B0-----:R-:W2:Y:S04]  /*3b450*/  LDL R10, [R1+0x128] ;  /* 0x00012800010a7983 */ /* 0x001ea80000100800 */
[----:B------:R-:W2:Y:S04]  /*3b460*/  LDL R11, [R1+0x12c] ;  /* 0x00012c00010b7983 */ /* 0x000ea80000100800 */
[----:B--2---:R0:W-:Y:S04]  /*3b470*/  STL.64 [R1+0x4b28], R10 ;  /* 0x004b280a01007387 */ /* 0x0041e80000100a00 */
[----:B0-----:R-:W2:Y:S01]  /*3b480*/  LDL.64 R10, [R1+0x138] ;  /* 0x00013800010a7983 */ /* 0x001ea20000100a00 */
[----:B------:R0:W-:Y:S03]  /*3b490*/  STL.64 [R1+0x4af8], R6 ;  /* 0x004af80601007387 */ /* 0x0001e60000100a00 */
[----:B0-----:R-:W4:Y:S04]  /*3b4a0*/  LDL.64 R6, [R1+0x118] ;  /* 0x0001180001067983 */ /* 0x001f280000100a00 */
[----:B----4-:R0:W-:Y:S01]  /*3b4b0*/  STL.64 [R1+0x4b20], R6 ;  /* 0x004b200601007387 */ /* 0x0101e20000100a00 */
[----:B------:R-:W4:Y:S02]  /*3b4c0*/  LDL.LU R4, [R1+0x7f0] ;  /* 0x0007f00001047983 */ /* 0x000f240000300800 */
[----:B------:R-:W4:Y:S01]  /*3b4d0*/  LDL.LU R5, [R1+0x7f4] ;  /* 0x0007f40001057983 */ /* 0x000f220000300800 */
[----:B0-----:R-:W2:Y:S01]  /*3b4e0*/  LDL.LU R6, [R1+0x7f8] ;  /* 0x0007f80001067983 */ /* 0x001ea20000300800 */
[----:B------:R-:W2:Y:S02]  /*3b4f0*/  LDL.LU R7, [R1+0x7fc] ;  /* 0x0007fc0001077983 */ /* 0x000ea40000300800 */
[----:B------:R-:W-:-:S02]  /*3b500*/  IMAD.MOV.U32 R18, RZ, RZ, R3 ;  /* 0x000000ffff127224 */ /* 0x000fc400078e0003 */
[----:B------:R-:W-:Y:S01]  /*3b510*/  IMAD.MOV.U32 R19, RZ, RZ, R0 ;  /* 0x000000ffff137224 */ /* 0x000fe200078e0000 */
[----:B--2---:R-:W-:Y:S01]  /*3b520*/  STL.64 [R1+0x4b38], R6 ;  /* 0x004b380601007387 */ /* 0x004fe20000100a00 */
[----:B----4-:R0:W-:Y:S03]  /*3b530*/  STL.64 [R1+0x4b30], R4 ;  /* 0x004b300401007387 */ /* 0x0101e60000100a00 */
        /* <DEDUP_REMOVED lines=8> */
[----:B------:R0:W-:Y:S01]  /*3b5c0*/  STL.64 [R1+0x4ab8], R18 ;  /* 0x004ab81201007387 */ /* 0x0001e20000100a00 */
[----:B------:R-:W2:Y:S02]  /*3b5d0*/  LDL.LU R16, [R1+0x490] ;  /* 0x0004900001107983 */ /* 0x000ea40000300800 */
[----:B------:R-:W2:Y:S01]  /*3b5e0*/  LDL.LU R17, [R1+0x494] ;  /* 0x0004940001117983 */ /* 0x000ea20000300800 */
[----:B0-----:R-:W2:Y:S01]  /*3b5f0*/  LDL.LU R18, [R1+0x498] ;  /* 0x0004980001127983 */ /* 0x001ea20000300800 */
[----:B------:R-:W2:Y:S02]  /*3b600*/  LDL.LU R19, [R1+0x49c] ;  /* 0x00049c0001137983 */ /* 0x000ea40000300800 */
        /* <DEDUP_REMOVED lines=12> */
[----:B------:R-:W-:Y:S01]  /*3b6d0*/  HMMA.16816.F32 R4, R24, R10, R4 ;  /* 0x0000000a1804723c */ /* 0x000fe20000001804 */
[----:B------:R-:W-:-:S02]  /*3b6e0*/  IMAD.MOV.U32 R29, RZ, RZ, R10 ;  /* 0x000000ffff1d7224 */ /* 0x000fc400078e000a */
[----:B------:R-:W-:Y:S01]  /*3b6f0*/  IMAD.MOV.U32 R28, RZ, RZ, R11 ;  /* 0x000000ffff1c7224 */ /* 0x000fe200078e000b */
[----:B---3--:R-:W-:Y:S01]  /*3b700*/  STL.64 [R1+0x4aa0], R14 ;  /* 0x004aa00e01007387 */ /* 0x008fe20000100a00 */
[----:B--2---:R0:W-:Y:S03]  /*3b710*/  STL.64 [R1+0x4a98], R12 ;  /* 0x004a980c01007387 */ /* 0x0041e60000100a00 */
        /* <DEDUP_REMOVED lines=9> */
[C---:B---3--:R-:W-:Y:S01]  /*3b7b0*/  HMMA.16816.F32 R8, R24.reuse, R10, R4 ;  /* 0x0000000a1808723c */ /* 0x048fe20000001804 */
[----:B------:R-:W3:Y:S11]  /*3b7c0*/  LDL.LU.64 R6, [R1+0x4b20] ;  /* 0x004b200001067983 */ /* 0x000ef60000300a00 */
[----:B------:R-:W-:Y:S11]  /*3b7d0*/  @!UPT UIADD3 URZ, URZ, URZ, URZ ;  /* 0x0000003f3f3ff290 */ /* 0x000ff6000fffe03f */
[----:B------:R-:W-:Y:S01]  /*3b7e0*/  STL.64 [R1+0x7f0], R8 ;  /* 0x0007f00801007387 */ /* 0x000fe20000100a00 */
[----:B------:R0:W-:Y:S03]  /*3b7f0*/  STL.64 [R1+0x7f8], R10 ;  /* 0x0007f80a01007387 */ /* 0x0001e60000100a00 */
[----:B0-----:R-:W2:Y:S01]  /*3b800*/  LDL.LU.64 R10, [R1+0x4b18] ;  /* 0x004b1800010a7983 */ /* 0x001ea20000300a00 */
[----:B------:R-:W2:Y:S02]  /*3b810*/  LDL.LU.64 R8, [R1+0x4b10] ;  /* 0x004b100001087983 */ /* 0x000ea40000300a00 */
[----:B---3--:R-:W-:Y:S01]  /*3b820*/  IMAD.MOV.U32 R2, RZ, RZ, R7 ;  /* 0x000000ffff027224 */ /* 0x008fe200078e0007 */
[C---:B--2---:R-:W-:Y:S11]  /*3b830*/  HMMA.16816.F32 R8, R24.reuse, R6, R8 ;  /* 0x000000061808723c */ /* 0x044ff60000001808 */
[----:B------:R-:W-:Y:S11]  /*3b840*/  @!UPT UIADD3 URZ, URZ, URZ, URZ ;  /* 0x0000003f3f3ff290 */ /* 0x000ff6000fffe03f */
[----:B------:R-:W-:Y:S01]  /*3b850*/  @!UPT UIADD3 URZ, URZ, URZ, URZ ;  /* 0x0000003f3f3ff290 */ /* 0x000fe2000fffe03f */
[----:B------:R0:W-:Y:S01]  /*3b860*/  STL.64 [R1+0x7e0], R8 ;  /* 0x0007e00801007387 */ /* 0x0001e20000100a00 */
[----:B------:R1:W-:Y:S02]  /*3b870*/  STL.64 [R1+0x7e8], R10 ;  /* 0x0007e80a01007387 */ /* 0x0003e40000100a00 */
[----:B0-----:R-:W-:Y:S01]  /*3b880*/  IMAD.MOV.U32 R9, RZ, RZ, R6 ;  /* 0x000000ffff097224 */ /* 0x001fe200078e0006 */
[----:B-1----:R-:W2:Y:S01]  /*3b890*/  LDL.LU.64 R10, [R1+0x4b08] ;  /* 0x004b0800010a7983 */ /* 0x002ea20000300a00 */
[----:B------:R-:W3:Y:S02]  /*3b8a0*/  LDL.LU R8, [R1+0x4b00] ;  /* 0x004b000001087983 */ /* 0x000ee40000300800 */
[----:B------:R-:W4:Y:S02]  /*3b8b0*/  LDL.LU.64 R6, [R1+0x4af8] ;  /* 0x004af80001067983 */ /* 0x000f240000300a00 */
[C---:B----4-:R-:W-:Y:S01]  /*3b8c0*/  HMMA.16816.F32 R4, R24.reuse, R6, R20 ;  /* 0x000000061804723c */ /* 0x050fe20000001814 */
[----:B------:R-:W4:Y:S01]  /*3b8d0*/  LDL.LU.64 R22, [R1+0x4af0] ;  /* 0x004af00001167983 */ /* 0x000f220000300a00 */
[----:B------:R-:W4:Y:S11]  /*3b8e0*/  LDL.LU.64 R20, [R1+0x4ae8] ;  /* 0x004ae80001147983 */ /* 0x000f360000300a00 */
[----:B------:R-:W-:Y:S10]  /*3b8f0*/  @!UPT UIADD3 URZ, URZ, URZ, URZ ;  /* 0x0000003f3f3ff290 */ /* 0x000ff4000fffe03f */
        /* <DEDUP_REMOVED lines=10> */
[C---:B----4-:R-:W-:Y:S11]  /*3b9a0*/  HMMA.16816.F32 R20, R24.reuse, R6, R20 ;  /* 0x000000061814723c */ /* 0x050ff60000001814 */
[----:B------:R-:W-:Y:S11]  /*3b9b0*/  @!UPT UIADD3 URZ, URZ, URZ, URZ ;  /* 0x0000003f3f3ff290 */ /* 0x000ff6000fffe03f */
[----:B------:R-:W-:Y:S01]  /*3b9c0*/  @!UPT UIADD3 URZ, URZ, URZ, URZ ;  /* 0x0000003f3f3ff290 */ /* 0x000fe2000fffe03f */
[----:B------:R-:W-:Y:S01]  /*3b9d0*/  STL.64 [R1+0x7b0], R20 ;  /* 0x0007b01401007387 */ /* 0x000fe20000100a00 */
[----:B------:R0:W-:Y:S03]  /*3b9e0*/  STL.64 [R1+0x7b8], R22 ;  /* 0x0007b81601007387 */ /* 0x0001e60000100a00 */
[----:B0-----:R-:W4:Y:S01]  /*3b9f0*/  LDL.LU.64 R22, [R1+0x4ac0] ;  /* 0x004ac00001167983 */ /* 0x001f220000300a00 */
[----:B------:R0:W-:Y:S02]  /*3ba00*/  STL.64 [R1+0x4990], R6 ;  /* 0x0049900601007387 */ /* 0x0001e40000100a00 */
[----:B------:R-:W2:Y:S02]  /*3ba10*/  LDL.LU R4, [R1+0x430] ;  /* 0x0004300001047983 */ /* 0x000ea40000300800 */
[----:B------:R-:W2:Y:S01]  /*3ba20*/  LDL.LU R5, [R1+0x434] ;  /* 0x0004340001057983 */ /* 0x000ea20000300800 */
[----:B0-----:R-:W2:Y:S01]  /*3ba30*/  LDL.LU R6, [R1+0x438] ;  /* 0x0004380001067983 */ /* 0x001ea20000300800 */
[----:B------:R-:W2:Y:S01]  /*3ba40*/  LDL.LU R7, [R1+0x43c] ;  /* 0x00043c0001077983 */ /* 0x000ea20000300800 */
[----:B----4-:R-:W-:Y:S02]  /*3ba50*/  HMMA.16816.F32 R24, R24, R22, R16 ;  /* 0x000000161818723c */ /* 0x010fe40000001810 */
[----:B------:R-:W4:Y:S01]  /*3ba60*/  LDL.LU.64 R18, [R1+0x4ab8] ;  /* 0x004ab80001127983 */ /* 0x000f220000300a00 */
[----:B------:R-:W-:-:S02]  /*3ba70*/  IMAD.MOV.U32 R3, RZ, RZ, R22 ;  /* 0x000000ffff037224 */ /* 0x000fc400078e0016 */
[----:B------:R-:W-:Y:S11]  /*3ba80*/  IMAD.MOV.U32 R0, RZ, RZ, R23 ;  /* 0x000000ffff007224 */ /* 0x000ff600078e0017 */
[----:B------:R-:W-:Y:S07]  /*3ba90*/  @!UPT UIADD3 URZ, URZ, URZ, URZ ;  /* 0x0000003f3f3ff290 */ /* 0x000fee000fffe03f */
[----:B------:R0:W-:Y:S01]  /*3baa0*/  STL.64 [R1+0x490], R24 ;  /* 0x0004901801007387 */ /* 0x0001e20000100a00 */
[----:B------:R1:W-:Y:S02]  /*3bab0*/  STL.64 [R1+0x498], R26 ;  /* 0x0004981a01007387 */ /* 0x0003e40000100a00 */
[----:B------:R-:W4:Y:S02]  /*3bac0*/  LDL.LU.64 R22, [R1+0x4ab0] ;  /* 0x004ab00001167983 */ /* 0x000f240000300a00 */
[----:B------:R-:W4:Y:S01]  /*3bad0*/  LDL.LU.64 R20, [R1+0x4aa8] ;  /* 0x004aa80001147983 */ /* 0x000f220000300a00 */
        /* <DEDUP_REMOVED lines=24> */
[----:B0-----:R-:W4:Y:S01]  /*3bc60*/  LDL.LU.64 R18, [R1+0x4a60] ;  /* 0x004a600001127983 */ /* 0x001f220000300a00 */
[----:B------:R-:W2:Y:S01]  /*3bc70*/  LDL.LU.64 R16, [R1+0x4a58] ;  /* 0x004a580001107983 */ /* 0x000ea20000300a00 */
        /* <DEDUP_REMOVED lines=9> */
[C---:B----4-:R-:W-:Y:S01]  /*3bd10*/  HMMA.16816.F32 R16, R20.reuse, R14, R24 ;  /* 0x0000000e1410723c */ /* 0x050fe20000001818 */
[----:B------:R-:W-:Y:S01]  /*3bd20*/  STL [R1+0x4924], R15 ;  /* 0x0049240f01007387 */ /* 0x000fe20000100800 */
[----:B------:R-:W-:Y:S11]  /*3bd30*/  STL [R1+0x4a20], R14 ;  /* 0x004a200e01007387 */ /* 0x000ff60000100800 */
[----:B------:R-:W-:Y:S10]  /*3bd40*/  @!UPT UIADD3 URZ, URZ, URZ, URZ ;  /* 0x0000003f3f3ff290 */ /* 0x000ff4000fffe03f */
[----:B------:R-:W-:Y:S01]  /*3bd50*/  STL.64 [R1+0x440], R16 ;  /* 0x0004401001007387 */ /* 0x000fe20000100a00 */
[----:B------:R0:W-:Y:S02]  /*3bd60*/  STL.64 [R1+0x448], R18 ;  /* 0x0004481201007387 */ /* 0x0001e40000100a00 */
[----:B0-----:R-:W-:Y:S01]  /*3bd70*/  HMMA.16816.F32 R16, R20, R10, R4 ;  /* 0x0000000a1410723c */ /* 0x001fe20000001804 */
[----:B------:R-:W2:Y:S11]  /*3bd80*/  LDL.LU R4, [R1+0x730] ;  /* 0x0007300001047983 */ /* 0x000eb60000300800 */
[----:B------:R-:W-:Y:S11]  /*3bd90*/  @!UPT UIADD3 URZ, URZ, URZ, URZ ;  /* 0x0000003f3f3ff290 */ /* 0x000ff6000fffe03f */
[----:B------:R-:W-:Y:S01]  /*3bda0*/  STL.64 [R1+0x430], R16 ;  /* 0x0004301001007387 */ /* 0x000fe20000100a00 */
[----:B------:R-:W-:Y:S02]  /*3bdb0*/  STL.64 [R1+0x438], R18 ;  /* 0x0004381201007387 */ /* 0x000fe40000100a00 */
[----:B------:R-:W2:Y:S02]  /*3bdc0*/  LDL.LU R5, [R1+0x734] ;  /* 0x0007340001057983 */ /* 0x000ea40000300800 */
[----:B------:R-:W4:Y:S01]  /*3bdd0*/  LDL.LU R6, [R1+0x738] ;  /* 0x0007380001067983 */ /* 0x000f220000300800 */
[----:B------:R-:W4:Y:S04]  /*3bde0*/  LDL.LU R7, [R1+0x73c] ;  /* 0x00073c0001077983 */ /* 0x000f280000300800 */
[----:B----4-:R0:W-:Y:S01]  /*3bdf0*/  STL.64 [R1+0x49a0], R6 ;  /* 0x0049a00601007387 */ /* 0x0101e20000100a00 */
[----:B--2---:R-:W-:Y:S03]  /*3be00*/  STL.64 [R1+0x4998], R4 ;  /* 0x0049980401007387 */ /* 0x004fe60000100a00 */
[----:B0-----:R-:W2:Y:S04]  /*3be10*/  LDL.64 R6, [R1+0x108] ;  /* 0x0001080001067983 */ /* 0x001ea80000100a00 */
[----:B--2---:R0:W-:Y:S02]  /*3be20*/  STL.64 [R1+0x49b8], R6 ;  /* 0x0049b80601007387 */ /* 0x0041e40000100a00 */
[----:B0-----:R-:W-:-:S02]  /*3be30*/  IMAD.MOV.U32 R6, RZ, RZ, R9 ;  /* 0x000000ffff067224 */ /* 0x001fc400078e0009 */
[----:B------:R-:W-:Y:S01]  /*3be40*/  IMAD.MOV.U32 R7, RZ, RZ, R2 ;  /* 0x000000ffff077224 */ /* 0x000fe200078e0002 */
[----:B------:R-:W2:Y:S01]  /*3be50*/  LDL.LU R9, [R1+0x4a44] ;  /* 0x004a440001097983 */ /* 0x000ea20000300800 */
[----:B------:R-:W4:Y:S03]  /*3be60*/  LDL.LU R2, [R1+0x4a40] ;  /* 0x004a400001027983 */ /* 0x000f260000300800 */
[----:B------:R0:W-:Y:S04]  /*3be70*/  STL.64 [R1+0x49d0], R6 ;  /* 0x0049d00601007387 */ /* 0x0001e80000100a00 */
[----:B0-----:R-:W2:Y:S04]  /*3be80*/  LDL.64 R6, [R1+0x128] ;  /* 0x0001280001067983 */ /* 0x001ea80000100a00 */
[----:B----4-:R-:W0:Y:S04]  /*3be90*/  LDSM.16.MT88.4 R24, [R2+0xc180] ;  /* 0x00c180000218783b */ /* 0x010e280000004200 */
[----:B--2---:R1:W-:Y:S01]  /*3bea0*/  STL.64 [R1+0x49e8], R6 ;  /* 0x0049e80601007387 */ /* 0x0043e20000100a00 */
[----:B------:R-:W2:Y:S02]  /*3beb0*/  LDL.LU R16, [R1+0x420] ;  /* 0x0004200001107983 */ /* 0x000ea40000300800 */
[----:B------:R-:W2:Y:S02]  /*3bec0*/  LDL.LU R17, [R1+0x424] ;  /* 0x0004240001117983 */ /* 0x000ea40000300800 */
[----:B------:R-:W4:Y:S01]  /*3bed0*/  LDL.LU R18, [R1+0x428] ;  /* 0x0004280001127983 */ /* 0x000f220000300800 */
[----:B------:R-:W4:Y:S01]  /*3bee0*/  LDL.LU R19, [R1+0x42c] ;  /* 0x00042c0001137983 */ /* 0x000f220000300800 */
[----:B-1----:R-:W-:-:S02]  /*3bef0*/  IMAD.MOV.U32 R6, RZ, RZ, R29 ;  /* 0x000000ffff067224 */ /* 0x002fc400078e001d */
[----:B------:R-:W-:-:S05]  /*3bf00*/  IMAD.MOV.U32 R7, RZ, RZ, R28 ;  /* 0x000000ffff077224 */ /* 0x000fca00078e001c */
[----:B------:R3:W-:Y:S02]  /*3bf10*/  STL.64 [R1+0x4a00], R6 ;  /* 0x004a000601007387 */ /* 0x0007e40000100a00 */
[----:B---3--:R-:W-:Y:S02]  /*3bf20*/  IMAD.MOV.U32 R7, RZ, RZ, R12 ;  /* 0x000000ffff077224 */ /* 0x008fe400078e000c */
[----:B------:R-:W-:Y:S01]  /*3bf30*/  IMAD.MOV.U32 R6, RZ, RZ, R13 ;  /* 0x000000ffff067224 */ /* 0x000fe200078e000d */
[----:B----4-:R-:W-:Y:S01]  /*3bf40*/  STL.64 [R1+0x49b0], R18 ;  /* 0x0049b01201007387 */ /* 0x010fe20000100a00 */
[----:B--2---:R1:W-:Y:S03]  /*3bf50*/  STL.64 [R1+0x49a8], R16 ;  /* 0x0049a81001007387 */ /* 0x0043e60000100a00 */
[----:B-1----:R-:W2:Y:S01]  /*3bf60*/  LDL.LU R16, [R1+0x740] ;  /* 0x0007400001107983 */ /* 0x002ea20000300800 */
        /* <DEDUP_REMOVED lines=8> */
[----:B----4-:R-:W-:Y:S02]  /*3bff0*/  STL.64 [R1+0x4a28], R12 ;  /* 0x004a280c01007387 */ /* 0x010fe40000100a00 */
[----:B------:R1:W-:Y:S02]  /*3c000*/  STL.64 [R1+0x4a18], R6 ;  /* 0x004a180601007387 */ /* 0x0003e40000100a00 */
[----:B-1----:R-:W2:Y:S04]  /*3c010*/  LDL.64 R6, [R1+0x158] ;  /* 0x0001580001067983 */ /* 0x002ea80000100a00 */
[----:B--2---:R1:W-:Y:S01]  /*3c020*/  STL.64 [R1+0x4a38], R6 ;  /* 0x004a380601007387 */ /* 0x0043e20000100a00 */
[----:B------:R-:W2:Y:S02]  /*3c030*/  LDL.LU R4, [R1+0x7a0] ;  /* 0x0007a00001047983 */ /* 0x000ea40000300800 */
[----:B------:R-:W2:Y:S01]  /*3c040*/  LDL.LU R5, [R1+0x7a4] ;  /* 0x0007a40001057983 */ /* 0x000ea20000300800 */
[----:B-1----:R-:W2:Y:S01]  /*3c050*/  LDL.LU R6, [R1+0x7a8] ;  /* 0x0007a80001067983 */ /* 0x002ea20000300800 */
[----:B------:R-:W2:Y:S02]  /*3c060*/  LDL.LU R7, [R1+0x7ac] ;  /* 0x0007ac0001077983 */ /* 0x000ea40000300800 */
[----:B---3--:R-:W-:Y:S02]  /*3c070*/  STL.64 [R1+0x49c8], R18 ;  /* 0x0049c81201007387 */ /* 0x008fe40000100a00 */
[----:B------:R1:W-:Y:S02]  /*3c080*/  STL.64 [R1+0x49c0], R16 ;  /* 0x0049c01001007387 */ /* 0x0003e40000100a00 */
[----:B-1----:R-:W3:Y:S01]  /*3c090*/  LDL.LU R16, [R1+0x750] ;  /* 0x0007500001107983 */ /* 0x002ee20000300800 */
[----:B------:R-:W3:Y:S02]  /*3c0a0*/  LDL.LU R17, [R1+0x754] ;  /* 0x0007540001117983 */ /* 0x000ee40000300800 */
[----:B------:R-:W4:Y:S02]  /*3c0b0*/  LDL.LU R18, [R1+0x758] ;  /* 0x0007580001127983 */ /* 0x000f240000300800 */
[----:B------:R-:W4:Y:S02]  /*3c0c0*/  LDL.LU R19, [R1+0x75c] ;  /* 0x00075c0001137983 */ /* 0x000f240000300800 */
[----:B----4-:R-:W-:Y:S01]  /*3c0d0*/  STL.64 [R1+0x49e0], R18 ;  /* 0x0049e01201007387 */ /* 0x010fe20000100a00 */
[----:B---3--:R1:W-:Y:S03]  /*3c0e0*/  STL.64 [R1+0x49d8], R16 ;  /* 0x0049d81001007387 */ /* 0x0083e60000100a00 */
[----:B-1----:R-:W3:Y:S01]  /*3c0f0*/  LDL.LU R16, [R1+0x760] ;  /* 0x0007600001107983 */ /* 0x002ee20000300800 */
[----:B------:R-:W3:Y:S02]  /*3c100*/  LDL.LU R17, [R1+0x764] ;  /* 0x0007640001117983 */ /* 0x000ee40000300800 */
[----:B------:R-:W4:Y:S02]  /*3c110*/  LDL.LU R18, [R1+0x768] ;  /* 0x0007680001127983 */ /* 0x000f240000300800 */
[----:B------:R-:W4:Y:S02]  /*3c120*/  LDL.LU R19, [R1+0x76c] ;  /* 0x00076c0001137983 */ /* 0x000f240000300800 */
[----:B------:R-:W-:-:S02]  /*3c130*/  IMAD.MOV.U32 R14, RZ, RZ, R9 ;  /* 0x000000ffff0e7224 */ /* 0x000fc400078e0009 */
[----:B------:R-:W-:Y:S01]  /*3c140*/  IMAD.MOV.U32 R15, RZ, RZ, R8 ;  /* 0x000000ffff0f7224 */ /* 0x000fe200078e0008 */
[----:B----4-:R-:W-:Y:S01]  /*3c150*/  STL.64 [R1+0x49f8], R18 ;  /* 0x0049f81201007387 */ /* 0x010fe20000100a00 */
[----:B---3--:R1:W-:Y:S03]  /*3c160*/  STL.64 [R1+0x49f0], R16 ;  /* 0x0049f01001007387 */ /* 0x0083e60000100a00 */
[----:B-1----:R-:W3:Y:S01]  /*3c170*/  LDL.LU R16, [R1+0x770] ;  /* 0x0007700001107983 */ /* 0x002ee20000300800 */
[----:B------:R-:W3:Y:S02]  /*3c180*/  LDL.LU R17, [R1+0x774] ;  /* 0x0007740001117983 */ /* 0x000ee40000300800 */
[----:B------:R-:W4:Y:S02]  /*3c190*/  LDL.LU R18, [R1+0x778] ;  /* 0x0007780001127983 */ /* 0x000f240000300800 */
[----:B------:R-:W4:Y:S01]  /*3c1a0*/  LDL.LU R19, [R1+0x77c] ;  /* 0x00077c0001137983 */ /* 0x000f220000300800 */
[C---:B--2---:R-:W-:Y:S01]  /*3c1b0*/  HMMA.16816.F32 R12, R20.reuse, R14, R4 ;  /* 0x0000000e140c723c */ /* 0x044fe20000001804 */
[----:B----4-:R-:W-:Y:S01]  /*3c1c0*/  STL.64 [R1+0x4a10], R18 ;  /* 0x004a101201007387 */ /* 0x010fe20000100a00 */
[----:B---3--:R1:W-:Y:S03]  /*3c1d0*/  STL.64 [R1+0x4a08], R16 ;  /* 0x004a081001007387 */ /* 0x0083e60000100a00 */
[----:B-1----:R-:W2:Y:S01]  /*3c1e0*/  LDL.LU R16, [R1+0x780] ;  /* 0x0007800001107983 */ /* 0x002ea20000300800 */
[----:B------:R-:W2:Y:S02]  /*3c1f0*/  LDL.LU R17, [R1+0x784] ;  /* 0x0007840001117983 */ /* 0x000ea40000300800 */
[----:B------:R-:W2:Y:S02]  /*3c200*/  LDL.LU R18, [R1+0x788] ;  /* 0x0007880001127983 */ /* 0x000ea40000300800 */
[----:B------:R-:W2:Y:S01]  /*3c210*/  LDL.LU R19, [R1+0x78c] ;  /* 0x00078c0001137983 */ /* 0x000ea20000300800 */
[----:B------:R-:W-:Y:S01]  /*3c220*/  STL [R1+0x4920], R11 ;  /* 0x0049200b01007387 */ /* 0x000fe20000100800 */
[----:B0-----:R-:W-:Y:S02]  /*3c230*/  STL.64 [R1+0x4840], R26 ;  /* 0x0048401a01007387 */ /* 0x001fe40000100a00 */
[----:B------:R-:W-:Y:S02]  /*3c240*/  STL.64 [R1+0x4838], R24 ;  /* 0x0048381801007387 */ /* 0x000fe40000100a00 */
[----:B------:R-:W3:Y:S07]  /*3c250*/  LDL.LU.64 R6, [R1+0x4a38] ;  /* 0x004a380001067983 */ /* 0x000eee0000300a00 */
[----:B------:R-:W-:Y:S01]  /*3c260*/  STL.64 [R1+0x7a0], R12 ;  /* 0x0007a00c01007387 */ /* 0x000fe20000100a00 */
[----:B------:R0:W-:Y:S03]  /*3c270*/  STL.64 [R1+0x7a8], R14 ;  /* 0x0007a80e01007387 */ /* 0x0001e60000100a00 */
[----:B0-----:R-:W3:Y:S01]  /*3c280*/  LDL.LU.64 R14, [R1+0x4a30] ;  /* 0x004a3000010e7983 */ /* 0x001ee20000300a00 */
[----:B------:R-:W3:Y:S02]  /*3c290*/  LDL.LU.64 R12, [R1+0x4a28] ;  /* 0x004a2800010c7983 */ /* 0x000ee40000300a00 */
[C---:B---3--:R-:W-:Y:S01]  /*3c2a0*/  HMMA.16816.F32 R12, R20.reuse, R6, R12 ;  /* 0x00000006140c723c */ /* 0x048fe2000000180c */
[----:B------:R-:W-:Y:S11]  /*3c2b0*/  IMAD.MOV.U32 R11, RZ, RZ, R7 ;  /* 0x000000ffff0b7224 */ /* 0x000ff600078e0007 */
[----:B------:R-:W-:Y:S11]  /*3c2c0*/  @!UPT UIADD3 URZ, URZ, URZ, URZ ;  /* 0x0000003f3f3ff290 */ /* 0x000ff6000fffe03f */
[----:B------:R-:W-:Y:S01]  /*3c2d0*/  STL.64 [R1+0x790], R12 ;  /* 0x0007900c01007387 */ /* 0x000fe20000100a00 */
[----:B------:R0:W-:Y:S03]  /*3c2e0*/  STL.64 [R1+0x798], R14 ;  /* 0x0007980e01007387 */ /* 0x0001e60000100a00 */
[----:B0-----:R-:W3:Y:S01]  /*3c2f0*/  LDL.LU R14, [R1+0x4a20] ;  /* 0x004a2000010e7983 */ /* 0x001ee20000300800 */
[----:B------:R-:W-:Y:S02]  /*3c300*/  IMAD.MOV.U32 R15, RZ, RZ, R6 ;  /* 0x000000ffff0f7224 */ /* 0x000fe400078e0006 */
[----:B------:R-:W2:Y:S02]  /*3c310*/  LDL.LU.64 R6, [R1+0x4a18] ;  /* 0x004a180001067983 */ /* 0x000ea40000300a00 */
[----:B------:R0:W-:Y:S01]  /*3c320*/  STL.64 [R1+0x4948], R10 ;  /* 0x0049480a01007387 */ /* 0x0001e20000100a00 */
[----:B------:R-:W4:Y:S01]  /*3c330*/  LDL.LU R8, [R1+0x720] ;  /* 0x0007200001087983 */ /* 0x000f220000300800 */
[----:B------:R-:W4:Y:S03]  /*3c340*/  LDL.LU R9, [R1+0x724] ;  /* 0x0007240001097983 */ /* 0x000f260000300800 */
[----:B0-----:R-:W4:Y:S01]  /*3c350*/  LDL.LU R10, [R1+0x728] ;  /* 0x00072800010a7983 */ /* 0x001f220000300800 */
[----:B------:R-:W4:Y:S01]  /*3c360*/  LDL.LU R11, [R1+0x72c] ;  /* 0x00072c00010b7983 */ /* 0x000f220000300800 */
        /* <DEDUP_REMOVED lines=43> */
[----:B------:R-:W2:Y:S01]  /*3c620*/  LDL.LU.64 R4, [R1+0x4998] ;  /* 0x0049980001047983 */ /* 0x000ea20000300a00 */
[----:B---3--:R0:W-:Y:S01]  /*3c630*/  STL.64 [R1+0x4930], R14 ;  /* 0x0049300e01007387 */ /* 0x0081e20000100a00 */
[----:B------:R-:W-:Y:S03]  /*3c640*/  STL.64 [R1+0x4928], R12 ;  /* 0x0049280c01007387 */ /* 0x000fe60000100a00 */
[----:B0-----:R-:W2:Y:S02]  /*3c650*/  LDL.64 R14, [R1+0xf8] ;  /* 0x0000f800010e7983 */ /* 0x001ea40000100a00 */
[C---:B--2---:R-:W-:Y:S11]  /*3c660*/  HMMA.16816.F32 R4, R20.reuse, R14, R4 ;  /* 0x0000000e1404723c */ /* 0x044ff60000001804 */
[----:B------:R-:W-:Y:S11]  /*3c670*/  @!UPT UIADD3 URZ, URZ, URZ, URZ ;  /* 0x0000003f3f3ff290 */ /* 0x000ff6000fffe03f */
[----:B------:R-:W-:Y:S01]  /*3c680*/  @!UPT UIADD3 URZ, URZ, URZ, URZ ;  /* 0x0000003f3f3ff290 */ /* 0x000fe2000fffe03f */
[----:B------:R-:W-:Y:S01]  /*3c690*/  STL.64 [R1+0x730], R4 ;  /* 0x0007300401007387 */ /* 0x000fe20000100a00 */
[----:B------:R0:W-:Y:S03]  /*3c6a0*/  STL.64 [R1+0x738], R6 ;  /* 0x0007380601007387 */ /* 0x0001e60000100a00 */
[----:B0-----:R-:W4:Y:S01]  /*3c6b0*/  LDL.LU.64 R6, [R1+0x4990] ;  /* 0x0049900001067983 */ /* 0x001f220000300a00 */
[----:B------:R-:W-:Y:S02]  /*3c6c0*/  IMAD.MOV.U32 R25, RZ, RZ, R14 ;  /* 0x000000ffff197224 */ /* 0x000fe400078e000e */
[----:B------:R-:W-:Y:S02]  /*3c6d0*/  IMAD.MOV.U32 R24, RZ, RZ, R15 ;  /* 0x000000ffff187224 */ /* 0x000fe400078e000f */
[C---:B------:R-:W-:Y:S08]  /*3c6e0*/  HMMA.16816.F32 R12, R20.reuse, R26, R16 ;  /* 0x0000001a140c723c */ /* 0x040ff00000001810 */
[----:B----4-:R-:W-:Y:S01]  /*3c6f0*/  HMMA.16816.F32 R8, R20, R6, R8 ;  /* 0x000000061408723c */ /* 0x010fe20000001808 */
[----:B------:R-:W-:-:S02]  /*3c700*/  IMAD.MOV.U32 R29, RZ, RZ, R6 ;  /* 0x000000ffff1d7224 */ /* 0x000fc400078e0006 */
[----:B------:R-:W-:Y:S11]  /*3c710*/  IMAD.MOV.U32 R28, RZ, RZ, R7 ;  /* 0x000000ffff1c7224 */ /* 0x000ff600078e0007 */
[----:B------:R-:W-:Y:S09]  /*3c720*/  @!UPT UIADD3 URZ, URZ, URZ, URZ ;  /* 0x0000003f3f3ff290 */ /* 0x000ff2000fffe03f */
[----:B------:R0:W-:Y:S01]  /*3c730*/  STL.64 [R1+0x720], R8 ;  /* 0x0007200801007387 */ /* 0x0001e20000100a00 */
[----:B------:R1:W-:Y:S02]  /*3c740*/  STL.64 [R1+0x728], R10 ;  /* 0x0007280a01007387 */ /* 0x0003e40000100a00 */
[----:B------:R-:W2:Y:S02]  /*3c750*/  LDL.LU.64 R6, [R1+0x4988] ;  /* 0x0049880001067983 */ /* 0x000ea40000300a00 */
[----:B------:R-:W2:Y:S01]  /*3c760*/  LDL.LU.64 R4, [R1+0x4980] ;  /* 0x0049800001047983 */ /* 0x000ea20000300a00 */
[----:B0-----:R-:W3:Y:S01]  /*3c770*/  LDL.LU R8, [R1+0x3f0] ;  /* 0x0003f00001087983 */ /* 0x001ee20000300800 */
[----:B------:R-:W-:Y:S02]  /*3c780*/  STL.64 [R1+0x420], R12 ;  /* 0x0004200c01007387 */ /* 0x000fe40000100a00 */
[----:B------:R-:W-:Y:S02]  /*3c790*/  STL.64 [R1+0x428], R14 ;  /* 0x0004280e01007387 */ /* 0x000fe40000100a00 */
[----:B------:R-:W3:Y:S01]  /*3c7a0*/  LDL.LU R9, [R1+0x3f4] ;  /* 0x0003f40001097983 */ /* 0x000ee20000300800 */
[----:B-1----:R-:W4:Y:S01]  /*3c7b0*/  LDL.LU R10, [R1+0x3f8] ;  /* 0x0003f800010a7983 */ /* 0x002f220000300800 */
[----:B------:R-:W4:Y:S03]  /*3c7c0*/  LDL.LU R11, [R1+0x3fc] ;  /* 0x0003fc00010b7983 */ /* 0x000f260000300800 */
[----:B----4-:R0:W-:Y:S01]  /*3c7d0*/  STL.64 [R1+0x4958], R10 ;  /* 0x0049580a01007387 */ /* 0x0101e20000100a00 */
[----:B---3--:R-:W-:Y:S03]  /*3c7e0*/  STL.64 [R1+0x4950], R8 ;  /* 0x0049500801007387 */ /* 0x008fe60000100a00 */
[----:B0-----:R-:W3:Y:S04]  /*3c7f0*/  LDL.64 R10, [R1+0x18] ;  /* 0x00001800010a7983 */ /* 0x001ee80000100a00 */
[----:B---3--:R0:W-:Y:S01]  /*3c800*/  STL.64 [R1+0x4968], R10 ;  /* 0x0049680a01007387 */ /* 0x0081e20000100a00 */
[----:B------:R-:W3:Y:S03]  /*3c810*/  LDL.64 R18, [R1+0x8] ;  /* 0x0000080001127983 */ /* 0x000ee60000100a00 */
[----:B0-----:R-:W2:Y:S04]  /*3c820*/  LDL.64 R10, [R1+0x28] ;  /* 0x00002800010a7983 */ /* 0x001ea80000100a00 */
[----:B---3--:R0:W-:Y:S01]  /*3c830*/  STL.64 [R1+0x4960], R18 ;  /* 0x0049601201007387 */ /* 0x0081e20000100a00 */
[----:B------:R-:W3:Y:S02]  /*3c840*/  LDL.LU R16, [R1+0x400] ;  /* 0x0004000001107983 */ /* 0x000ee40000300800 */
[----:B------:R-:W3:Y:S01]  /*3c850*/  LDL.LU R17, [R1+0x404] ;  /* 0x0004040001117983 */ /* 0x000ee20000300800 */
[----:B0-----:R-:W4:Y:S01]  /*3c860*/  LDL.LU R18, [R1+0x408] ;  /* 0x0004080001127983 */ /* 0x001f220000300800 */
[----:B------:R-:W4:Y:S03]  /*3c870*/  LDL.LU R19, [R1+0x40c] ;  /* 0x00040c0001137983 */ /* 0x000f260000300800 */
[----:B----4-:R-:W-:Y:S01]  /*3c880*/  STL.64 [R1+0x4978], R18 ;  /* 0x0049781201007387 */ /* 0x010fe20000100a00 */
[----:B---3--:R0:W-:Y:S03]  /*3c890*/  STL.64 [R1+0x4970], R16 ;  /* 0x0049701001007387 */ /* 0x0081e60000100a00 */
[----:B0-----:R-:W2:Y:S01]  /*3c8a0*/  LDL.LU R16, [R1+0x410] ;  /* 0x0004100001107983 */ /* 0x001ea20000300800 */
[----:B------:R-:W2:Y:S02]  /*3c8b0*/  LDL.LU R17, [R1+0x414] ;  /* 0x0004140001117983 */ /* 0x000ea40000300800 */
[----:B------:R-:W2:Y:S02]  /*3c8c0*/  LDL.LU R18, [R1+0x418] ;  /* 0x0004180001127983 */ /* 0x000ea40000300800 */
[----:B------:R-:W2:Y:S01]  /*3c8d0*/  LDL.LU R19, [R1+0x41c] ;  /* 0x00041c0001137983 */ /* 0x000ea20000300800 */
[----:B------:R-:W3:Y:S01]  /*3c8e0*/  LDL.LU R12, [R1+0x3e0] ;  /* 0x0003e000010c7983 */ /* 0x000ee20000300800 */
[----:B------:R-:W3:Y:S02]  /*3c8f0*/  LDL.LU R13, [R1+0x3e4] ;  /* 0x0003e400010d7983 */ /* 0x000ee40000300800 */
[----:B------:R-:W3:Y:S02]  /*3c900*/  LDL.LU R14, [R1+0x3e8] ;  /* 0x0003e800010e7983 */ /* 0x000ee40000300800 */
[----:B------:R-:W3:Y:S01]  /*3c910*/  LDL.LU R15, [R1+0x3ec] ;  /* 0x0003ec00010f7983 */ /* 0x000ee20000300800 */
[----:B------:R-:W4:Y:S01]  /*3c920*/  LDL.LU R20, [R1+0x3c0] ;  /* 0x0003c00001147983 */ /* 0x000f220000300800 */
[----:B------:R-:W4:Y:S02]  /*3c930*/  LDL.LU R21, [R1+0x3c4] ;  /* 0x0003c40001157983 */ /* 0x000f240000300800 */
[----:B------:R-:W3:Y:S02]  /*3c940*/  LDL.LU R22, [R1+0x3c8] ;  /* 0x0003c80001167983 */ /* 0x000ee40000300800 */
[----:B------:R-:W3:Y:S01]  /*3c950*/  LDL.LU R23, [R1+0x3cc] ;  /* 0x0003cc0001177983 */ /* 0x000ee20000300800 */
[C---:B--2---:R-:W-:Y:S01]  /*3c960*/  HMMA.16816.F32 R16, R4.reuse, R10, R16 ;  /* 0x0000000a0410723c */ /* 0x044fe20000001810 */
[----:B---3--:R-:W-:Y:S01]  /*3c970*/  STL.64 [R1+0x4918], R22 ;  /* 0x0049181601007387 */ /* 0x008fe20000100a00 */
[----:B----4-:R0:W-:Y:S03]  /*3c980*/  STL.64 [R1+0x4910], R20 ;  /* 0x0049101401007387 */ /* 0x0101e60000100a00 */
[----:B0-----:R-:W2:Y:S01]  /*3c990*/  LDL.LU R20, [R1+0x3d0] ;  /* 0x0003d00001147983 */ /* 0x001ea20000300800 */
[----:B------:R-:W2:Y:S02]  /*3c9a0*/  LDL.LU R21, [R1+0x3d4] ;  /* 0x0003d40001157983 */ /* 0x000ea40000300800 */
[----:B------:R-:W2:Y:S02]  /*3c9b0*/  LDL.LU R22, [R1+0x3d8] ;  /* 0x0003d80001167983 */ /* 0x000ea40000300800 */
[----:B------:R-:W2:Y:S01]  /*3c9c0*/  LDL.LU R23, [R1+0x3dc] ;  /* 0x0003dc0001177983 */ /* 0x000ea20000300800 */
[----:B------:R0:W-:Y:S11]  /*3c9d0*/  STL.64 [R1+0x4850], R26 ;  /* 0x0048501a01007387 */ /* 0x0001f60000100a00 */
[----:B------:R-:W-:Y:S01]  /*3c9e0*/  @!UPT UIADD3 URZ, URZ, URZ, URZ ;  /* 0x0000003f3f3ff290 */ /* 0x000fe2000fffe03f */
[----:B------:R-:W-:Y:S02]  /*3c9f0*/  STL.64 [R1+0x410], R16 ;  /* 0x0004101001007387 */ /* 0x000fe40000100a00 */
[----:B------:R1:W-:Y:S02]  /*3ca00*/  STL.64 [R1+0x418], R18 ;  /* 0x0004181201007387 */ /* 0x0003e40000100a00 */
[----:B0-----:R-:W-:Y:S02]  /*3ca10*/  IMAD.MOV.U32 R27, RZ, RZ, R10 ;  /* 0x000000ffff1b7224 */ /* 0x001fe400078e000a */
[----:B------:R-:W-:Y:S01]  /*3ca20*/  IMAD.MOV.U32 R26, RZ, RZ, R11 ;  /* 0x000000ffff1a7224 */ /* 0x000fe200078e000b */
[----:B-1----:R-:W3:Y:S01]  /*3ca30*/  LDL.LU.64 R18, [R1+0x4978] ;  /* 0x0049780001127983 */ /* 0x002ee20000300a00 */
[----:B------:R-:W3:Y:S02]  /*3ca40*/  LDL.LU.64 R16, [R1+0x4970] ;  /* 0x0049700001107983 */ /* 0x000ee40000300a00 */
[----:B------:R-:W3:Y:S01]  /*3ca50*/  LDL.LU.64 R10, [R1+0x4968] ;  /* 0x00496800010a7983 */ /* 0x000ee20000300a00 */
[----:B------:R-:W-:Y:S01]  /*3ca60*/  STL.64 [R1+0x48f0], R26 ;  /* 0x0048f01a01007387 */ /* 0x000fe20000100a00 */
[----:B------:R0:W-:Y:S03]  /*3ca70*/  STL.64 [R1+0x48e8], R24 ;  /* 0x0048e81801007387 */ /* 0x0001e60000100a00 */
[----:B0-----:R-:W4:Y:S01]  /*3ca80*/  LDL.LU R24, [R1+0x700] ;  /* 0x0007000001187983 */ /* 0x001f220000300800 */
[----:B------:R-:W4:Y:S02]  /*3ca90*/  LDL.LU R25, [R1+0x704] ;  /* 0x0007040001197983 */ /* 0x000f240000300800 */
[----:B------:R-:W2:Y:S02]  /*3caa0*/  LDL.LU R26, [R1+0x708] ;  /* 0x00070800011a7983 */ /* 0x000ea40000300800 */
[----:B------:R-:W2:Y:S01]  /*3cab0*/  LDL.LU R27, [R1+0x70c] ;  /* 0x00070c00011b7983 */ /* 0x000ea20000300800 */
[----:B---3--:R-:W-:Y:S01]  /*3cac0*/  HMMA.16816.F32 R16, R4, R10, R16 ;  /* 0x0000000a0410723c */ /* 0x008fe20000001810 */
[----:B------:R-:W-:-:S02]  /*3cad0*/  IMAD.MOV.U32 R0, RZ, RZ, R10 ;  /* 0x000000ffff007224 */ /* 0x000fc400078e000a */
[----:B------:R-:W-:Y:S01]  /*3cae0*/  IMAD.MOV.U32 R3, RZ, RZ, R11 ;  /* 0x000000ffff037224 */ /* 0x000fe200078e000b */
[----:B--2---:R0:W-:Y:S01]  /*3caf0*/  STL.64 [R1+0x4900], R26 ;  /* 0x0049001a01007387 */ /* 0x0041e20000100a00 */
[----:B----4-:R-:W-:Y:S03]  /*3cb00*/  STL.64 [R1+0x48f8], R24 ;  /* 0x0048f81801007387 */ /* 0x010fe60000100a00 */
[----:B0-----:R-:W2:Y:S04]  /*3cb10*/  LDL R26, [R1+0x38] ;  /* 0x00003800011a7983 */ /* 0x001ea80000100800 */
[----:B------:R-:W2:Y:S11]  /*3cb20*/  LDL R27, [R1+0x3c] ;  /* 0x00003c00011b7983 */ /* 0x000eb60000100800 */
[----:B------:R-:W-:Y:S02]  /*3cb30*/  STL.64 [R1+0x400], R16 ;  /* 0x0004001001007387 */ /* 0x000fe40000100a00 */
[----:B------:R0:W-:Y:S02]  /*3cb40*/  STL.64 [R1+0x408], R18 ;  /* 0x0004081201007387 */ /* 0x0001e40000100a00 */
        /* <DEDUP_REMOVED lines=12> */
[----:B------:R-:W2:Y:S01]  /*3cc10*/  LDL.LU.64 R16, [R1+0x4938] ;  /* 0x0049380001107983 */ /* 0x000ea20000300a00 */
[----:B----4-:R-:W-:Y:S11]  /*3cc20*/  HMMA.16816.F32 R12, R4, R18, R12 ;  /* 0x00000012040c723c */ /* 0x010ff6000000180c */
[----:B------:R-:W-:Y:S11]  /*3cc30*/  @!UPT UIADD3 URZ, URZ, URZ, URZ ;  /* 0x0000003f3f3ff290 */ /* 0x000ff6000fffe03f */
[----:B------:R-:W-:Y:S01]  /*3cc40*/  @!UPT UIADD3 URZ, URZ, URZ, URZ ;  /* 0x0000003f3f3ff290 */ /* 0x000fe2000fffe03f */
[----:B------:R-:W-:Y:S01]  /*3cc50*/  STL.64 [R1+0x3e0], R12 ;  /* 0x0003e00c01007387 */ /* 0x000fe20000100a00 */
[----:B------:R0:W-:Y:S03]  /*3cc60*/  STL.64 [R1+0x3e8], R14 ;  /* 0x0003e80e01007387 */ /* 0x0001e60000100a00 */
[----:B0-----:R-:W4:Y:S01]  /*3cc70*/  LDL.LU.64 R14, [R1+0x4930] ;  /* 0x00493000010e7983 */ /* 0x001f220000300a00 */
[----:B------:R-:W3:Y:S02]  /*3cc80*/  LDL.LU.64 R12, [R1+0x4928] ;  /* 0x00492800010c7983 */ /* 0x000ee40000300a00 */
[----:B------:R4:W-:Y:S02]  /*3cc90*/  STL.64 [R1+0x47f0], R18 ;  /* 0x0047f01201007387 */ /* 0x0009e40000100a00 */
[----:B--2---:R0:W-:Y:S02]  /*3cca0*/  STL.64 [R1+0x47e8], R16 ;  /* 0x0047e81001007387 */ /* 0x0041e40000100a00 */
[----:B----4-:R-:W-:-:S02]  /*3ccb0*/  IMAD.MOV.U32 R18, RZ, RZ, R15 ;  /* 0x000000ffff127224 */ /* 0x010fc400078e000f */
[----:B------:R-:W2:Y:S01]  /*3ccc0*/  LDL.LU R15, [R1+0x4924] ;  /* 0x00492400010f7983 */ /* 0x000ea20000300800 */
[----:B---3--:R-:W-:Y:S02]  /*3ccd0*/  IMAD.MOV.U32 R19, RZ, RZ, R11 ;  /* 0x000000ffff137224 */ /* 0x008fe400078e000b */
[----:B------:R-:W3:Y:S03]  /*3cce0*/  LDL.LU R11, [R1+0x4920] ;  /* 0x00492000010b7983 */ /* 0x000ee60000300800 */
[----:B------:R1:W-:Y:S01]  /*3ccf0*/  STL.64 [R1+0x4908], R18 ;  /* 0x0049081201007387 */ /* 0x0003e20000100a00 */
[----:B0-----:R-:W4:Y:S02]  /*3cd00*/  LDL.LU R16, [R1+0x710] ;  /* 0x0007100001107983 */ /* 0x001f240000300800 */
[----:B------:R-:W4:Y:S01]  /*3cd10*/  LDL.LU R17, [R1+0x714] ;  /* 0x0007140001117983 */ /* 0x000f220000300800 */
[----:B-1----:R-:W4:Y:S01]  /*3cd20*/  LDL.LU R18, [R1+0x718] ;  /* 0x0007180001127983 */ /* 0x002f220000300800 */
        /* <DEDUP_REMOVED lines=8> */
[----:B------:R-:W-:Y:S02]  /*3cdb0*/  STL.64 [R1+0x48a0], R14 ;  /* 0x0048a00e01007387 */ /* 0x000fe40000100a00 */
[----:B---3--:R-:W-:Y:S01]  /*3cdc0*/  STL.64 [R1+0x47d0], R10 ;  /* 0x0047d00a01007387 */ /* 0x008fe20000100a00 */
[C---:B----4-:R-:W-:Y:S08]  /*3cdd0*/  HMMA.16816.F32 R24, R4.reuse, R26, R16 ;  /* 0x0000001a0418723c */ /* 0x050ff00000001810 */
[C---:B--2---:R-:W-:Y:S11]  /*3cde0*/  HMMA.16816.F32 R20, R4.reuse, R10, R20 ;  /* 0x0000000a0414723c */ /* 0x044ff60000001814 */
[----:B------:R-:W-:Y:S11]  /*3cdf0*/  @!UPT UIADD3 URZ, URZ, URZ, URZ ;  /* 0x0000003f3f3ff290 */ /* 0x000ff6000fffe03f */
[----:B------:R-:W-:Y:S01]  /*3ce00*/  @!UPT UIADD3 URZ, URZ, URZ, URZ ;  /* 0x0000003f3f3ff290 */ /* 0x000fe2000fffe03f */
[----:B------:R-:W-:Y:S01]  /*3ce10*/  STL.64 [R1+0x3c0], R20 ;  /* 0x0003c01401007387 */ /* 0x000fe20000100a00 */
[----:B------:R-:W-:Y:S02]  /*3ce20*/  STL.64 [R1+0x3c8], R22 ;  /* 0x0003c81601007387 */ /* 0x000fe40000100a00 */
[----:B------:R-:W0:Y:S02]  /*3ce30*/  LDSM.16.MT88.4 R20, [R2+0xc200] ;  /* 0x00c200000214783b */ /* 0x000e240000004200 */
[----:B0-----:R0:W-:Y:S02]  /*3ce40*/  STL.64 [R1+0x4740], R22 ;  /* 0x0047401601007387 */ /* 0x0011e40000100a00 */
[----:B------:R-:W-:Y:S02]  /*3ce50*/  STL.64 [R1+0x4738], R20 ;  /* 0x0047381401007387 */ /* 0x000fe40000100a00 */
[----:B0-----:R-:W2:Y:S01]  /*3ce60*/  LDL.64 R22, [R1+0x148] ;  /* 0x0001480001167983 */ /* 0x001ea20000100a00 */
[----:B------:R-:W3:Y:S02]  /*3ce70*/  LDL.LU.64 R18, [R1+0x4908] ;  /* 0x0049080001127983 */ /* 0x000ee40000300a00 */
[----:B------:R-:W-:Y:S02]  /*3ce80*/  STL.64 [R1+0x710], R24 ;  /* 0x0007101801007387 */ /* 0x000fe40000100a00 */
[----:B------:R0:W-:Y:S02]  /*3ce90*/  STL.64 [R1+0x718], R26 ;  /* 0x0007181a01007387 */ /* 0x0001e40000100a00 */
[----:B0-----:R-:W3:Y:S01]  /*3cea0*/  LDL.LU.64 R26, [R1+0x4900] ;  /* 0x00490000011a7983 */ /* 0x001ee20000300a00 */
[----:B------:R-:W3:Y:S02]  /*3ceb0*/  LDL.LU.64 R24, [R1+0x48f8] ;  /* 0x0048f80001187983 */ /* 0x000ee40000300a00 */
[----:B---3--:R-:W-:Y:S01]  /*3cec0*/  HMMA.16816.F32 R16, R4, R18, R24 ;  /* 0x000000120410723c */ /* 0x008fe20000001818 */
[----:B------:R-:W3:Y:S01]  /*3ced0*/  LDL.LU.64 R26, [R1+0x48f0] ;  /* 0x0048f000011a7983 */ /* 0x000ee20000300a00 */
[----:B------:R-:W4:Y:S11]  /*3cee0*/  LDL.LU.64 R24, [R1+0x48e8] ;  /* 0x0048e80001187983 */ /* 0x000f360000300a00 */
[----:B------:R-:W-:Y:S10]  /*3cef0*/  @!UPT UIADD3 URZ, URZ, URZ, URZ ;  /* 0x0000003f3f3ff290 */ /* 0x000ff4000fffe03f */
[----:B------:R-:W-:Y:S01]  /*3cf00*/  STL.64 [R1+0x700], R16 ;  /* 0x0007001001007387 */ /* 0x000fe20000100a00 */
[----:B------:R0:W-:Y:S02]  /*3cf10*/  STL.64 [R1+0x708], R18 ;  /* 0x0007081201007387 */ /* 0x0001e40000100a00 */
[----:B0-----:R-:W-:Y:S02]  /*3cf20*/  IMAD.MOV.U32 R18, RZ, RZ, R9 ;  /* 0x000000ffff127224 */ /* 0x001fe400078e0009 */
[----:B------:R-:W-:-:S05]  /*3cf30*/  IMAD.MOV.U32 R19, RZ, RZ, R8 ;  /* 0x000000ffff137224 */ /* 0x000fca00078e0008 */
[----:B------:R0:W-:Y:S01]  /*3cf40*/  STL.64 [R1+0x4808], R18 ;  /* 0x0048081201007387 */ /* 0x0001e20000100a00 */
[----:B------:R-:W2:Y:S02]  /*3cf50*/  LDL.LU R8, [R1+0x360] ;  /* 0x0003600001087983 */ /* 0x000ea40000300800 */
[----:B------:R-:W2:Y:S02]  /*3cf60*/  LDL.LU R9, [R1+0x364] ;  /* 0x0003640001097983 */ /* 0x000ea40000300800 */
[----:B------:R-:W2:Y:S01]  /*3cf70*/  LDL.LU R10, [R1+0x368] ;  /* 0x00036800010a7983 */ /* 0x000ea20000300800 */
[----:B------:R-:W2:Y:S01]  /*3cf80*/  LDL.LU R11, [R1+0x36c] ;  /* 0x00036c00010b7983 */ /* 0x000ea20000300800 */
[----:B0-----:R-:W-:Y:S02]  /*3cf90*/  IMAD.MOV.U32 R18, RZ, RZ, R0 ;  /* 0x000000ffff127224 */ /* 0x001fe400078e0000 */
[----:B------:R-:W-:Y:S01]  /*3cfa0*/  IMAD.MOV.U32 R19, RZ, RZ, R3 ;  /* 0x000000ffff137224 */ /* 0x000fe200078e0003 */
[----:B------:R-:W3:Y:S01]  /*3cfb0*/  LDL.LU R0, [R1+0x48e4] ;  /* 0x0048e40001007983 */ /* 0x000ee20000300800 */
[----:B------:R-:W3:Y:S03]  /*3cfc0*/  LDL.LU R3, [R1+0x48e0] ;  /* 0x0048e00001037983 */ /* 0x000ee60000300800 */
[----:B------:R-:W-:Y:S04]  /*3cfd0*/  STL.64 [R1+0x4820], R18 ;  /* 0x0048201201007387 */ /* 0x000fe80000100a00 */
[----:B--2---:R-:W-:Y:S01]  /*3cfe0*/  STL.64 [R1+0x47e0], R10 ;  /* 0x0047e00a01007387 */ /* 0x004fe20000100a00 */
[----:B------:R0:W-:Y:S03]  /*3cff0*/  STL.64 [R1+0x47d8], R8 ;  /* 0x0047d80801007387 */ /* 0x0001e60000100a00 */
[----:B0-----:R-:W2:Y:S01]  /*3d000*/  LDL.LU R8, [R1+0x370] ;  /* 0x0003700001087983 */ /* 0x001ea20000300800 */
[----:B------:R-:W2:Y:S02]  /*3d010*/  LDL.LU R9, [R1+0x374] ;  /* 0x0003740001097983 */ /* 0x000ea40000300800 */
[----:B------:R-:W2:Y:S02]  /*3d020*/  LDL.LU R10, [R1+0x378] ;  /* 0x00037800010a7983 */ /* 0x000ea40000300800 */
[----:B------:R-:W2:Y:S02]  /*3d030*/  LDL.LU R11, [R1+0x37c] ;  /* 0x00037c00010b7983 */ /* 0x000ea40000300800 */
[----:B---3--:R-:W-:-:S02]  /*3d040*/  IMAD.MOV.U32 R18, RZ, RZ, R27 ;  /* 0x000000ffff127224 */ /* 0x008fc400078e001b */
[----:B------:R-:W-:Y:S02]  /*3d050*/  IMAD.MOV.U32 R19, RZ, RZ, R26 ;  /* 0x000000ffff137224 */ /* 0x000fe400078e001a */
[----:B------:R-:W-:Y:S02]  /*3d060*/  IMAD.MOV.U32 R26, RZ, RZ, R29 ;  /* 0x000000ffff1a7224 */ /* 0x000fe400078e001d */
[----:B------:R-:W-:Y:S01]  /*3d070*/  IMAD.MOV.U32 R27, RZ, RZ, R28 ;  /* 0x000000ffff1b7224 */ /* 0x000fe200078e001c */
[----:B------:R-:W-:Y:S04]  /*3d080*/  STL.64 [R1+0x4848], R18 ;  /* 0x0048481201007387 */ /* 0x000fe80000100a00 */
[----:B--2---:R-:W-:Y:S01]  /*3d090*/  STL.64 [R1+0x4800], R10 ;  /* 0x0048000a01007387 */ /* 0x004fe20000100a00 */
[----:B------:R0:W-:Y:S03]  /*3d0a0*/  STL.64 [R1+0x47f8], R8 ;  /* 0x0047f80801007387 */ /* 0x0001e60000100a00 */
[----:B0-----:R-:W2:Y:S01]  /*3d0b0*/  LDL.LU R8, [R1+0x380] ;  /* 0x0003800001087983 */ /* 0x001ea20000300800 */
[----:B------:R-:W2:Y:S02]  /*3d0c0*/  LDL.LU R9, [R1+0x384] ;  /* 0x0003840001097983 */ /* 0x000ea40000300800 */
[----:B------:R-:W3:Y:S02]  /*3d0d0*/  LDL.LU R10, [R1+0x388] ;  /* 0x00038800010a7983 */ /* 0x000ee40000300800 */
[----:B------:R-:W3:Y:S01]  /*3d0e0*/  LDL.LU R11, [R1+0x38c] ;  /* 0x00038c00010b7983 */ /* 0x000ee20000300800 */
[----:B------:R4:W-:Y:S01]  /*3d0f0*/  STL.64 [R1+0x4868], R26 ;  /* 0x0048681a01007387 */ /* 0x0009e20000100a00 */
[----:B------:R-:W2:Y:S02]  /*3d100*/  LDL.LU R16, [R1+0x3b0] ;  /* 0x0003b00001107983 */ /* 0x000ea40000300800 */
[----:B------:R-:W2:Y:S02]  /*3d110*/  LDL.LU R17, [R1+0x3b4] ;  /* 0x0003b40001117983 */ /* 0x000ea40000300800 */
[----:B------:R-:W2:Y:S01]  /*3d120*/  LDL.LU R18, [R1+0x3b8] ;  /* 0x0003b80001127983 */ /* 0x000ea20000300800 */
[----:B------:R-:W2:Y:S01]  /*3d130*/  LDL.LU R19, [R1+0x3bc] ;  /* 0x0003bc0001137983 */ /* 0x000ea20000300800 */
[----:B----4-:R-:W-:-:S02]  /*3d140*/  IMAD.MOV.U32 R26, RZ, RZ, R25 ;  /* 0x000000ffff1a7224 */ /* 0x010fc400078e0019 */
[----:B------:R-:W-:-:S05]  /*3d150*/  IMAD.MOV.U32 R27, RZ, RZ, R24 ;  /* 0x000000ffff1b7224 */ /* 0x000fca00078e0018 */
[----:B------:R-:W-:Y:S04]  /*3d160*/  STL.64 [R1+0x4880], R26 ;  /* 0x0048801a01007387 */ /* 0x000fe80000100a00 */
[----:B--2---:R-:W-:Y:S01]  /*3d170*/  STL.64 [R1+0x4860], R18 ;  /* 0x0048601201007387 */ /* 0x004fe20000100a00 */
[----:B------:R0:W-:Y:S03]  /*3d180*/  STL.64 [R1+0x4858], R16 ;  /* 0x0048581001007387 */ /* 0x0001e60000100a00 */
[----:B0-----:R-:W2:Y:S01]  /*3d190*/  LDL.LU R16, [R1+0x690] ;  /* 0x0006900001107983 */ /* 0x001ea20000300800 */
[----:B------:R-:W2:Y:S02]  /*3d1a0*/  LDL.LU R17, [R1+0x694] ;  /* 0x0006940001117983 */ /* 0x000ea40000300800 */
[----:B------:R-:W4:Y:S02]  /*3d1b0*/  LDL.LU R18, [R1+0x698] ;  /* 0x0006980001127983 */ /* 0x000f240000300800 */
[----:B------:R-:W4:Y:S02]  /*3d1c0*/  LDL.LU R19, [R1+0x69c] ;  /* 0x00069c0001137983 */ /* 0x000f240000300800 */
[----:B------:R-:W-:-:S02]  /*3d1d0*/  IMAD.MOV.U32 R26, RZ, RZ, R13 ;  /* 0x000000ffff1a7224 */ /* 0x000fc400078e000d */
[----:B------:R-:W-:-:S05]  /*3d1e0*/  IMAD.MOV.U32 R27, RZ, RZ, R12 ;  /* 0x000000ffff1b7224 */ /* 0x000fca00078e000c */
[----:B------:R-:W-:Y:S04]  /*3d1f0*/  STL.64 [R1+0x4898], R26 ;  /* 0x0048981a01007387 */ /* 0x000fe80000100a00 */
[----:B----4-:R-:W-:Y:S01]  /*3d200*/  STL.64 [R1+0x4878], R18 ;  /* 0x0048781201007387 */ /* 0x010fe20000100a00 */
[----:B--2---:R0:W-:Y:S03]  /*3d210*/  STL.64 [R1+0x4870], R16 ;  /* 0x0048701001007387 */ /* 0x0041e60000100a00 */
[----:B0-----:R-:W2:Y:S01]  /*3d220*/  LDL.LU R16, [R1+0x6a0] ;  /* 0x0006a00001107983 */ /* 0x001ea20000300800 */
[----:B------:R-:W2:Y:S02]  /*3d230*/  LDL.LU R17, [R1+0x6a4] ;  /* 0x0006a40001117983 */ /* 0x000ea40000300800 */
[----:B------:R-:W4:Y:S02]  /*3d240*/  LDL.LU R18, [R1+0x6a8] ;  /* 0x0006a80001127983 */ /* 0x000f240000300800 */
[----:B------:R-:W4:Y:S01]  /*3d250*/  LDL.LU R19, [R1+0x6ac] ;  /* 0x0006ac0001137983 */ /* 0x000f220000300800 */
[----:B------:R-:W2:Y:S01]  /*3d260*/  LDL.LU R12, [R1+0x6c0] ;  /* 0x0006c000010c7983 */ /* 0x000ea20000300800 */
[----:B------:R-:W2:Y:S02]  /*3d270*/  LDL.LU R13, [R1+0x6c4] ;  /* 0x0006c400010d7983 */ /* 0x000ea40000300800 */
[----:B------:R-:W2:Y:S02]  /*3d280*/  LDL.LU R14, [R1+0x6c8] ;  /* 0x0006c800010e7983 */ /* 0x000ea40000300800 */
[----:B------:R-:W2:Y:S02]  /*3d290*/  LDL.LU R15, [R1+0x6cc] ;  /* 0x0006cc00010f7983 */ /* 0x000ea40000300800 */
[----:B--2---:R0:W-:Y:S01]  /*3d2a0*/  STL.64 [R1+0x48b0], R14 ;  /* 0x0048b00e01007387 */ /* 0x0041e20000100a00 */
[----:B------:R-:W-:Y:S02]  /*3d2b0*/  STL.64 [R1+0x48a8], R12 ;  /* 0x0048a80c01007387 */ /* 0x000fe40000100a00 */
[----:B0-----:R-:W-:-:S02]  /*3d2c0*/  IMAD.MOV.U32 R14, RZ, RZ, R3 ;  /* 0x000000ffff0e7224 */ /* 0x001fc400078e0003 */
[----:B------:R-:W-:-:S05]  /*3d2d0*/  IMAD.MOV.U32 R15, RZ, RZ, R0 ;  /* 0x000000ffff0f7224 */ /* 0x000fca00078e0000 */
[----:B------:R0:W-:Y:S04]  /*3d2e0*/  STL.64 [R1+0x48c0], R14 ;  /* 0x0048c00e01007387 */ /* 0x0001e80000100a00 */
[----:B0-----:R-:W2:Y:S04]  /*3d2f0*/  LDL.64 R14, [R1+0x138] ;  /* 0x00013800010e7983 */ /* 0x001ea80000100a00 */
[----:B--2---:R0:W-:Y:S01]  /*3d300*/  STL.64 [R1+0x48d8], R14 ;  /* 0x0048d80e01007387 */ /* 0x0041e20000100a00 */
[----:B------:R-:W2:Y:S02]  /*3d310*/  LDL.LU R12, [R1+0x6f0] ;  /* 0x0006f000010c7983 */ /* 0x000ea40000300800 */
[----:B------:R-:W2:Y:S01]  /*3d320*/  LDL.LU R13, [R1+0x6f4] ;  /* 0x0006f400010d7983 */ /* 0x000ea20000300800 */
[----:B0-----:R-:W2:Y:S01]  /*3d330*/  LDL.LU R14, [R1+0x6f8] ;  /* 0x0006f800010e7983 */ /* 0x001ea20000300800 */
[----:B------:R-:W2:Y:S02]  /*3d340*/  LDL.LU R15, [R1+0x6fc] ;  /* 0x0006fc00010f7983 */ /* 0x000ea40000300800 */
[----:B------:R-:W2:Y:S02]  /*3d350*/  LDL.64 R26, [R1+0x118] ;  /* 0x00011800011a7983 */ /* 0x000ea40000100a00 */
[----:B--2---:R0:W-:Y:S01]  /*3d360*/  STL.64 [R1+0x48b8], R26 ;  /* 0x0048b81a01007387 */ /* 0x0041e20000100a00 */
        /* <DEDUP_REMOVED lines=9> */
[----:B------:R-:W2:Y:S01]  /*3d400*/  LDL.LU R27, [R1+0x6ec] ;  /* 0x0006ec00011b7983 */ /* 0x000ea20000300800 */
[----:B----4-:R-:W-:Y:S01]  /*3d410*/  STL.64 [R1+0x4890], R18 ;  /* 0x0048901201007387 */ /* 0x010fe20000100a00 */
[----:B------:R0:W-:Y:S03]  /*3d420*/  STL.64 [R1+0x4888], R16 ;  /* 0x0048881001007387 */ /* 0x0001e60000100a00 */
[----:B0-----:R-:W4:Y:S01]  /*3d430*/  LDL.LU R16, [R1+0x6b0] ;  /* 0x0006b00001107983 */ /* 0x001f220000300800 */
[----:B------:R-:W4:Y:S02]  /*3d440*/  LDL.LU R17, [R1+0x6b4] ;  /* 0x0006b40001117983 */ /* 0x000f240000300800 */
[----:B------:R-:W4:Y:S02]  /*3d450*/  LDL.LU R18, [R1+0x6b8] ;  /* 0x0006b80001127983 */ /* 0x000f240000300800 */
[----:B------:R-:W4:Y:S01]  /*3d460*/  LDL.LU R19, [R1+0x6bc] ;  /* 0x0006bc0001137983 */ /* 0x000f220000300800 */
[----:B---3--:R-:W-:Y:S01]  /*3d470*/  STL.64 [R1+0x4818], R10 ;  /* 0x0048180a01007387 */ /* 0x008fe20000100a00 */
[----:B------:R0:W-:Y:S03]  /*3d480*/  STL.64 [R1+0x4810], R8 ;  /* 0x0048100801007387 */ /* 0x0001e60000100a00 */
[----:B0-----:R-:W3:Y:S01]  /*3d490*/  LDL.LU R8, [R1+0x390] ;  /* 0x0003900001087983 */ /* 0x001ee20000300800 */
[----:B------:R-:W3:Y:S02]  /*3d4a0*/  LDL.LU R9, [R1+0x394] ;  /* 0x0003940001097983 */ /* 0x000ee40000300800 */
[----:B------:R-:W2:Y:S02]  /*3d4b0*/  LDL.LU R10, [R1+0x398] ;  /* 0x00039800010a7983 */ /* 0x000ea40000300800 */
[----:B------:R-:W2:Y:S01]  /*3d4c0*/  LDL.LU R11, [R1+0x39c] ;  /* 0x00039c00010b7983 */ /* 0x000ea20000300800 */
[C---:B------:R-:W-:Y:S01]  /*3d4d0*/  HMMA.16816.F32 R12, R4.reuse, R22, R12 ;  /* 0x00000016040c723c */ /* 0x040fe2000000180c */
[----:B--2---:R-:W-:Y:S01]  /*3d4e0*/  STL.64 [R1+0x4830], R10 ;  /* 0x0048300a01007387 */ /* 0x004fe20000100a00 */
[----:B---3--:R0:W-:Y:S03]  /*3d4f0*/  STL.64 [R1+0x4828], R8 ;  /* 0x0048280801007387 */ /* 0x0081e60000100a00 */
        /* <DEDUP_REMOVED lines=8> */
[----:B------:R0:W-:Y:S03]  /*3d580*/  STL.64 [R1+0x47c0], R22 ;  /* 0x0047c01601007387 */ /* 0x0001e60000100a00 */
[----:B0-----:R-:W2:Y:S01]  /*3d590*/  LDL.64 R22, [R1+0x38] ;  /* 0x0000380001167983 */ /* 0x001ea20000100a00 */
[----:B---3--:R-:W-:Y:S01]  /*3d5a0*/  HMMA.16816.F32 R24, R4, R14, R24 ;  /* 0x0000000e0418723c */ /* 0x008fe20000001818 */
[----:B------:R-:W-:-:S02]  /*3d5b0*/  IMAD.MOV.U32 R3, RZ, RZ, R14 ;  /* 0x000000ffff037224 */ /* 0x000fc400078e000e */
[----:B------:R-:W-:Y:S01]  /*3d5c0*/  IMAD.MOV.U32 R0, RZ, RZ, R15 ;  /* 0x000000ffff007224 */ /* 0x000fe200078e000f */
[----:B--2---:R0:W-:Y:S01]  /*3d5d0*/  STL.64 [R1+0x47c8], R22 ;  /* 0x0047c81601007387 */ /* 0x0041e20000100a00 */
[----:B------:R-:W2:Y:S02]  /*3d5e0*/  LDL.LU R20, [R1+0x350] ;  /* 0x0003500001147983 */ /* 0x000ea40000300800 */
[----:B------:R-:W2:Y:S01]  /*3d5f0*/  LDL.LU R21, [R1+0x354] ;  /* 0x0003540001157983 */ /* 0x000ea20000300800 */
[----:B0-----:R-:W2:Y:S01]  /*3d600*/  LDL.LU R22, [R1+0x358] ;  /* 0x0003580001167983 */ /* 0x001ea20000300800 */
[----:B------:R-:W2:Y:S11]  /*3d610*/  LDL.LU R23, [R1+0x35c] ;  /* 0x00035c0001177983 */ /* 0x000eb60000300800 */
[----:B------:R-:W-:Y:S03]  /*3d620*/  @!UPT UIADD3 URZ, URZ, URZ, URZ ;  /* 0x0000003f3f3ff290 */ /* 0x000fe6000fffe03f */
[----:B------:R-:W-:Y:S02]  /*3d630*/  STL.64 [R1+0x6e0], R24 ;  /* 0x0006e01801007387 */ /* 0x000fe40000100a00 */
[----:B------:R0:W-:Y:S02]  /*3d640*/  STL.64 [R1+0x6e8], R26 ;  /* 0x0006e81a01007387 */ /* 0x0001e40000100a00 */
        /* <DEDUP_REMOVED lines=8> */
[----:B0-----:R-:W3:Y:S01]  /*3d6d0*/  LDL.LU.64 R14, [R1+0x48b0] ;  /* 0x0048b000010e7983 */ /* 0x001ee20000300a00 */
        /* <DEDUP_REMOVED lines=31> */
[----:B----4-:R-:W-:Y:S02]  /*3d8d0*/  HMMA.16816.F32 R4, R4, R26, R16 ;  /* 0x0000001a0404723c */ /* 0x010fe40000001810 */
[----:B------:R-:W4:Y:S01]  /*3d8e0*/  LDL.LU.64 R18, [R1+0x4848] ;  /* 0x0048480001127983 */ /* 0x000f220000300a00 */
[----:B------:R-:W4:Y:S02]  /*3d8f0*/  LDL.LU.64 R26, [R1+0x4840] ;  /* 0x00484000011a7983 */ /* 0x000f240000300a00 */
[----:B------:R-:W4:Y:S11]  /*3d900*/  LDL.LU.64 R24, [R1+0x4838] ;  /* 0x0048380001187983 */ /* 0x000f360000300a00 */
[----:B------:R-:W-:Y:S07]  /*3d910*/  @!UPT UIADD3 URZ, URZ, URZ, URZ ;  /* 0x0000003f3f3ff290 */ /* 0x000fee000fffe03f */
[----:B------:R-:W-:Y:S01]  /*3d920*/  STL.64 [R1+0x3b0], R4 ;  /* 0x0003b00401007387 */ /* 0x000fe20000100a00 */
[----:B------:R0:W-:Y:S03]  /*3d930*/  STL.64 [R1+0x3b8], R6 ;  /* 0x0003b80601007387 */ /* 0x0001e60000100a00 */
[----:B0-----:R-:W2:Y:S01]  /*3d940*/  LDL.64 R6, [R1+0x158] ;  /* 0x0001580001067983 */ /* 0x001ea20000100a00 */
[C---:B----4-:R-:W-:Y:S03]  /*3d950*/  HMMA.16816.F32 R16, R24.reuse, R18, R8 ;  /* 0x000000121810723c */ /* 0x050fe60000001808 */
[----:B------:R-:W4:Y:S01]  /*3d960*/  LDL.LU.64 R10, [R1+0x4830] ;  /* 0x00483000010a7983 */ /* 0x000f220000300a00 */
[----:B------:R-:W4:Y:S11]  /*3d970*/  LDL.LU.64 R8, [R1+0x4828] ;  /* 0x0048280001087983 */ /* 0x000f360000300a00 */
[----:B------:R-:W-:Y:S08]  /*3d980*/  @!UPT UIADD3 URZ, URZ, URZ, URZ ;  /* 0x0000003f3f3ff290 */ /* 0x000ff0000fffe03f */
        /* <DEDUP_REMOVED lines=23> */
[----:B0-----:R-:W3:Y:S01]  /*3db00*/  LDL.LU.64 R10, [R1+0x47e0] ;  /* 0x0047e000010a7983 */ /* 0x001ee20000300a00 */
[----:B------:R-:W3:Y:S02]  /*3db10*/  LDL.LU.64 R8, [R1+0x47d8] ;  /* 0x0047d80001087983 */ /* 0x000ee40000300a00 */
[----:B------:R-:W-:Y:S02]  /*3db20*/  STL.64 [R1+0x4710], R18 ;  /* 0x0047101201007387 */ /* 0x000fe40000100a00 */
[----:B--2---:R0:W-:Y:S02]  /*3db30*/  STL.64 [R1+0x4708], R16 ;  /* 0x0047081001007387 */ /* 0x0041e40000100a00 */
[----:B0-----:R-:W2:Y:S01]  /*3db40*/  LDL.LU R16, [R1+0x340] ;  /* 0x0003400001107983 */ /* 0x001ea20000300800 */
[----:B------:R-:W2:Y:S02]  /*3db50*/  LDL.LU R17, [R1+0x344] ;  /* 0x0003440001117983 */ /* 0x000ea40000300800 */
[----:B------:R-:W2:Y:S02]  /*3db60*/  LDL.LU R18, [R1+0x348] ;  /* 0x0003480001127983 */ /* 0x000ea40000300800 */
[----:B------:R-:W2:Y:S01]  /*3db70*/  LDL.LU R19, [R1+0x34c] ;  /* 0x00034c0001137983 */ /* 0x000ea20000300800 */
[C---:B---3--:R-:W-:Y:S11]  /*3db80*/  HMMA.16816.F32 R8, R24.reuse, R14, R8 ;  /* 0x0000000e1808723c */ /* 0x048ff60000001808 */
[----:B------:R-:W-:Y:S11]  /*3db90*/  @!UPT UIADD3 URZ, URZ, URZ, URZ ;  /* 0x0000003f3f3ff290 */ /* 0x000ff6000fffe03f */
[----:B------:R-:W-:Y:S01]  /*3dba0*/  @!UPT UIADD3 URZ, URZ, URZ, URZ ;  /* 0x0000003f3f3ff290 */ /* 0x000fe2000fffe03f */
[----:B------:R-:W-:Y:S01]  /*3dbb0*/  STL.64 [R1+0x360], R8 ;  /* 0x0003600801007387 */ /* 0x000fe20000100a00 */
[----:B------:R0:W-:Y:S03]  /*3dbc0*/  STL.64 [R1+0x368], R10 ;  /* 0x0003680a01007387 */ /* 0x0001e60000100a00 */
[----:B0-----:R-:W3:Y:S01]  /*3dbd0*/  LDL.LU.64 R10, [R1+0x47d0] ;  /* 0x0047d000010a7983 */ /* 0x001ee20000300a00 */
[----:B------:R-:W-:Y:S01]  /*3dbe0*/  STL.64 [R1+0x47a0], R14 ;  /* 0x0047a00e01007387 */ /* 0x000fe20000100a00 */
[C---:B---3--:R-:W-:Y:S11]  /*3dbf0*/  HMMA.16816.F32 R20, R24.reuse, R10, R20 ;  /* 0x0000000a1814723c */ /* 0x048ff60000001814 */
[----:B------:R-:W-:Y:S11]  /*3dc00*/  @!UPT UIADD3 URZ, URZ, URZ, URZ ;  /* 0x0000003f3f3ff290 */ /* 0x000ff6000fffe03f */
[----:B------:R-:W-:Y:S01]  /*3dc10*/  @!UPT UIADD3 URZ, URZ, URZ, URZ ;  /* 0x0000003f3f3ff290 */ /* 0x000fe2000fffe03f */
[----:B------:R-:W-:Y:S01]  /*3dc20*/  STL.64 [R1+0x350], R20 ;  /* 0x0003501401007387 */ /* 0x000fe20000100a00 */
[----:B------:R0:W-:Y:S03]  /*3dc30*/  STL.64 [R1+0x358], R22 ;  /* 0x0003581601007387 */ /* 0x0001e60000100a00 */
[----:B0-----:R-:W2:Y:S01]  /*3dc40*/  LDL.LU.64 R22, [R1+0x47c8] ;  /* 0x0047c80001167983 */ /* 0x001ea20000300a00 */
[----:B------:R0:W-:Y:S02]  /*3dc50*/  STL.64 [R1+0x4778], R10 ;  /* 0x0047780a01007387 */ /* 0x0001e40000100a00 */
[----:B------:R-:W3:Y:S02]  /*3dc60*/  LDL.LU R8, [R1+0x330] ;  /* 0x0003300001087983 */ /* 0x000ee40000300800 */
[----:B------:R-:W3:Y:S01]  /*3dc70*/  LDL.LU R9, [R1+0x334] ;  /* 0x0003340001097983 */ /* 0x000ee20000300800 */
[----:B0-----:R-:W3:Y:S01]  /*3dc80*/  LDL.LU R10, [R1+0x338] ;  /* 0x00033800010a7983 */ /* 0x001ee20000300800 */
[----:B------:R-:W3:Y:S01]  /*3dc90*/  LDL.LU R11, [R1+0x33c] ;  /* 0x00033c00010b7983 */ /* 0x000ee20000300800 */
[C---:B--2---:R-:W-:Y:S08]  /*3dca0*/  HMMA.16816.F32 R16, R24.reuse, R22, R16 ;  /* 0x000000161810723c */ /* 0x044ff00000001810 */
[----:B---3--:R-:W-:Y:S11]  /*3dcb0*/  HMMA.16816.F32 R8, R24, R6, R8 ;  /* 0x000000061808723c */ /* 0x008ff60000001808 */
[----:B------:R-:W-:Y:S04]  /*3dcc0*/  @!UPT UIADD3 URZ, URZ, URZ, URZ ;  /* 0x0000003f3f3ff290 */ /* 0x000fe8000fffe03f */
[----:B------:R-:W-:Y:S01]  /*3dcd0*/  STL.64 [R1+0x340], R16 ;  /* 0x0003401001007387 */ /* 0x000fe20000100a00 */
[----:B------:R0:W-:Y:S02]  /*3dce0*/  STL.64 [R1+0x348], R18 ;  /* 0x0003481201007387 */ /* 0x0001e40000100a00 */
[----:B0-----:R-:W-:Y:S02]  /*3dcf0*/  IMAD.MOV.U32 R19, RZ, RZ, R22 ;  /* 0x000000ffff137224 */ /* 0x001fe400078e0016 */
[----:B------:R-:W-:Y:S02]  /*3dd00*/  IMAD.MOV.U32 R18, RZ, RZ, R23 ;  /* 0x000000ffff127224 */ /* 0x000fe400078e0017 */
[----:B------:R-:W2:Y:S01]  /*3dd10*/  LDL.LU.64 R22, [R1+0x47c0] ;  /* 0x0047c00001167983 */ /* 0x000ea20000300a00 */
[----:B------:R0:W-:Y:S02]  /*3dd20*/  STL.64 [R1+0x330], R8 ;  /* 0x0003300801007387 */ /* 0x0001e40000100a00 */
[----:B------:R1:W-:Y:S01]  /*3dd30*/  STL.64 [R1+0x338], R10 ;  /* 0x0003380a01007387 */ /* 0x0003e20000100a00 */
[----:B0-----:R-:W3:Y:S01]  /*3dd40*/  LDL.LU R8, [R1+0x2e0] ;  /* 0x0002e00001087983 */ /* 0x001ee20000300800 */
[----:B------:R-:W3:Y:S02]  /*3dd50*/  LDL.LU R9, [R1+0x2e4] ;  /* 0x0002e40001097983 */ /* 0x000ee40000300800 */
[----:B-1----:R-:W4:Y:S02]  /*3dd60*/  LDL.LU R10, [R1+0x2e8] ;  /* 0x0002e800010a7983 */ /* 0x002f240000300800 */
[----:B------:R-:W4:Y:S02]  /*3dd70*/  LDL.LU R11, [R1+0x2ec] ;  /* 0x0002ec00010b7983 */ /* 0x000f240000300800 */
[----:B----4-:R0:W-:Y:S01]  /*3dd80*/  STL.64 [R1+0x4788], R10 ;  /* 0x0047880a01007387 */ /* 0x0101e20000100a00 */
[----:B---3--:R-:W-:Y:S02]  /*3dd90*/  STL.64 [R1+0x4780], R8 ;  /* 0x0047800801007387 */ /* 0x008fe40000100a00 */
[----:B0-----:R-:W-:-:S02]  /*3dda0*/  IMAD.MOV.U32 R11, RZ, RZ, R12 ;  /* 0x000000ffff0b7224 */ /* 0x001fc400078e000c */
[----:B------:R-:W-:Y:S01]  /*3ddb0*/  IMAD.MOV.U32 R10, RZ, RZ, R13 ;  /* 0x000000ffff0a7224 */ /* 0x000fe200078e000d */
[----:B------:R-:W3:Y:S01]  /*3ddc0*/  LDL.LU R12, [R1+0x300] ;  /* 0x00030000010c7983 */ /* 0x000ee20000300800 */
[----:B------:R-:W3:Y:S02]  /*3ddd0*/  LDL.LU R13, [R1+0x304] ;  /* 0x00030400010d7983 */ /* 0x000ee40000300800 */
[----:B------:R-:W4:Y:S02]  /*3dde0*/  LDL.LU R14, [R1+0x308] ;  /* 0x00030800010e7983 */ /* 0x000f240000300800 */
[----:B------:R-:W4:Y:S02]  /*3ddf0*/  LDL.LU R15, [R1+0x30c] ;  /* 0x00030c00010f7983 */ /* 0x000f240000300800 */
[----:B----4-:R-:W-:Y:S01]  /*3de00*/  STL.64 [R1+0x47b0], R14 ;  /* 0x0047b00e01007387 */ /* 0x010fe20000100a00 */
[----:B---3--:R-:W-:Y:S02]  /*3de10*/  STL.64 [R1+0x47a8], R12 ;  /* 0x0047a80c01007387 */ /* 0x008fe40000100a00 */
[----:B------:R0:W-:Y:S02]  /*3de20*/  STL.64 [R1+0x4798], R10 ;  /* 0x0047980a01007387 */ /* 0x0001e40000100a00 */
[----:B0-----:R-:W3:Y:S01]  /*3de30*/  LDL.64 R10, [R1+0x128] ;  /* 0x00012800010a7983 */ /* 0x001ee20000100a00 */
[----:B------:R-:W-:-:S02]  /*3de40*/  IMAD.MOV.U32 R17, RZ, RZ, R6 ;  /* 0x000000ffff117224 */ /* 0x000fc400078e0006 */
[----:B------:R-:W-:Y:S01]  /*3de50*/  IMAD.MOV.U32 R16, RZ, RZ, R7 ;  /* 0x000000ffff107224 */ /* 0x000fe200078e0007 */
[----:B---3--:R0:W-:Y:S01]  /*3de60*/  STL.64 [R1+0x47b8], R10 ;  /* 0x0047b80a01007387 */ /* 0x0081e20000100a00 */
[----:B------:R-:W3:Y:S02]  /*3de70*/  LDL.LU R8, [R1+0x310] ;  /* 0x0003100001087983 */ /* 0x000ee40000300800 */
[----:B------:R-:W3:Y:S01]  /*3de80*/  LDL.LU R9, [R1+0x314] ;  /* 0x0003140001097983 */ /* 0x000ee20000300800 */
[----:B0-----:R-:W3:Y:S01]  /*3de90*/  LDL.LU R10, [R1+0x318] ;  /* 0x00031800010a7983 */ /* 0x001ee20000300800 */
[----:B------:R-:W3:Y:S02]  /*3dea0*/  LDL.LU R11, [R1+0x31c] ;  /* 0x00031c00010b7983 */ /* 0x000ee40000300800 */
[----:B------:R-:W4:Y:S02]  /*3deb0*/  LDL.64 R6, [R1+0xf8] ;  /* 0x0000f80001067983 */ /* 0x000f240000100a00 */
[----:B----4-:R0:W-:Y:S04]  /*3dec0*/  STL.64 [R1+0x4770], R6 ;  /* 0x0047700601007387 */ /* 0x0101e80000100a00 */
[----:B0-----:R-:W4:Y:S04]  /*3ded0*/  LDL.64 R6, [R1+0x108] ;  /* 0x0001080001067983 */ /* 0x001f280000100a00 */
[----:B----4-:R0:W-:Y:S01]  /*3dee0*/  STL.64 [R1+0x4790], R6 ;  /* 0x0047900601007387 */ /* 0x0101e20000100a00 */
[----:B------:R-:W4:Y:S02]  /*3def0*/  LDL.LU R4, [R1+0x2f0] ;  /* 0x0002f00001047983 */ /* 0x000f240000300800 */
[----:B------:R-:W4:Y:S01]  /*3df00*/  LDL.LU R5, [R1+0x2f4] ;  /* 0x0002f40001057983 */ /* 0x000f220000300800 */
[----:B0-----:R-:W4:Y:S01]  /*3df10*/  LDL.LU R6, [R1+0x2f8] ;  /* 0x0002f80001067983 */ /* 0x001f220000300800 */
[----:B------:R-:W4:Y:S02]  /*3df20*/  LDL.LU R7, [R1+0x2fc] ;  /* 0x0002fc0001077983 */ /* 0x000f240000300800 */
[----:B------:R-:W-:Y:S02]  /*3df30*/  STL.64 [R1+0x4750], R18 ;  /* 0x0047501201007387 */ /* 0x000fe40000100a00 */
[----:B------:R0:W-:Y:S02]  /*3df40*/  STL.64 [R1+0x4748], R16 ;  /* 0x0047481001007387 */ /* 0x0001e40000100a00 */
[----:B0-----:R-:W2:Y:S01]  /*3df50*/  LDL.LU R16, [R1+0x320] ;  /* 0x0003200001107983 */ /* 0x001ea20000300800 */
[----:B------:R-:W2:Y:S02]  /*3df60*/  LDL.LU R17, [R1+0x324] ;  /* 0x0003240001117983 */ /* 0x000ea40000300800 */
[----:B------:R-:W2:Y:S02]  /*3df70*/  LDL.LU R18, [R1+0x328] ;  /* 0x0003280001127983 */ /* 0x000ea40000300800 */
[----:B------:R-:W2:Y:S02]  /*3df80*/  LDL.LU R19, [R1+0x32c] ;  /* 0x00032c0001137983 */ /* 0x000ea40000300800 */
[C---:B--2---:R-:W-:Y:S11]  /*3df90*/  HMMA.16816.F32 R16, R24.reuse, R22, R16 ;  /* 0x000000161810723c */ /* 0x044ff60000001810 */
[----:B------:R-:W-:Y:S11]  /*3dfa0*/  @!UPT UIADD3 URZ, URZ, URZ, URZ ;  /* 0x0000003f3f3ff290 */ /* 0x000ff6000fffe03f */
[----:B------:R-:W-:Y:S01]  /*3dfb0*/  @!UPT UIADD3 URZ, URZ, URZ, URZ ;  /* 0x0000003f3f3ff290 */ /* 0x000fe2000fffe03f */
[----:B------:R-:W-:Y:S01]  /*3dfc0*/  STL.64 [R1+0x320], R16 ;  /* 0x0003201001007387 */ /* 0x000fe20000100a00 */
[----:B------:R0:W-:Y:S03]  /*3dfd0*/  STL.64 [R1+0x328], R18 ;  /* 0x0003281201007387 */ /* 0x0001e60000100a00 */
[----:B0-----:R-:W2:Y:S01]  /*3dfe0*/  LDL.64 R18, [R1+0xe8] ;  /* 0x0000e80001127983 */ /* 0x001ea20000100a00 */
[----:B------:R-:W-:Y:S02]  /*3dff0*/  IMAD.MOV.U32 R14, RZ, RZ, R3 ;  /* 0x000000ffff0e7224 */ /* 0x000fe400078e0003 */
[----:B------:R-:W-:Y:S02]  /*3e000*/  IMAD.MOV.U32 R15, RZ, RZ, R0 ;  /* 0x000000ffff0f7224 */ /* 0x000fe400078e0000 */
[----:B------:R-:W-:Y:S02]  /*3e010*/  IMAD.MOV.U32 R3, RZ, RZ, R22 ;  /* 0x000000ffff037224 */ /* 0x000fe400078e0016 */
[----:B------:R-:W-:Y:S01]  /*3e020*/  IMAD.MOV.U32 R0, RZ, RZ, R23 ;  /* 0x000000ffff007224 */ /* 0x000fe200078e0017 */
[----:B--2---:R0:W-:Y:S01]  /*3e030*/  STL.64 [R1+0x4768], R18 ;  /* 0x0047681201007387 */ /* 0x0041e20000100a00 */
[----:B------:R-:W2:Y:S02]  /*3e040*/  LDL.LU R16, [R1+0x2d0] ;  /* 0x0002d00001107983 */ /* 0x000ea40000300800 */
[----:B------:R-:W2:Y:S01]  /*3e050*/  LDL.LU R17, [R1+0x2d4] ;  /* 0x0002d40001117983 */ /* 0x000ea20000300800 */
[----:B0-----:R-:W2:Y:S01]  /*3e060*/  LDL.LU R18, [R1+0x2d8] ;  /* 0x0002d80001127983 */ /* 0x001ea20000300800 */
[----:B------:R-:W2:Y:S02]  /*3e070*/  LDL.LU R19, [R1+0x2dc] ;  /* 0x0002dc0001137983 */ /* 0x000ea40000300800 */
[----:B------:R-:W2:Y:S02]  /*3e080*/  LDL.LU R20, [R1+0x2c0] ;  /* 0x0002c00001147983 */ /* 0x000ea40000300800 */
[----:B------:R-:W2:Y:S01]  /*3e090*/  LDL.LU R21, [R1+0x2c4] ;  /* 0x0002c40001157983 */ /* 0x000ea20000300800 */
[----:B------:R-:W2:Y:S01]  /*3e0a0*/  LDL.LU R22, [R1+0x2c8] ;  /* 0x0002c80001167983 */ /* 0x000ea20000300800 */
[----:B------:R-:W2:Y:S01]  /*3e0b0*/  LDL.LU R23, [R1+0x2cc] ;  /* 0x0002cc0001177983 */ /* 0x000ea20000300800 */
[C---:B---3--:R-:W-:Y:S02]  /*3e0c0*/  HMMA.16816.F32 R12, R24.reuse, R14, R8 ;  /* 0x0000000e180c723c */ /* 0x048fe40000001808 */
[----:B--2---:R-:W-:Y:S01]  /*3e0d0*/  STL.64 [R1+0x4760], R22 ;  /* 0x0047601601007387 */ /* 0x004fe20000100a00 */
[----:B------:R0:W-:Y:S03]  /*3e0e0*/  STL.64 [R1+0x4758], R20 ;  /* 0x0047581401007387 */ /* 0x0001e60000100a00 */
[----:B0-----:R-:W2:Y:S01]  /*3e0f0*/  LDL.LU R20, [R1+0x680] ;  /* 0x0006800001147983 */ /* 0x001ea20000300800 */
[----:B------:R-:W2:Y:S02]  /*3e100*/  LDL.LU R21, [R1+0x684] ;  /* 0x0006840001157983 */ /* 0x000ea40000300800 */
[----:B------:R-:W2:Y:S02]  /*3e110*/  LDL.LU R22, [R1+0x688] ;  /* 0x0006880001167983 */ /* 0x000ea40000300800 */
[----:B------:R-:W2:Y:S01]  /*3e120*/  LDL.LU R23, [R1+0x68c] ;  /* 0x00068c0001177983 */ /* 0x000ea20000300800 */
[----:B------:R-:W3:Y:S11]  /*3e130*/  LDL.LU.64 R10, [R1+0x47b8] ;  /* 0x0047b800010a7983 */ /* 0x000ef60000300a00 */
[----:B------:R-:W-:Y:S02]  /*3e140*/  STL.64 [R1+0x310], R12 ;  /* 0x0003100c01007387 */ /* 0x000fe40000100a00 */
[----:B------:R0:W-:Y:S02]  /*3e150*/  STL.64 [R1+0x318], R14 ;  /* 0x0003180e01007387 */ /* 0x0001e40000100a00 */
        /* <DEDUP_REMOVED lines=12> */
[----:B---3--:R0:W-:Y:S01]  /*3e220*/  STL.64 [R1+0x4700], R14 ;  /* 0x0047000e01007387 */ /* 0x0081e20000100a00 */
[----:B------:R-:W-:Y:S03]  /*3e230*/  STL.64 [R1+0x46f8], R12 ;  /* 0x0046f80c01007387 */ /* 0x000fe60000100a00 */
[----:B0-----:R-:W3:Y:S01]  /*3e240*/  LDL.64 R14, [R1+0x28] ;  /* 0x00002800010e7983 */ /* 0x001ee20000100a00 */
[----:B------:R-:W4:Y:S11]  /*3e250*/  LDL.LU.64 R6, [R1+0x4790] ;  /* 0x0047900001067983 */ /* 0x000f360000300a00 */
[----:B------:R-:W-:Y:S06]  /*3e260*/  @!UPT UIADD3 URZ, URZ, URZ, URZ ;  /* 0x0000003f3f3ff290 */ /* 0x000fec000fffe03f */
        /* <DEDUP_REMOVED lines=13> */
[----:B------:R0:W-:Y:S01]  /*3e340*/  STL [R1+0x468c], R8 ;  /* 0x00468c0801007387 */ /* 0x0001e20000100800 */
[----:B------:R1:W-:Y:S01]  /*3e350*/  STL [R1+0x4688], R9 ;  /* 0x0046880901007387 */ /* 0x0003e20000100800 */
[C---:B--2---:R-:W-:Y:S02]  /*3e360*/  HMMA.16816.F32 R16, R24.reuse, R6, R16 ;  /* 0x000000061810723c */ /* 0x044fe40000001810 */
[----:B----4-:R2:W-:Y:S01]  /*3e370*/  STL.64 [R1+0x4730], R10 ;  /* 0x0047300a01007387 */ /* 0x0105e20000100a00 */
[----:B0-----:R-:W4:Y:S02]  /*3e380*/  LDL.LU R8, [R1+0x2b0] ;  /* 0x0002b00001087983 */ /* 0x001f240000300800 */
[----:B-1----:R-:W4:Y:S01]  /*3e390*/  LDL.LU R9, [R1+0x2b4] ;  /* 0x0002b40001097983 */ /* 0x002f220000300800 */
[----:B--2---:R-:W4:Y:S01]  /*3e3a0*/  LDL.LU R10, [R1+0x2b8] ;  /* 0x0002b800010a7983 */ /* 0x004f220000300800 */
[----:B------:R-:W4:Y:S11]  /*3e3b0*/  LDL.LU R11, [R1+0x2bc] ;  /* 0x0002bc00010b7983 */ /* 0x000f360000300800 */
[----:B------:R-:W-:Y:S05]  /*3e3c0*/  @!UPT UIADD3 URZ, URZ, URZ, URZ ;  /* 0x0000003f3f3ff290 */ /* 0x000fea000fffe03f */
[----:B------:R-:W-:Y:S01]  /*3e3d0*/  STL.64 [R1+0x2d0], R16 ;  /* 0x0002d01001007387 */ /* 0x000fe20000100a00 */
[----:B------:R0:W-:Y:S03]  /*3e3e0*/  STL.64 [R1+0x2d8], R18 ;  /* 0x0002d81201007387 */ /* 0x0001e60000100a00 */
[----:B0-----:R-:W2:Y:S01]  /*3e3f0*/  LDL.LU.64 R18, [R1+0x4768] ;  /* 0x0047680001127983 */ /* 0x001ea20000300a00 */
[----:B------:R-:W-:Y:S02]  /*3e400*/  IMAD.MOV.U32 R29, RZ, RZ, R6 ;  /* 0x000000ffff1d7224 */ /* 0x000fe400078e0006 */
[----:B------:R-:W-:Y:S02]  /*3e410*/  IMAD.MOV.U32 R28, RZ, RZ, R7 ;  /* 0x000000ffff1c7224 */ /* 0x000fe400078e0007 */
[----:B------:R-:W0:Y:S04]  /*3e420*/  LDSM.16.MT88.4 R4, [R2+0xc280] ;  /* 0x00c280000204783b */ /* 0x000e280000004200 */
[----:B------:R-:W-:Y:S01]  /*3e430*/  STL [R1+0x4694], R28 ;  /* 0x0046941c01007387 */ /* 0x000fe20000100800 */
[----:B------:R-:W-:Y:S03]  /*3e440*/  STL [R1+0x4690], R29 ;  /* 0x0046901d01007387 */ /* 0x000fe60000100800 */
[----:B0-----:R0:W-:Y:S01]  /*3e450*/  STL.64 [R1+0x4630], R6 ;  /* 0x0046300601007387 */ /* 0x0011e20000100a00 */
[----:B------:R-:W-:Y:S03]  /*3e460*/  STL.64 [R1+0x4628], R4 ;  /* 0x0046280401007387 */ /* 0x000fe60000100a00 */
[----:B0-----:R-:W3:Y:S01]  /*3e470*/  LDL.64 R6, [R1+0xd8] ;  /* 0x0000d80001067983 */ /* 0x001ee20000100a00 */
[C---:B--2---:R-:W-:Y:S11]  /*3e480*/  HMMA.16816.F32 R20, R24.reuse, R18, R20 ;  /* 0x000000121814723c */ /* 0x044ff60000001814 */
        /* <DEDUP_REMOVED lines=8> */
[----:B------:R-:W2:Y:S01]  /*3e510*/  LDL.LU.64 R18, [R1+0x4750] ;  /* 0x0047500001127983 */ /* 0x000ea20000300a00 */
[----:B------:R-:W2:Y:S01]  /*3e520*/  LDL.LU.64 R16, [R1+0x4748] ;  /* 0x0047480001107983 */ /* 0x000ea20000300a00 */
[----:B---3--:R-:W-:Y:S02]  /*3e530*/  HMMA.16816.F32 R24, R24, R6, R20 ;  /* 0x000000061818723c */ /* 0x008fe40000001814 */
[----:B------:R-:W4:Y:S01]  /*3e540*/  LDL.LU.64 R22, [R1+0x4740] ;  /* 0x0047400001167983 */ /* 0x000f220000300a00 */
[----:B------:R-:W4:Y:S02]  /*3e550*/  LDL.LU.64 R20, [R1+0x4738] ;  /* 0x0047380001147983 */ /* 0x000f240000300a00 */
[----:B------:R0:W-:Y:S02]  /*3e560*/  STL.64 [R1+0x4640], R6 ;  /* 0x0046400601007387 */ /* 0x0001e40000100a00 */
[----:B0-----:R-:W-:-:S02]  /*3e570*/  IMAD.MOV.U32 R7, RZ, RZ, R14 ;  /* 0x000000ffff077224 */ /* 0x001fc400078e000e */
[----:B------:R-:W-:Y:S11]  /*3e580*/  IMAD.MOV.U32 R6, RZ, RZ, R15 ;  /* 0x000000ffff067224 */ /* 0x000ff600078e000f */
[----:B------:R-:W-:Y:S03]  /*3e590*/  @!UPT UIADD3 URZ, URZ, URZ, URZ ;  /* 0x0000003f3f3ff290 */ /* 0x000fe6000fffe03f */
[----:B------:R-:W-:Y:S01]  /*3e5a0*/  STL.64 [R1+0x2c0], R24 ;  /* 0x0002c01801007387 */ /* 0x000fe20000100a00 */
[----:B------:R2:W-:Y:S02]  /*3e5b0*/  STL.64 [R1+0x2c8], R26 ;  /* 0x0002c81a01007387 */ /* 0x0005e40000100a00 */
[----:B--2---:R-:W-:Y:S02]  /*3e5c0*/  IMAD.MOV.U32 R26, RZ, RZ, R19 ;  /* 0x000000ffff1a7224 */ /* 0x004fe400078e0013 */
[----:B------:R-:W-:Y:S01]  /*3e5d0*/  IMAD.MOV.U32 R27, RZ, RZ, R18 ;  /* 0x000000ffff1b7224 */ /* 0x000fe200078e0012 */
[C---:B----4-:R-:W-:Y:S11]  /*3e5e0*/  HMMA.16816.F32 R8, R20.reuse, R14, R8 ;  /* 0x0000000e1408723c */ /* 0x050ff60000001808 */
[----:B------:R-:W-:Y:S11]  /*3e5f0*/  @!UPT UIADD3 URZ, URZ, URZ, URZ ;  /* 0x0000003f3f3ff290 */ /* 0x000ff6000fffe03f */
[----:B------:R-:W-:Y:S01]  /*3e600*/  @!UPT UIADD3 URZ, URZ, URZ, URZ ;  /* 0x0000003f3f3ff290 */ /* 0x000fe2000fffe03f */
[----:B------:R-:W-:Y:S01]  /*3e610*/  STL.64 [R1+0x2b0], R8 ;  /* 0x0002b00801007387 */ /* 0x000fe20000100a00 */
[----:B------:R-:W-:Y:S02]  /*3e620*/  STL.64 [R1+0x2b8], R10 ;  /* 0x0002b80a01007387 */ /* 0x000fe40000100a00 */
[----:B------:R-:W-:Y:S02]  /*3e630*/  STL.64 [R1+0x46a0], R6 ;  /* 0x0046a00601007387 */ /* 0x000fe40000100a00 */
[----:B------:R0:W-:Y:S02]  /*3e640*/  STL.64 [R1+0x4698], R4 ;  /* 0x0046980401007387 */ /* 0x0001e40000100a00 */
[----:B0-----:R-:W2:Y:S01]  /*3e650*/  LDL.LU R4, [R1+0x650] ;  /* 0x0006500001047983 */ /* 0x001ea20000300800 */
[----:B------:R-:W2:Y:S02]  /*3e660*/  LDL.LU R5, [R1+0x654] ;  /* 0x0006540001057983 */ /* 0x000ea40000300800 */
[----:B------:R-:W3:Y:S02]  /*3e670*/  LDL.LU R6, [R1+0x658] ;  /* 0x0006580001067983 */ /* 0x000ee40000300800 */
[----:B------:R-:W3:Y:S01]  /*3e680*/  LDL.LU R7, [R1+0x65c] ;  /* 0x00065c0001077983 */ /* 0x000ee20000300800 */
[----:B------:R-:W4:Y:S04]  /*3e690*/  LDL.64 R18, [R1+0x8] ;  /* 0x0000080001127983 */ /* 0x000f280000100a00 */
[----:B----4-:R0:W-:Y:S01]  /*3e6a0*/  STL.64 [R1+0x4728], R18 ;  /* 0x0047281201007387 */ /* 0x0101e20000100a00 */
[----:B------:R-:W4:Y:S02]  /*3e6b0*/  LDL.LU R12, [R1+0x280] ;  /* 0x00028000010c7983 */ /* 0x000f240000300800 */
[----:B------:R-:W4:Y:S02]  /*3e6c0*/  LDL.LU R13, [R1+0x284] ;  /* 0x00028400010d7983 */ /* 0x000f240000300800 */
[----:B------:R-:W2:Y:S01]  /*3e6d0*/  LDL.LU R14, [R1+0x288] ;  /* 0x00028800010e7983 */ /* 0x000ea20000300800 */
[----:B------:R-:W2:Y:S01]  /*3e6e0*/  LDL.LU R15, [R1+0x28c] ;  /* 0x00028c00010f7983 */ /* 0x000ea20000300800 */
[----:B------:R-:W3:Y:S02]  /*3e6f0*/  LDL.LU R8, [R1+0x2a0] ;  /* 0x0002a00001087983 */ /* 0x000ee40000300800 */
[----:B------:R-:W3:Y:S02]  /*3e700*/  LDL.LU R9, [R1+0x2a4] ;  /* 0x0002a40001097983 */ /* 0x000ee40000300800 */
[----:B------:R-:W3:Y:S01]  /*3e710*/  LDL.LU R10, [R1+0x2a8] ;  /* 0x0002a800010a7983 */ /* 0x000ee20000300800 */
[----:B------:R-:W3:Y:S04]  /*3e720*/  LDL.LU R11, [R1+0x2ac] ;  /* 0x0002ac00010b7983 */ /* 0x000ee80000300800 */
[----:B0-----:R-:W3:Y:S04]  /*3e730*/  LDL.64 R18, [R1+0x18] ;  /* 0x0000180001127983 */ /* 0x001ee80000100a00 */
[----:B--2---:R-:W-:Y:S01]  /*3e740*/  STL.64 [R1+0x4720], R14 ;  /* 0x0047200e01007387 */ /* 0x004fe20000100a00 */
[----:B----4-:R0:W-:Y:S03]  /*3e750*/  STL.64 [R1+0x4718], R12 ;  /* 0x0047180c01007387 */ /* 0x0101e60000100a00 */
[----:B0-----:R-:W2:Y:S01]  /*3e760*/  LDL.LU R12, [R1+0x290] ;  /* 0x00029000010c7983 */ /* 0x001ea20000300800 */
[----:B------:R-:W2:Y:S02]  /*3e770*/  LDL.LU R13, [R1+0x294] ;  /* 0x00029400010d7983 */ /* 0x000ea40000300800 */
[----:B------:R-:W2:Y:S02]  /*3e780*/  LDL.LU R14, [R1+0x298] ;  /* 0x00029800010e7983 */ /* 0x000ea40000300800 */
[----:B------:R-:W2:Y:S01]  /*3e790*/  LDL.LU R15, [R1+0x29c] ;  /* 0x00029c00010f7983 */ /* 0x000ea20000300800 */
[----:B------:R-:W-:Y:S01]  /*3e7a0*/  STL.64 [R1+0x46d8], R26 ;  /* 0x0046d81a01007387 */ /* 0x000fe20000100a00 */
[----:B---3--:R-:W-:Y:S02]  /*3e7b0*/  STL.64 [R1+0x46b0], R6 ;  /* 0x0046b00601007387 */ /* 0x008fe40000100a00 */
[----:B------:R0:W-:Y:S02]  /*3e7c0*/  STL.64 [R1+0x46a8], R4 ;  /* 0x0046a80401007387 */ /* 0x0001e40000100a00 */
[----:B0-----:R-:W3:Y:S01]  /*3e7d0*/  LDL.LU R4, [R1+0x660] ;  /* 0x0006600001047983 */ /* 0x001ee20000300800 */
[----:B------:R-:W3:Y:S02]  /*3e7e0*/  LDL.LU R5, [R1+0x664] ;  /* 0x0006640001057983 */ /* 0x000ee40000300800 */
[----:B------:R-:W4:Y:S02]  /*3e7f0*/  LDL.LU R6, [R1+0x668] ;  /* 0x0006680001067983 */ /* 0x000f240000300800 */
[----:B------:R-:W4:Y:S01]  /*3e800*/  LDL.LU R7, [R1+0x66c] ;  /* 0x00066c0001077983 */ /* 0x000f220000300800 */
[----:B------:R-:W2:Y:S01]  /*3e810*/  LDL.LU R24, [R1+0x260] ;  /* 0x0002600001187983 */ /* 0x000ea20000300800 */
[----:B------:R-:W2:Y:S02]  /*3e820*/  LDL.LU R25, [R1+0x264] ;  /* 0x0002640001197983 */ /* 0x000ea40000300800 */
[----:B------:R-:W2:Y:S02]  /*3e830*/  LDL.LU R26, [R1+0x268] ;  /* 0x00026800011a7983 */ /* 0x000ea40000300800 */
[----:B------:R-:W2:Y:S01]  /*3e840*/  LDL.LU R27, [R1+0x26c] ;  /* 0x00026c00011b7983 */ /* 0x000ea20000300800 */
[----:B------:R-:W-:Y:S01]  /*3e850*/  HMMA.16816.F32 R8, R20, R18, R8 ;  /* 0x000000121408723c */ /* 0x000fe20000001808 */
[----:B--2---:R-:W-:Y:S01]  /*3e860*/  STL.64 [R1+0x46e8], R26 ;  /* 0x0046e81a01007387 */ /* 0x004fe20000100a00 */
[----:B------:R0:W-:Y:S03]  /*3e870*/  STL.64 [R1+0x46e0], R24 ;  /* 0x0046e01801007387 */ /* 0x0001e60000100a00 */
[----:B0-----:R-:W2:Y:S01]  /*3e880*/  LDL.LU R24, [R1+0x270] ;  /* 0x0002700001187983 */ /* 0x001ea20000300800 */
[----:B------:R-:W2:Y:S02]  /*3e890*/  LDL.LU R25, [R1+0x274] ;  /* 0x0002740001197983 */ /* 0x000ea40000300800 */
[----:B------:R-:W2:Y:S02]  /*3e8a0*/  LDL.LU R26, [R1+0x278] ;  /* 0x00027800011a7983 */ /* 0x000ea40000300800 */
[----:B------:R-:W2:Y:S01]  /*3e8b0*/  LDL.LU R27, [R1+0x27c] ;  /* 0x00027c00011b7983 */ /* 0x000ea20000300800 */
[----:B----4-:R0:W-:Y:S01]  /*3e8c0*/  STL.64 [R1+0x46c0], R6 ;  /* 0x0046c00601007387 */ /* 0x0101e20000100a00 */
[----:B---3--:R1:W-:Y:S02]  /*3e8d0*/  STL.64 [R1+0x46b8], R4 ;  /* 0x0046b80401007387 */ /* 0x0083e40000100a00 */
        /* <DEDUP_REMOVED lines=8> */
[----:B------:R1:W-:Y:S02]  /*3e960*/  STL.64 [R1+0x2a8], R10 ;  /* 0x0002a80a01007387 */ /* 0x0003e40000100a00 */
[----:B0-----:R-:W-:Y:S01]  /*3e970*/  IMAD.MOV.U32 R8, RZ, RZ, R18 ;  /* 0x000000ffff087224 */ /* 0x001fe200078e0012 */
[----:B-1----:R-:W4:Y:S01]  /*3e980*/  LDL.LU.64 R10, [R1+0x4730] ;  /* 0x00473000010a7983 */ /* 0x002f220000300a00 */
[----:B------:R-:W-:-:S02]  /*3e990*/  IMAD.MOV.U32 R9, RZ, RZ, R19 ;  /* 0x000000ffff097224 */ /* 0x000fc400078e0013 */
[----:B------:R-:W2:Y:S02]  /*3e9a0*/  LDL.LU.64 R18, [R1+0x4728] ;  /* 0x0047280001127983 */ /* 0x000ea40000300a00 */
        /* <DEDUP_REMOVED lines=15> */
[----:B0-----:R-:W2:Y:S01]  /*3eaa0*/  LDL.LU.64 R14, [R1+0x4700] ;  /* 0x00470000010e7983 */ /* 0x001ea20000300a00 */
[----:B------:R-:W4:Y:S02]  /*3eab0*/  LDL.LU.64 R12, [R1+0x46f8] ;  /* 0x0046f800010c7983 */ /* 0x000f240000300a00 */
[----:B------:R4:W-:Y:S02]  /*3eac0*/  STL.64 [R1+0x45e0], R18 ;  /* 0x0045e01201007387 */ /* 0x0009e40000100a00 */
[----:B---3--:R0:W-:Y:S01]  /*3ead0*/  STL.64 [R1+0x45d8], R16 ;  /* 0x0045d81001007387 */ /* 0x0081e20000100a00 */
[----:B--2---:R-:W-:Y:S01]  /*3eae0*/  HMMA.16816.F32 R24, R20, R14, R24 ;  /* 0x0000000e1418723c */ /* 0x004fe20000001818 */
[----:B----4-:R-:W-:-:S02]  /*3eaf0*/  IMAD.MOV.U32 R18, RZ, RZ, R13 ;  /* 0x000000ffff127224 */ /* 0x010fc400078e000d */
[----:B------:R-:W-:Y:S01]  /*3eb00*/  IMAD.MOV.U32 R19, RZ, RZ, R12 ;  /* 0x000000ffff137224 */ /* 0x000fe200078e000c */
[----:B------:R-:W2:Y:S01]  /*3eb10*/  LDL.LU R13, [R1+0x46f4] ;  /* 0x0046f400010d7983 */ /* 0x000ea20000300800 */
[----:B------:R-:W2:Y:S03]  /*3eb20*/  LDL.LU R12, [R1+0x46f0] ;  /* 0x0046f000010c7983 */ /* 0x000ea60000300800 */
[----:B------:R1:W-:Y:S01]  /*3eb30*/  STL.64 [R1+0x46c8], R18 ;  /* 0x0046c81201007387 */ /* 0x0003e20000100a00 */
[----:B0-----:R-:W3:Y:S02]  /*3eb40*/  LDL.LU R16, [R1+0x670] ;  /* 0x0006700001107983 */ /* 0x001ee40000300800 */
[----:B------:R-:W3:Y:S01]  /*3eb50*/  LDL.LU R17, [R1+0x674] ;  /* 0x0006740001117983 */ /* 0x000ee20000300800 */
[----:B-1----:R-:W3:Y:S01]  /*3eb60*/  LDL.LU R18, [R1+0x678] ;  /* 0x0006780001127983 */ /* 0x002ee20000300800 */
[----:B------:R-:W3:Y:S10]  /*3eb70*/  LDL.LU R19, [R1+0x67c] ;  /* 0x00067c0001137983 */ /* 0x000ef40000300800 */
[----:B------:R-:W-:Y:S01]  /*3eb80*/  STL.64 [R1+0x270], R24 ;  /* 0x0002701801007387 */ /* 0x000fe20000100a00 */
[----:B------:R0:W-:Y:S03]  /*3eb90*/  STL.64 [R1+0x278], R26 ;  /* 0x0002781a01007387 */ /* 0x0001e60000100a00 */
[----:B0-----:R-:W4:Y:S01]  /*3eba0*/  LDL.LU.64 R26, [R1+0x46e8] ;  /* 0x0046e800011a7983 */ /* 0x001f220000300a00 */
[----:B------:R-:W4:Y:S02]  /*3ebb0*/  LDL.LU.64 R24, [R1+0x46e0] ;  /* 0x0046e00001187983 */ /* 0x000f240000300a00 */
[----:B------:R-:W-:Y:S01]  /*3ebc0*/  STL.64 [R1+0x45d0], R14 ;  /* 0x0045d00e01007387 */ /* 0x000fe20000100a00 */
[----:B--2---:R0:W-:Y:S04]  /*3ebd0*/  STL.64 [R1+0x45c8], R12 ;  /* 0x0045c80c01007387 */ /* 0x0041e80000100a00 */
[----:B0-----:R-:W2:Y:S01]  /*3ebe0*/  LDL.LU R12, [R1+0x640] ;  /* 0x00064000010c7983 */ /* 0x001ea20000300800 */
[----:B------:R-:W2:Y:S02]  /*3ebf0*/  LDL.LU R13, [R1+0x644] ;  /* 0x00064400010d7983 */ /* 0x000ea40000300800 */
[----:B------:R-:W2:Y:S02]  /*3ec00*/  LDL.LU R14, [R1+0x648] ;  /* 0x00064800010e7983 */ /* 0x000ea40000300800 */
[----:B------:R-:W2:Y:S01]  /*3ec10*/  LDL.LU R15, [R1+0x64c] ;  /* 0x00064c00010f7983 */ /* 0x000ea20000300800 */
[C---:B----4-:R-:W-:Y:S11]  /*3ec20*/  HMMA.16816.F32 R24, R20.reuse, R10, R24 ;  /* 0x0000000a1418723c */ /* 0x050ff60000001818 */
[----:B------:R-:W-:Y:S11]  /*3ec30*/  @!UPT UIADD3 URZ, URZ, URZ, URZ ;  /* 0x0000003f3f3ff290 */ /* 0x000ff6000fffe03f */
[----:B------:R-:W-:Y:S01]  /*3ec40*/  @!UPT UIADD3 URZ, URZ, URZ, URZ ;  /* 0x0000003f3f3ff290 */ /* 0x000fe2000fffe03f */
[----:B------:R-:W-:Y:S01]  /*3ec50*/  STL.64 [R1+0x260], R24 ;  /* 0x0002601801007387 */ /* 0x000fe20000100a00 */
[----:B------:R0:W-:Y:S03]  /*3ec60*/  STL.64 [R1+0x268], R26 ;  /* 0x0002681a01007387 */ /* 0x0001e60000100a00 */
[----:B0-----:R-:W4:Y:S01]  /*3ec70*/  LDL.LU.64 R26, [R1+0x46d8] ;  /* 0x0046d800011a7983 */ /* 0x001f220000300a00 */
[----:B------:R-:W-:Y:S01]  /*3ec80*/  STL.64 [R1+0x45c0], R10 ;  /* 0x0045c00a01007387 */ /* 0x000fe20000100a00 */
[C---:B----4-:R-:W-:Y:S02]  /*3ec90*/  HMMA.16816.F32 R24, R20.reuse, R26, R4 ;  /* 0x0000001a1418723c */ /* 0x050fe40000001804 */
[----:B------:R-:W3:Y:S11]  /*3eca0*/  LDL.LU.64 R6, [R1+0x46d0] ;  /* 0x0046d00001067983 */ /* 0x000ef60000300a00 */
[----:B------:R-:W-:Y:S10]  /*3ecb0*/  @!UPT UIADD3 URZ, URZ, URZ, URZ ;  /* 0x0000003f3f3ff290 */ /* 0x000ff4000fffe03f */
[----:B------:R-:W-:Y:S01]  /*3ecc0*/  STL.64 [R1+0x250], R24 ;  /* 0x0002501801007387 */ /* 0x000fe20000100a00 */
[----:B------:R-:W-:Y:S02]  /*3ecd0*/  STL.64 [R1+0x258], R26 ;  /* 0x0002581a01007387 */ /* 0x000fe40000100a00 */
[----:B------:R-:W0:Y:S02]  /*3ece0*/  LDSM.16.MT88.4 R24, [R2+0xc300] ;  /* 0x00c300000218783b */ /* 0x000e240000004200 */
[----:B0-----:R-:W-:Y:S02]  /*3ecf0*/  STL.64 [R1+0x4510], R26 ;  /* 0x0045101a01007387 */ /* 0x001fe40000100a00 */
[----:B------:R-:W-:Y:S01]  /*3ed00*/  STL.64 [R1+0x4508], R24 ;  /* 0x0045081801007387 */ /* 0x000fe20000100a00 */
[----:B---3--:R-:W-:Y:S01]  /*3ed10*/  HMMA.16816.F32 R4, R20, R6, R16 ;  /* 0x000000061404723c */ /* 0x008fe20000001810 */
[----:B------:R-:W2:Y:S11]  /*3ed20*/  LDL.LU.64 R18, [R1+0x46c8] ;  /* 0x0046c80001127983 */ /* 0x000eb60000300a00 */
[----:B------:R-:W-:Y:S11]  /*3ed30*/  @!UPT UIADD3 URZ, URZ, URZ, URZ ;  /* 0x0000003f3f3ff290 */ /* 0x000ff6000fffe03f */
[----:B------:R-:W-:Y:S01]  /*3ed40*/  STL.64 [R1+0x670], R4 ;  /* 0x0006700401007387 */ /* 0x000fe20000100a00 */
[----:B------:R0:W-:Y:S03]  /*3ed50*/  STL.64 [R1+0x678], R6 ;  /* 0x0006780601007387 */ /* 0x0001e60000100a00 */
[----:B0-----:R-:W3:Y:S01]  /*3ed60*/  LDL.LU.64 R6, [R1+0x46c0] ;  /* 0x0046c00001067983 */ /* 0x001ee20000300a00 */
[----:B------:R-:W3:Y:S02]  /*3ed70*/  LDL.LU.64 R4, [R1+0x46b8] ;  /* 0x0046b80001047983 */ /* 0x000ee40000300a00 */
[----:B------:R-:W-:Y:S02]  /*3ed80*/  IMAD.MOV.U32 R26, RZ, RZ, R3 ;  /* 0x000000ffff1a7224 */ /* 0x000fe400078e0003 */
[----:B------:R-:W-:-:S07]  /*3ed90*/  IMAD.MOV.U32 R27, RZ, RZ, R0 ;  /* 0x000000ffff1b7224 */ /* 0x000fce00078e0000 */
[C---:B---3--:R-:W-:Y:S11]  /*3eda0*/  HMMA.16816.F32 R4, R20.reuse, R26, R4 ;  /* 0x0000001a1404723c */ /* 0x048ff60000001804 */
[----:B------:R-:W-:Y:S11]  /*3edb0*/  @!UPT UIADD3 URZ, URZ, URZ, URZ ;  /* 0x0000003f3f3ff290 */ /* 0x000ff6000fffe03f */
[----:B------:R-:W-:Y:S01]  /*3edc0*/  @!UPT UIADD3 URZ, URZ, URZ, URZ ;  /* 0x0000003f3f3ff290 */ /* 0x000fe2000fffe03f */
[----:B------:R-:W-:Y:S01]  /*3edd0*/  STL.64 [R1+0x660], R4 ;  /* 0x0006600401007387 */ /* 0x000fe20000100a00 */
[----:B------:R0:W-:Y:S03]  /*3ede0*/  STL.64 [R1+0x668], R6 ;  /* 0x0006680601007387 */ /* 0x0001e60000100a00 */
[----:B0-----:R-:W3:Y:S01]  /*3edf0*/  LDL.LU.64 R6, [R1+0x46b0] ;  /* 0x0046b00001067983 */ /* 0x001ee20000300a00 */
[----:B------:R-:W3:Y:S02]  /*3ee00*/  LDL.LU.64 R4, [R1+0x46a8] ;  /* 0x0046a80001047983 */ /* 0x000ee40000300a00 */
[----:B------:R0:W-:Y:S02]  /*3ee10*/  STL.64 [R1+0x45a0], R26 ;  /* 0x0045a01a01007387 */ /* 0x0001e40000100a00 */
[----:B0-----:R-:W3:Y:S01]  /*3ee20*/  LDL.64 R26, [R1+0x138] ;  /* 0x00013800011a7983 */ /* 0x001ee20000100a00 */
[----:B--2---:R-:W-:Y:S07]  /*3ee30*/  HMMA.16816.F32 R12, R20, R18, R12 ;  /* 0x00000012140c723c */ /* 0x004fee000000180c */
[----:B------:R-:W-:-:S02]  /*3ee40*/  IMAD.MOV.U32 R18, RZ, RZ, R28 ;  /* 0x000000ffff127224 */ /* 0x000fc400078e001c */
[----:B------:R-:W-:Y:S01]  /*3ee50*/  IMAD.MOV.U32 R19, RZ, RZ, R29 ;  /* 0x000000ffff137224 */ /* 0x000fe200078e001d */
[----:B---3--:R-:W-:Y:S11]  /*3ee60*/  HMMA.16816.F32 R4, R20, R26, R4 ;  /* 0x0000001a1404723c */ /* 0x008ff60000001804 */
[----:B------:R-:W-:Y:S11]  /*3ee70*/  @!UPT UIADD3 URZ, URZ, URZ, URZ ;  /* 0x0000003f3f3ff290 */ /* 0x000ff6000fffe03f */
[----:B------:R-:W-:Y:S01]  /*3ee80*/  @!UPT UIADD3 URZ, URZ, URZ, URZ ;  /* 0x0000003f3f3ff290 */ /* 0x000fe2000fffe03f */
[----:B------:R-:W-:Y:S01]  /*3ee90*/  STL.64 [R1+0x650], R4 ;  /* 0x0006500401007387 */ /* 0x000fe20000100a00 */
[----:B------:R0:W-:Y:S03]  /*3eea0*/  STL.64 [R1+0x658], R6 ;  /* 0x0006580601007387 */ /* 0x0001e60000100a00 */
[----:B0-----:R-:W2:Y:S01]  /*3eeb0*/  LDL.LU.64 R6, [R1+0x46a0] ;  /* 0x0046a00001067983 */ /* 0x001ea20000300a00 */
[----:B------:R-:W3:Y:S02]  /*3eec0*/  LDL.LU.64 R4, [R1+0x4698] ;  /* 0x0046980001047983 */ /* 0x000ee40000300a00 */
[----:B------:R-:W4:Y:S02]  /*3eed0*/  LDL.LU R28, [R1+0x4694] ;  /* 0x00469400011c7983 */ /* 0x000f240000300800 */
[----:B------:R0:W-:Y:S01]  /*3eee0*/  STL.64 [R1+0x640], R12 ;  /* 0x0006400c01007387 */ /* 0x0001e20000100a00 */
[----:B------:R1:W-:Y:S01]  /*3eef0*/  STL.64 [R1+0x648], R14 ;  /* 0x0006480e01007387 */ /* 0x0003e20000100a00 */
[----:B------:R-:W3:Y:S02]  /*3ef00*/  LDL.LU R29, [R1+0x4690] ;  /* 0x00469000011d7983 */ /* 0x000ee40000300800 */
[----:B------:R1:W-:Y:S01]  /*3ef10*/  STL.64 [R1+0x45f8], R18 ;  /* 0x0045f81201007387 */ /* 0x0003e20000100a00 */
[----:B0-----:R-:W3:Y:S01]  /*3ef20*/  LDL.LU R12, [R1+0x5c0] ;  /* 0x0005c000010c7983 */ /* 0x001ee20000300800 */
[----:B------:R-:W3:Y:S02]  /*3ef30*/  LDL.LU R13, [R1+0x5c4] ;  /* 0x0005c400010d7983 */ /* 0x000ee40000300800 */
[----:B-1----:R-:W3:Y:S02]  /*3ef40*/  LDL.LU R14, [R1+0x5c8] ;  /* 0x0005c800010e7983 */ /* 0x002ee40000300800 */
[----:B------:R-:W3:Y:S02]  /*3ef50*/  LDL.LU R15, [R1+0x5cc] ;  /* 0x0005cc00010f7983 */ /* 0x000ee40000300800 */
[----:B------:R-:W-:-:S02]  /*3ef60*/  IMAD.MOV.U32 R18, RZ, RZ, R8 ;  /* 0x000000ffff127224 */ /* 0x000fc400078e0008 */
[----:B------:R-:W-:Y:S01]  /*3ef70*/  IMAD.MOV.U32 R19, RZ, RZ, R9 ;  /* 0x000000ffff137224 */ /* 0x000fe200078e0009 */
[----:B------:R-:W4:Y:S01]  /*3ef80*/  LDL.LU R8, [R1+0x468c] ;  /* 0x00468c0001087983 */ /* 0x000f220000300800 */
[----:B------:R-:W4:Y:S03]  /*3ef90*/  LDL.LU R9, [R1+0x4688] ;  /* 0x0046880001097983 */ /* 0x000f260000300800 */
        /* <DEDUP_REMOVED lines=13> */
[----:B------:R-:W2:Y:S02]  /*3f070*/  LDL.LU R19, [R1+0x24c] ;  /* 0x00024c0001137983 */ /* 0x000ea40000300800 */
[----:B------:R-:W-:-:S02]  /*3f080*/  IMAD.MOV.U32 R6, RZ, RZ, R5 ;  /* 0x000000ffff067224 */ /* 0x000fc400078e0005 */
[----:B------:R-:W-:Y:S02]  /*3f090*/  IMAD.MOV.U32 R7, RZ, RZ, R4 ;  /* 0x000000ffff077224 */ /* 0x000fe400078e0004 */
[----:B------:R-:W-:Y:S02]  /*3f0a0*/  IMAD.MOV.U32 R3, RZ, RZ, R26 ;  /* 0x000000ffff037224 */ /* 0x000fe400078e001a */
[----:B------:R-:W-:Y:S01]  /*3f0b0*/  IMAD.MOV.U32 R0, RZ, RZ, R27 ;  /* 0x000000ffff007224 */ /* 0x000fe200078e001b */
[----:B--2---:R-:W-:Y:S01]  /*3f0c0*/  STL.64 [R1+0x4650], R18 ;  /* 0x0046501201007387 */ /* 0x004fe20000100a00 */
[----:B------:R0:W-:Y:S02]  /*3f0d0*/  STL.64 [R1+0x4648], R16 ;  /* 0x0046481001007387 */ /* 0x0001e40000100a00 */
[----:B------:R-:W2:Y:S02]  /*3f0e0*/  LDL R10, [R1+0x118] ;  /* 0x00011800010a7983 */ /* 0x000ea40000100800 */
[----:B------:R-:W2:Y:S01]  /*3f0f0*/  LDL R11, [R1+0x11c] ;  /* 0x00011c00010b7983 */ /* 0x000ea20000100800 */
[----:B------:R-:W2:Y:S01]  /*3f100*/  LDL.LU R24, [R1+0x630] ;  /* 0x0006300001187983 */ /* 0x000ea20000300800 */
[----:B------:R-:W2:Y:S02]  /*3f110*/  LDL.LU R25, [R1+0x634] ;  /* 0x0006340001197983 */ /* 0x000ea40000300800 */
        /* <DEDUP_REMOVED lines=10> */
[----:B------:R0:W-:Y:S03]  /*3f1c0*/  STL.64 [R1+0x4660], R16 ;  /* 0x0046601001007387 */ /* 0x0001e60000100a00 */
[----:B------:R-:W-:Y:S01]  /*3f1d0*/  STL.64 [R1+0x4670], R6 ;  /* 0x0046700601007387 */ /* 0x000fe20000100a00 */
[----:B0-----:R-:W2:Y:S01]  /*3f1e0*/  LDL.LU R16, [R1+0x610] ;  /* 0x0006100001107983 */ /* 0x001ea20000300800 */
[----:B------:R-:W2:Y:S02]  /*3f1f0*/  LDL.LU R17, [R1+0x614] ;  /* 0x0006140001117983 */ /* 0x000ea40000300800 */
[----:B------:R-:W4:Y:S02]  /*3f200*/  LDL.LU R18, [R1+0x618] ;  /* 0x0006180001127983 */ /* 0x000f240000300800 */
[----:B------:R-:W4:Y:S01]  /*3f210*/  LDL.LU R19, [R1+0x61c] ;  /* 0x00061c0001137983 */ /* 0x000f220000300800 */
[----:B------:R-:W-:Y:S01]  /*3f220*/  HMMA.16816.F32 R24, R20, R10, R24 ;  /* 0x0000000a1418723c */ /* 0x000fe20000001818 */
[----:B----4-:R-:W-:Y:S01]  /*3f230*/  STL.64 [R1+0x4680], R18 ;  /* 0x0046801201007387 */ /* 0x010fe20000100a00 */
[----:B--2---:R0:W-:Y:S03]  /*3f240*/  STL.64 [R1+0x4678], R16 ;  /* 0x0046781001007387 */ /* 0x0041e60000100a00 */
        /* <DEDUP_REMOVED lines=18> */
[----:B------:R-:W4:Y:S01]  /*3f370*/  LDL.LU R8, [R1+0x5b0] ;  /* 0x0005b00001087983 */ /* 0x000f220000300800 */
[----:B------:R0:W-:Y:S02]  /*3f380*/  STL.64 [R1+0x630], R24 ;  /* 0x0006301801007387 */ /* 0x0001e40000100a00 */
[----:B------:R1:W-:Y:S02]  /*3f390*/  STL.64 [R1+0x638], R26 ;  /* 0x0006381a01007387 */ /* 0x0003e40000100a00 */
[----:B------:R-:W4:Y:S01]  /*3f3a0*/  LDL.LU R9, [R1+0x5b4] ;  /* 0x0005b40001097983 */ /* 0x000f220000300800 */
[----:B------:R-:W4:Y:S01]  /*3f3b0*/  LDL.LU R10, [R1+0x5b8] ;  /* 0x0005b800010a7983 */ /* 0x000f220000300800 */
[----:B------:R-:W4:Y:S03]  /*3f3c0*/  LDL.LU R11, [R1+0x5bc] ;  /* 0x0005bc00010b7983 */ /* 0x000f260000300800 */
[----:B0-----:R-:W3:Y:S01]  /*3f3d0*/  LDL.LU R24, [R1+0x580] ;  /* 0x0005800001187983 */ /* 0x001ee20000300800 */
[----:B------:R-:W3:Y:S02]  /*3f3e0*/  LDL.LU R25, [R1+0x584] ;  /* 0x0005840001197983 */ /* 0x000ee40000300800 */
[----:B-1----:R-:W3:Y:S02]  /*3f3f0*/  LDL.LU R26, [R1+0x588] ;  /* 0x00058800011a7983 */ /* 0x002ee40000300800 */
[----:B------:R-:W3:Y:S01]  /*3f400*/  LDL.LU R27, [R1+0x58c] ;  /* 0x00058c00011b7983 */ /* 0x000ee20000300800 */
[C---:B--2---:R-:W-:Y:S01]  /*3f410*/  HMMA.16816.F32 R4, R20.reuse, R6, R16 ;  /* 0x000000061404723c */ /* 0x044fe20000001810 */
[----:B---3--:R0:W-:Y:S01]  /*3f420*/  STL.64 [R1+0x45b0], R26 ;  /* 0x0045b01a01007387 */ /* 0x0081e20000100a00 */
[----:B------:R1:W-:Y:S03]  /*3f430*/  STL.64 [R1+0x45a8], R24 ;  /* 0x0045a81801007387 */ /* 0x0003e60000100a00 */
[----:B0-----:R-:W2:Y:S04]  /*3f440*/  LDL.LU.64 R26, [R1+0x38] ;  /* 0x00003800011a7983 */ /* 0x001ea80000300a00 */
[----:B--2---:R0:W-:Y:S01]  /*3f450*/  STL.64 [R1+0x45b8], R26 ;  /* 0x0045b81a01007387 */ /* 0x0041e20000100a00 */
[----:B-1----:R-:W2:Y:S02]  /*3f460*/  LDL.LU R24, [R1+0x5a0] ;  /* 0x0005a00001187983 */ /* 0x002ea40000300800 */
[----:B------:R-:W2:Y:S01]  /*3f470*/  LDL.LU R25, [R1+0x5a4] ;  /* 0x0005a40001197983 */ /* 0x000ea20000300800 */
[----:B0-----:R-:W2:Y:S01]  /*3f480*/  LDL.LU R26, [R1+0x5a8] ;  /* 0x0005a800011a7983 */ /* 0x001ea20000300800 */
[----:B------:R-:W2:Y:S02]  /*3f490*/  LDL.LU R27, [R1+0x5ac] ;  /* 0x0005ac00011b7983 */ /* 0x000ea40000300800 */
[----:B------:R-:W3:Y:S02]  /*3f4a0*/  LDL.LU.64 R18, [R1+0x4680] ;  /* 0x0046800001127983 */ /* 0x000ee40000300a00 */
[----:B------:R-:W3:Y:S05]  /*3f4b0*/  LDL.LU.64 R16, [R1+0x4678] ;  /* 0x0046780001107983 */ /* 0x000eea0000300a00 */
        /* <DEDUP_REMOVED lines=17> */
[----:B---3--:R-:W-:Y:S02]  /*3f5d0*/  HMMA.16816.F32 R20, R20, R6, R16 ;  /* 0x000000061414723c */ /* 0x008fe40000001810 */
[----:B------:R-:W3:Y:S05]  /*3f5e0*/  LDL.LU.64 R18, [R1+0x4638] ;  /* 0x0046380001127983 */ /* 0x000eea0000300a00 */
[----:B------:R-:W-:-:S02]  /*3f5f0*/  IMAD.MOV.U32 R17, RZ, RZ, R6 ;  /* 0x000000ffff117224 */ /* 0x000fc400078e0006 */
[----:B------:R-:W-:Y:S11]  /*3f600*/  IMAD.MOV.U32 R16, RZ, RZ, R7 ;  /* 0x000000ffff107224 */ /* 0x000ff600078e0007 */
[----:B------:R-:W-:Y:S03]  /*3f610*/  @!UPT UIADD3 URZ, URZ, URZ, URZ ;  /* 0x0000003f3f3ff290 */ /* 0x000fe6000fffe03f */
[----:B------:R-:W-:Y:S01]  /*3f620*/  STL.64 [R1+0x240], R20 ;  /* 0x0002401401007387 */ /* 0x000fe20000100a00 */
[----:B------:R-:W-:Y:S02]  /*3f630*/  STL.64 [R1+0x248], R22 ;  /* 0x0002481601007387 */ /* 0x000fe40000100a00 */
[----:B------:R-:W3:Y:S02]  /*3f640*/  LDL.LU.64 R6, [R1+0x4630] ;  /* 0x0046300001067983 */ /* 0x000ee40000300a00 */
[----:B------:R-:W3:Y:S01]  /*3f650*/  LDL.LU.64 R4, [R1+0x4628] ;  /* 0x0046280001047983 */ /* 0x000ee20000300a00 */
[----:B------:R-:W0:Y:S04]  /*3f660*/  LDSM.16.MT88.4 R20, [R2+0xc380] ;  /* 0x00c380000214783b */ /* 0x000e280000004200 */
[----:B------:R-:W-:Y:S04]  /*3f670*/  STL [R1+0x44a4], R2 ;  /* 0x0044a40201007387 */ /* 0x000fe80000100800 */
[----:B0-----:R0:W-:Y:S02]  /*3f680*/  STL.64 [R1+0x43a8], R22 ;  /* 0x0043a81601007387 */ /* 0x0011e40000100a00 */
[----:B0-----:R-:W-:-:S02]  /*3f690*/  IMAD.MOV.U32 R22, RZ, RZ, R17 ;  /* 0x000000ffff167224 */ /* 0x001fc400078e0011 */
[----:B------:R-:W-:Y:S01]  /*3f6a0*/  IMAD.MOV.U32 R23, RZ, RZ, R16 ;  /* 0x000000ffff177224 */ /* 0x000fe200078e0010 */
[----:B------:R-:W-:Y:S01]  /*3f6b0*/  STL.64 [R1+0x43a0], R20 ;  /* 0x0043a01401007387 */ /* 0x000fe20000100a00 */
[C---:B---3--:R-:W-:Y:S03]  /*3f6c0*/  HMMA.16816.F32 R16, R4.reuse, R18, R12 ;  /* 0x000000120410723c */ /* 0x048fe6000000180c */
[----:B------:R-:W3:Y:S01]  /*3f6d0*/  LDL.LU.64 R14, [R1+0x4620] ;  /* 0x00462000010e7983 */ /* 0x000ee20000300a00 */
[----:B------:R-:W3:Y:S11]  /*3f6e0*/  LDL.LU.64 R12, [R1+0x4618] ;  /* 0x00461800010c7983 */ /* 0x000ef60000300a00 */
[----:B------:R-:W-:Y:S08]  /*3f6f0*/  @!UPT UIADD3 URZ, URZ, URZ, URZ ;  /* 0x0000003f3f3ff290 */ /* 0x000ff0000fffe03f */
        /* <DEDUP_REMOVED lines=37> */
[----:B------:R-:W-:Y:S02]  /*3f950*/  STL.64 [R1+0x44c0], R14 ;  /* 0x0044c00e01007387 */ /* 0x000fe40000100a00 */
[----:B---3--:R0:W-:Y:S02]  /*3f960*/  STL.64 [R1+0x44b8], R12 ;  /* 0x0044b80c01007387 */ /* 0x0081e40000100a00 */
[----:B0-----:R-:W3:Y:S01]  /*3f970*/  LDL.LU R12, [R1+0x570] ;  /* 0x00057000010c7983 */ /* 0x001ee20000300800 */
[----:B------:R-:W3:Y:S02]  /*3f980*/  LDL.LU R13, [R1+0x574] ;  /* 0x00057400010d7983 */ /* 0x000ee40000300800 */
[----:B------:R-:W3:Y:S02]  /*3f990*/  LDL.LU R14, [R1+0x578] ;  /* 0x00057800010e7983 */ /* 0x000ee40000300800 */
[----:B------:R-:W3:Y:S01]  /*3f9a0*/  LDL.LU R15, [R1+0x57c] ;  /* 0x00057c00010f7983 */ /* 0x000ee20000300800 */
[C---:B----4-:R-:W-:Y:S11]  /*3f9b0*/  HMMA.16816.F32 R24, R4.reuse, R10, R24 ;  /* 0x0000000a0418723c */ /* 0x050ff60000001818 */
[----:B------:R-:W-:Y:S11]  /*3f9c0*/  @!UPT UIADD3 URZ, URZ, URZ, URZ ;  /* 0x0000003f3f3ff290 */ /* 0x000ff6000fffe03f */
[----:B------:R-:W-:Y:S01]  /*3f9d0*/  @!UPT UIADD3 URZ, URZ, URZ, URZ ;  /* 0x0000003f3f3ff290 */ /* 0x000fe2000fffe03f */
[----:B------:R-:W-:Y:S01]  /*3f9e0*/  STL.64 [R1+0x5a0], R24 ;  /* 0x0005a01801007387 */ /* 0x000fe20000100a00 */
[----:B------:R0:W-:Y:S03]  /*3f9f0*/  STL.64 [R1+0x5a8], R26 ;  /* 0x0005a81a01007387 */ /* 0x0001e60000100a00 */
[----:B0-----:R-:W2:Y:S01]  /*3fa00*/  LDL.LU.64 R26, [R1+0x45b8] ;  /* 0x0045b800011a7983 */ /* 0x001ea20000300a00 */
[----:B------:R-:W-:Y:S02]  /*3fa10*/  STL [R1+0x44ac], R10 ;  /* 0x0044ac0a01007387 */ /* 0x000fe40000100800 */
[----:B------:R0:W-:Y:S02]  /*3fa20*/  STL [R1+0x44a8], R11 ;  /* 0x0044a80b01007387 */ /* 0x0001e40000100800 */
[----:B0-----:R-:W4:Y:S01]  /*3fa30*/  LDL.64 R10, [R1+0x158] ;  /* 0x00015800010a7983 */ /* 0x001f220000100a00 */
[----:B--2---:R-:W-:Y:S11]  /*3fa40*/  HMMA.16816.F32 R16, R4, R26, R16 ;  /* 0x0000001a0410723c */ /* 0x004ff60000001810 */
[----:B------:R-:W-:Y:S11]  /*3fa50*/  @!UPT UIADD3 URZ, URZ, URZ, URZ ;  /* 0x0000003f3f3ff290 */ /* 0x000ff6000fffe03f */
[----:B------:R-:W-:Y:S01]  /*3fa60*/  @!UPT UIADD3 URZ, URZ, URZ, URZ ;  /* 0x0000003f3f3ff290 */ /* 0x000fe2000fffe03f */
[----:B------:R0:W-:Y:S01]  /*3fa70*/  STL.64 [R1+0x590], R16 ;  /* 0x0005901001007387 */ /* 0x0001e20000100a00 */
[----:B------:R-:W-:Y:S02]  /*3fa80*/  STL.64 [R1+0x598], R18 ;  /* 0x0005981201007387 */ /* 0x000fe40000100a00 */
[----:B0-----:R-:W-:Y:S02]  /*3fa90*/  IMAD.MOV.U32 R17, RZ, RZ, R26 ;  /* 0x000000ffff117224 */ /* 0x001fe400078e001a */
[----:B------:R-:W-:Y:S02]  /*3faa0*/  IMAD.MOV.U32 R16, RZ, RZ, R27 ;  /* 0x000000ffff107224 */ /* 0x000fe400078e001b */
[----:B------:R-:W2:Y:S01]  /*3fab0*/  LDL.LU.64 R26, [R1+0x45b0] ;  /* 0x0045b000011a7983 */ /* 0x000ea20000300a00 */
[----:B------:R-:W2:Y:S02]  /*3fac0*/  LDL.LU.64 R24, [R1+0x45a8] ;  /* 0x0045a80001187983 */ /* 0x000ea40000300a00 */
[----:B----4-:R-:W-:-:S02]  /*3fad0*/  IMAD.MOV.U32 R21, RZ, RZ, R10 ;  /* 0x000000ffff157224 */ /* 0x010fc400078e000a */
[----:B------:R-:W-:Y:S01]  /*3fae0*/  IMAD.MOV.U32 R20, RZ, RZ, R11 ;  /* 0x000000ffff147224 */ /* 0x000fe200078e000b */
[C---:B--2---:R-:W-:Y:S11]  /*3faf0*/  HMMA.16816.F32 R24, R4.reuse, R10, R24 ;  /* 0x0000000a0418723c */ /* 0x044ff60000001818 */
[----:B------:R-:W-:Y:S11]  /*3fb00*/  @!UPT UIADD3 URZ, URZ, URZ, URZ ;  /* 0x0000003f3f3ff290 */ /* 0x000ff6000fffe03f */
[----:B------:R-:W-:Y:S01]  /*3fb10*/  @!UPT UIADD3 URZ, URZ, URZ, URZ ;  /* 0x0000003f3f3ff290 */ /* 0x000fe2000fffe03f */
[----:B------:R-:W-:Y:S01]  /*3fb20*/  STL.64 [R1+0x580], R24 ;  /* 0x0005801801007387 */ /* 0x000fe20000100a00 */
[----:B------:R0:W-:Y:S03]  /*3fb30*/  STL.64 [R1+0x588], R26 ;  /* 0x0005881a01007387 */ /* 0x0001e60000100a00 */
[----:B0-----:R-:W3:Y:S01]  /*3fb40*/  LDL.LU.64 R26, [R1+0x45a0] ;  /* 0x0045a000011a7983 */ /* 0x001ee20000300a00 */
[----:B------:R-:W-:Y:S02]  /*3fb50*/  STL [R1+0x44b0], R21 ;  /* 0x0044b01501007387 */ /* 0x000fe40000100800 */
[----:B------:R-:W-:Y:S02]  /*3fb60*/  STL.64 [R1+0x4530], R22 ;  /* 0x0045301601007387 */ /* 0x000fe40000100a00 */
[----:B------:R0:W-:Y:S01]  /*3fb70*/  STL [R1+0x4528], R20 ;  /* 0x0045281401007387 */ /* 0x0001e20000100800 */
[----:B------:R-:W2:Y:S01]  /*3fb80*/  LDL.LU.64 R18, [R1+0x8] ;  /* 0x0000080001127983 */ /* 0x000ea20000300a00 */
[----:B---3--:R-:W-:Y:S03]  /*3fb90*/  HMMA.16816.F32 R8, R4, R26, R12 ;  /* 0x0000001a0408723c */ /* 0x008fe6000000180c */
[----:B--2---:R-:W-:Y:S11]  /*3fba0*/  STL.64 [R1+0x44e8], R18 ;  /* 0x0044e81201007387 */ /* 0x004ff60000100a00 */
[----:B------:R-:W-:Y:S09]  /*3fbb0*/  @!UPT UIADD3 URZ, URZ, URZ, URZ ;  /* 0x0000003f3f3ff290 */ /* 0x000ff2000fffe03f */
[----:B------:R1:W-:Y:S01]  /*3fbc0*/  STL.64 [R1+0x570], R8 ;  /* 0x0005700801007387 */ /* 0x0003e20000100a00 */
[----:B------:R2:W-:Y:S02]  /*3fbd0*/  STL.64 [R1+0x578], R10 ;  /* 0x0005780a01007387 */ /* 0x0005e40000100a00 */
[----:B------:R-:W3:Y:S02]  /*3fbe0*/  LDL.LU R12, [R1+0x1f0] ;  /* 0x0001f000010c7983 */ /* 0x000ee40000300800 */
[----:B------:R-:W3:Y:S01]  /*3fbf0*/  LDL.LU R13, [R1+0x1f4] ;  /* 0x0001f400010d7983 */ /* 0x000ee20000300800 */
[----:B------:R-:W4:Y:S01]  /*3fc00*/  LDL.LU R14, [R1+0x1f8] ;  /* 0x0001f800010e7983 */ /* 0x000f220000300800 */
[----:B------:R-:W4:Y:S02]  /*3fc10*/  LDL.LU R15, [R1+0x1fc] ;  /* 0x0001fc00010f7983 */ /* 0x000f240000300800 */
[----:B------:R-:W3:Y:S02]  /*3fc20*/  LDL.LU R24, [R1+0x230] ;  /* 0x0002300001187983 */ /* 0x000ee40000300800 */
[----:B------:R-:W3:Y:S01]  /*3fc30*/  LDL.LU R25, [R1+0x234] ;  /* 0x0002340001197983 */ /* 0x000ee20000300800 */
[----:B------:R-:W3:Y:S01]  /*3fc40*/  LDL.LU R26, [R1+0x238] ;  /* 0x00023800011a7983 */ /* 0x000ee20000300800 */
[----:B------:R-:W3:Y:S02]  /*3fc50*/  LDL.LU R27, [R1+0x23c] ;  /* 0x00023c00011b7983 */ /* 0x000ee40000300800 */
[----:B0-----:R-:W3:Y:S02]  /*3fc60*/  LDL.LU R20, [R1+0x510] ;  /* 0x0005100001147983 */ /* 0x001ee40000300800 */
[----:B------:R-:W3:Y:S01]  /*3fc70*/  LDL.LU R21, [R1+0x514] ;  /* 0x0005140001157983 */ /* 0x000ee20000300800 */
[----:B------:R-:W3:Y:S01]  /*3fc80*/  LDL.LU R22, [R1+0x518] ;  /* 0x0005180001167983 */ /* 0x000ee20000300800 */
[----:B------:R-:W3:Y:S02]  /*3fc90*/  LDL.LU R23, [R1+0x51c] ;  /* 0x00051c0001177983 */ /* 0x000ee40000300800 */
[----:B-1----:R-:W3:Y:S02]  /*3fca0*/  LDL.LU R8, [R1+0x530] ;  /* 0x0005300001087983 */ /* 0x002ee40000300800 */
[----:B------:R-:W3:Y:S01]  /*3fcb0*/  LDL.LU R9, [R1+0x534] ;  /* 0x0005340001097983 */ /* 0x000ee20000300800 */
[----:B--2---:R-:W2:Y:S01]  /*3fcc0*/  LDL.LU R10, [R1+0x538] ;  /* 0x00053800010a7983 */ /* 0x004ea20000300800 */
[----:B------:R-:W2:Y:S03]  /*3fcd0*/  LDL.LU R11, [R1+0x53c] ;  /* 0x00053c00010b7983 */ /* 0x000ea60000300800 */
[----:B--2---:R0:W-:Y:S01]  /*3fce0*/  STL.64 [R1+0x4560], R10 ;  /* 0x0045600a01007387 */ /* 0x0041e20000100a00 */
[----:B---3--:R-:W-:Y:S03]  /*3fcf0*/  STL.64 [R1+0x4558], R8 ;  /* 0x0045580801007387 */ /* 0x008fe60000100a00 */
[----:B0-----:R-:W2:Y:S04]  /*3fd00*/  LDL.64 R10, [R1+0x118] ;  /* 0x00011800010a7983 */ /* 0x001ea80000100a00 */
[----:B--2---:R0:W-:Y:S04]  /*3fd10*/  STL.64 [R1+0x4570], R10 ;  /* 0x0045700a01007387 */ /* 0x0041e80000100a00 */
[----:B0-----:R-:W2:Y:S04]  /*3fd20*/  LDL.64 R10, [R1+0x128] ;  /* 0x00012800010a7983 */ /* 0x001ea80000100a00 */
[----:B--2---:R-:W-:Y:S01]  /*3fd30*/  STL.64 [R1+0x4588], R10 ;  /* 0x0045880a01007387 */ /* 0x004fe20000100a00 */
[----:B------:R0:W-:Y:S02]  /*3fd40*/  STL.64 [R1+0x4540], R22 ;  /* 0x0045401601007387 */ /* 0x0001e40000100a00 */
[----:B------:R-:W-:Y:S01]  /*3fd50*/  STL.64 [R1+0x4538], R20 ;  /* 0x0045381401007387 */ /* 0x000fe20000100a00 */
[----:B0-----:R-:W2:Y:S04]  /*3fd60*/  LDL.64 R22, [R1+0xf8] ;  /* 0x0000f80001167983 */ /* 0x001ea80000100a00 */
[----:B--2---:R0:W-:Y:S04]  /*3fd70*/  STL.64 [R1+0x4550], R22 ;  /* 0x0045501601007387 */ /* 0x0041e80000100a00 */
[----:B0-----:R-:W2:Y:S04]  /*3fd80*/  LDL.64 R22, [R1+0x108] ;  /* 0x0001080001167983 */ /* 0x001ea80000100a00 */
[----:B--2---:R0:W-:Y:S01]  /*3fd90*/  STL.64 [R1+0x4568], R22 ;  /* 0x0045681601007387 */ /* 0x0041e20000100a00 */
[----:B------:R-:W2:Y:S02]  /*3fda0*/  LDL.LU R20, [R1+0x540] ;  /* 0x0005400001147983 */ /* 0x000ea40000300800 */
[----:B------:R-:W2:Y:S01]  /*3fdb0*/  LDL.LU R21, [R1+0x544] ;  /* 0x0005440001157983 */ /* 0x000ea20000300800 */
[----:B0-----:R-:W3:Y:S01]  /*3fdc0*/  LDL.LU R22, [R1+0x548] ;  /* 0x0005480001167983 */ /* 0x001ee20000300800 */
        /* <DEDUP_REMOVED lines=13> */
[----:B------:R0:W-:Y:S01]  /*3fea0*/  STL.64 [R1+0x4520], R26 ;  /* 0x0045201a01007387 */ /* 0x0001e20000100a00 */
[----:B------:R1:W-:Y:S03]  /*3feb0*/  STL.64 [R1+0x4518], R24 ;  /* 0x0045181801007387 */ /* 0x0003e60000100a00 */
[----:B0-----:R-:W3:Y:S04]  /*3fec0*/  LDL.64 R26, [R1+0xe8] ;  /* 0x0000e800011a7983 */ /* 0x001ee80000100a00 */
[----:B---3--:R0:W-:Y:S01]  /*3fed0*/  STL.64 [R1+0x4548], R26 ;  /* 0x0045481a01007387 */ /* 0x0081e20000100a00 */
[----:B-1----:R-:W3:Y:S02]  /*3fee0*/  LDL.LU R24, [R1+0x520] ;  /* 0x0005200001187983 */ /* 0x002ee40000300800 */
[----:B------:R-:W3:Y:S01]  /*3fef0*/  LDL.LU R25, [R1+0x524] ;  /* 0x0005240001197983 */ /* 0x000ee20000300800 */
[----:B0-----:R-:W3:Y:S01]  /*3ff00*/  LDL.LU R26, [R1+0x528] ;  /* 0x00052800011a7983 */ /* 0x001ee20000300800 */
[----:B------:R-:W3:Y:S02]  /*3ff10*/  LDL.LU R27, [R1+0x52c] ;  /* 0x00052c00011b7983 */ /* 0x000ee40000300800 */
[----:B------:R-:W2:Y:S02]  /*3ff20*/  LDL.LU.64 R18, [R1+0x18] ;  /* 0x0000180001127983 */ /* 0x000ea40000300a00 */
[----:B------:R-:W-:-:S02]  /*3ff30*/  IMAD.MOV.U32 R10, RZ, RZ, R3 ;  /* 0x000000ffff0a7224 */ /* 0x000fc400078e0003 */
[----:B------:R-:W-:Y:S01]  /*3ff40*/  IMAD.MOV.U32 R11, RZ, RZ, R0 ;  /* 0x000000ffff0b7224 */ /* 0x000fe200078e0000 */
[----:B--2---:R0:W-:Y:S04]  /*3ff50*/  STL.64 [R1+0x4500], R18 ;  /* 0x0045001201007387 */ /* 0x0041e80000100a00 */
[----:B0-----:R-:W2:Y:S01]  /*3ff60*/  LDL.LU.64 R18, [R1+0x28] ;  /* 0x0000280001127983 */ /* 0x001ea20000300a00 */
[----:B----4-:R-:W-:Y:S02]  /*3ff70*/  STL.64 [R1+0x44e0], R14 ;  /* 0x0044e00e01007387 */ /* 0x010fe40000100a00 */
[----:B------:R0:W-:Y:S02]  /*3ff80*/  STL.64 [R1+0x44d8], R12 ;  /* 0x0044d80c01007387 */ /* 0x0001e40000100a00 */
[----:B0-----:R-:W4:Y:S01]  /*3ff90*/  LDL.LU R12, [R1+0x200] ;  /* 0x00020000010c7983 */ /* 0x001f220000300800 */
[----:B------:R-:W4:Y:S02]  /*3ffa0*/  LDL.LU R13, [R1+0x204] ;  /* 0x00020400010d7983 */ /* 0x000f240000300800 */
[----:B------:R-:W2:Y:S02]  /*3ffb0*/  LDL.LU R14, [R1+0x208] ;  /* 0x00020800010e7983 */ /* 0x000ea40000300800 */
[----:B------:R-:W2:Y:S01]  /*3ffc0*/  LDL.LU R15, [R1+0x20c] ;  /* 0x00020c00010f7983 */ /* 0x000ea20000300800 */
[C---:B------:R-:W-:Y:S01]  /*3ffd0*/  HMMA.16816.F32 R8, R4.reuse, R10, R20 ;  /* 0x0000000a0408723c */ /* 0x040fe20000001814 */
[----:B--2---:R-:W-:Y:S01]  /*3ffe0*/  STL.64 [R1+0x44f8], R14 ;  /* 0x0044f80e01007387 */ /* 0x004fe20000100a00 */
[----:B----4-:R0:W-:Y:S03]  /*3fff0*/  STL.64 [R1+0x44f0], R12 ;  /* 0x0044f00c01007387 */ /* 0x0101e60000100a00 */
[----:B0-----:R-:W2:Y:S01]  /*40000*/  LDL.LU R12, [R1+0x210] ;  /* 0x00021000010c7983 */ /* 0x001ea20000300800 */
[----:B------:R-:W2:Y:S02]  /*40010*/  LDL.LU R13, [R1+0x214] ;  /* 0x00021400010d7983 */ /* 0x000ea40000300800 */
[----:B------:R-:W2:Y:S02]  /*40020*/  LDL.LU R14, [R1+0x218] ;  /* 0x00021800010e7983 */ /* 0x000ea40000300800 */
[----:B------:R-:W2:Y:S01]  /*40030*/  LDL.LU R15, [R1+0x21c] ;  /* 0x00021c00010f7983 */ /* 0x000ea20000300800 */
[----:B------:R-:W4:Y:S01]  /*40040*/  LDL.LU.64 R22, [R1+0x4598] ;  /* 0x0045980001167983 */ /* 0x000f220000300a00 */
[----:B------:R-:W4:Y:S11]  /*40050*/  LDL.LU.64 R20, [R1+0x4590] ;  /* 0x0045900001147983 */ /* 0x000f360000300a00 */
[----:B------:R-:W-:Y:S02]  /*40060*/  STL.64 [R1+0x560], R8 ;  /* 0x0005600801007387 */ /* 0x000fe40000100a00 */
[----:B------:R0:W-:Y:S02]  /*40070*/  STL.64 [R1+0x568], R10 ;  /* 0x0005680a01007387 */ /* 0x0001e40000100a00 */
[----:B0-----:R-:W4:Y:S02]  /*40080*/  LDL.LU.64 R10, [R1+0x4588] ;  /* 0x00458800010a7983 */ /* 0x001f240000300a00 */
[----:B----4-:R-:W-:Y:S01]  /*40090*/  HMMA.16816.F32 R20, R4, R10, R20 ;  /* 0x0000000a0414723c */ /* 0x010fe20000001814 */
[----:B------:R-:W-:-:S02]  /*400a0*/  IMAD.MOV.U32 R0, RZ, RZ, R10 ;  /* 0x000000ffff007224 */ /* 0x000fc400078e000a */
[----:B------:R-:W-:Y:S11]  /*400b0*/  IMAD.MOV.U32 R29, RZ, RZ, R11 ;  /* 0x000000ffff1d7224 */ /* 0x000ff600078e000b */
[----:B------:R-:W-:Y:S09]  /*400c0*/  @!UPT UIADD3 URZ, URZ, URZ, URZ ;  /* 0x0000003f3f3ff290 */ /* 0x000ff2000fffe03f */
[----:B------:R-:W-:Y:S01]  /*400d0*/  STL.64 [R1+0x550], R20 ;  /* 0x0005501401007387 */ /* 0x000fe20000100a00 */
[----:B------:R0:W-:Y:S03]  /*400e0*/  STL.64 [R1+0x558], R22 ;  /* 0x0005581601007387 */ /* 0x0001e60000100a00 */
[----:B0-----:R-:W4:Y:S01]  /*400f0*/  LDL.LU.64 R22, [R1+0x4580] ;  /* 0x0045800001167983 */ /* 0x001f220000300a00 */
[----:B------:R-:W4:Y:S02]  /*40100*/  LDL.LU.64 R20, [R1+0x4578] ;  /* 0x0045780001147983 */ /* 0x000f240000300a00 */
[----:B------:R-:W4:Y:S02]  /*40110*/  LDL.LU.64 R10, [R1+0x4570] ;  /* 0x00457000010a7983 */ /* 0x000f240000300a00 */
        /* <DEDUP_REMOVED lines=16> */
[----:B------:R-:W3:Y:S02]  /*40220*/  LDL.LU.64 R22, [R1+0x4550] ;  /* 0x0045500001167983 */ /* 0x000ee40000300a00 */
[----:B---3--:R-:W-:Y:S01]  /*40230*/  HMMA.16816.F32 R24, R4, R22, R24 ;  /* 0x000000160418723c */ /* 0x008fe20000001818 */
[----:B-1----:R-:W-:-:S02]  /*40240*/  IMAD.MOV.U32 R11, RZ, RZ, R22 ;  /* 0x000000ffff0b7224 */ /* 0x002fc400078e0016 */
[----:B------:R-:W-:Y:S11]  /*40250*/  IMAD.MOV.U32 R2, RZ, RZ, R23 ;  /* 0x000000ffff027224 */ /* 0x000ff600078e0017 */
[----:B------:R-:W-:Y:S09]  /*40260*/  @!UPT UIADD3 URZ, URZ, URZ, URZ ;  /* 0x0000003f3f3ff290 */ /* 0x000ff2000fffe03f */
[----:B------:R-:W-:Y:S01]  /*40270*/  STL.64 [R1+0x520], R24 ;  /* 0x0005201801007387 */ /* 0x000fe20000100a00 */
[----:B------:R0:W-:Y:S03]  /*40280*/  STL.64 [R1+0x528], R26 ;  /* 0x0005281a01007387 */ /* 0x0001e60000100a00 */
[----:B0-----:R-:W3:Y:S01]  /*40290*/  LDL.LU.64 R26, [R1+0x4548] ;  /* 0x00454800011a7983 */ /* 0x001ee20000300a00 */
[----:B------:R-:W3:Y:S02]  /*402a0*/  LDL.LU.64 R22, [R1+0x4540] ;  /* 0x0045400001167983 */ /* 0x000ee40000300a00 */
[----:B------:R-:W3:Y:S02]  /*402b0*/  LDL.LU.64 R20, [R1+0x4538] ;  /* 0x0045380001147983 */ /* 0x000ee40000300a00 */
[C---:B---3--:R-:W-:Y:S01]  /*402c0*/  HMMA.16816.F32 R20, R4.reuse, R26, R20 ;  /* 0x0000001a0414723c */ /* 0x048fe20000001814 */
[----:B------:R-:W-:Y:S11]  /*402d0*/  IMAD.MOV.U32 R10, RZ, RZ, R27 ;  /* 0x000000ffff0a7224 */ /* 0x000ff600078e001b */
[----:B------:R-:W-:Y:S11]  /*402e0*/  @!UPT UIADD3 URZ, URZ, URZ, URZ ;  /* 0x0000003f3f3ff290 */ /* 0x000ff6000fffe03f */
[----:B------:R0:W-:Y:S01]  /*402f0*/  STL.64 [R1+0x510], R20 ;  /* 0x0005101401007387 */ /* 0x0001e20000100a00 */
[----:B------:R1:W-:Y:S02]  /*40300*/  STL.64 [R1+0x518], R22 ;  /* 0x0005181601007387 */ /* 0x0003e40000100a00 */
[----:B0-----:R-:W-:Y:S01]  /*40310*/  IMAD.MOV.U32 R21, RZ, RZ, R26 ;  /* 0x000000ffff157224 */ /* 0x001fe200078e001a */
[----:B-1----:R-:W3:Y:S01]  /*40320*/  LDL.LU.64 R22, [R1+0x4530] ;  /* 0x0045300001167983 */ /* 0x002ee20000300a00 */
[----:B------:R-:W4:Y:S02]  /*40330*/  LDL.LU R20, [R1+0x4528] ;  /* 0x0045280001147983 */ /* 0x000f240000300800 */
[----:B------:R-:W3:Y:S02]  /*40340*/  LDL.LU.64 R26, [R1+0x4520] ;  /* 0x00452000011a7983 */ /* 0x000ee40000300a00 */
[----:B------:R-:W3:Y:S02]  /*40350*/  LDL.LU.64 R24, [R1+0x4518] ;  /* 0x0045180001187983 */ /* 0x000ee40000300a00 */
[----:B---3--:R-:W-:Y:S01]  /*40360*/  HMMA.16816.F32 R4, R4, R22, R24 ;  /* 0x000000160404723c */ /* 0x008fe20000001818 */
[----:B------:R-:W3:Y:S01]  /*40370*/  LDL.LU.64 R26, [R1+0x4510] ;  /* 0x00451000011a7983 */ /* 0x000ee20000300a00 */
[----:B------:R-:W3:Y:S02]  /*40380*/  LDL.LU.64 R24, [R1+0x4508] ;  /* 0x0045080001187983 */ /* 0x000ee40000300a00 */
[----:B------:R-:W-:Y:S11]  /*40390*/  STL.64 [R1+0x43b8], R22 ;  /* 0x0043b81601007387 */ /* 0x000ff60000100a00 */
[----:B------:R-:W-:Y:S08]  /*403a0*/  @!UPT UIADD3 URZ, URZ, URZ, URZ ;  /* 0x0000003f3f3ff290 */ /* 0x000ff0000fffe03f */
[----:B------:R-:W-:Y:S01]  /*403b0*/  STL.64 [R1+0x230], R4 ;  /* 0x0002300401007387 */ /* 0x000fe20000100a00 */
[----:B------:R0:W-:Y:S02]  /*403c0*/  STL.64 [R1+0x238], R6 ;  /* 0x0002380601007387 */ /* 0x0001e40000100a00 */
[----:B0-----:R-:W-:Y:S02]  /*403d0*/  IMAD.MOV.U32 R6, RZ, RZ, R17 ;  /* 0x000000ffff067224 */ /* 0x001fe400078e0011 */
[----:B------:R-:W-:-:S05]  /*403e0*/  IMAD.MOV.U32 R7, RZ, RZ, R16 ;  /* 0x000000ffff077224 */ /* 0x000fca00078e0010 */
[----:B------:R0:W-:Y:S01]  /*403f0*/  STL.64 [R1+0x4480], R6 ;  /* 0x0044800601007387 */ /* 0x0001e20000100a00 */
[----:B------:R-:W3:Y:S02]  /*40400*/  LDL.LU R4, [R1+0x220] ;  /* 0x0002200001047983 */ /* 0x000ee40000300800 */
[----:B------:R-:W3:Y:S01]  /*40410*/  LDL.LU R5, [R1+0x224] ;  /* 0x0002240001057983 */ /* 0x000ee20000300800 */
[----:B0-----:R-:W3:Y:S01]  /*40420*/  LDL.LU R6, [R1+0x228] ;  /* 0x0002280001067983 */ /* 0x001ee20000300800 */
[----:B------:R-:W3:Y:S02]  /*40430*/  LDL.LU R7, [R1+0x22c] ;  /* 0x00022c0001077983 */ /* 0x000ee40000300800 */
[C---:B---3--:R-:W-:Y:S11]  /*40440*/  HMMA.16816.F32 R4, R24.reuse, R18, R4 ;  /* 0x000000121804723c */ /* 0x048ff60000001804 */
        /* <DEDUP_REMOVED lines=26> */
[----:B--2---:R-:W-:Y:S11]  /*405f0*/  HMMA.16816.F32 R12, R24, R18, R12 ;  /* 0x00000012180c723c */ /* 0x004ff6000000180c */
[----:B------:R-:W-:Y:S11]  /*40600*/  @!UPT UIADD3 URZ, URZ, URZ, URZ ;  /* 0x0000003f3f3ff290 */ /* 0x000ff6000fffe03f */
[----:B------:R-:W-:Y:S01]  /*40610*/  @!UPT UIADD3 URZ, URZ, URZ, URZ ;  /* 0x0000003f3f3ff290 */ /* 0x000fe2000fffe03f */
[----:B------:R-:W-:Y:S01]  /*40620*/  STL.64 [R1+0x1f0], R12 ;  /* 0x0001f00c01007387 */ /* 0x000fe20000100a00 */
[----:B------:R0:W-:Y:S03]  /*40630*/  STL.64 [R1+0x1f8], R14 ;  /* 0x0001f80e01007387 */ /* 0x0001e60000100a00 */
[----:B0-----:R-:W2:Y:S01]  /*40640*/  LDL.LU.64 R14, [R1+0x44c0] ;  /* 0x0044c000010e7983 */ /* 0x001ea20000300a00 */
[----:B------:R-:W2:Y:S02]  /*40650*/  LDL.LU.64 R12, [R1+0x44b8] ;  /* 0x0044b800010c7983 */ /* 0x000ea40000300a00 */
[----:B------:R0:W-:Y:S02]  /*40660*/  STL.64 [R1+0x4358], R18 ;  /* 0x0043581201007387 */ /* 0x0001e40000100a00 */
[----:B---3--:R1:W-:Y:S02]  /*40670*/  STL.64 [R1+0x4350], R16 ;  /* 0x0043501001007387 */ /* 0x0083e40000100a00 */
[----:B0-----:R-:W-:-:S02]  /*40680*/  IMAD.MOV.U32 R18, RZ, RZ, R23 ;  /* 0x000000ffff127224 */ /* 0x001fc400078e0017 */
[----:B------:R-:W-:-:S05]  /*40690*/  IMAD.MOV.U32 R19, RZ, RZ, R22 ;  /* 0x000000ffff137224 */ /* 0x000fca00078e0016 */
[----:B------:R0:W-:Y:S01]  /*406a0*/  STL.64 [R1+0x4370], R18 ;  /* 0x0043701201007387 */ /* 0x0001e20000100a00 */
[----:B-1----:R-:W2:Y:S02]  /*406b0*/  LDL.LU R16, [R1+0x1e0] ;  /* 0x0001e00001107983 */ /* 0x002ea40000300800 */
[----:B------:R-:W2:Y:S01]  /*406c0*/  LDL.LU R17, [R1+0x1e4] ;  /* 0x0001e40001117983 */ /* 0x000ea20000300800 */
[----:B0-----:R-:W2:Y:S01]  /*406d0*/  LDL.LU R18, [R1+0x1e8] ;  /* 0x0001e80001127983 */ /* 0x001ea20000300800 */
[----:B------:R-:W2:Y:S02]  /*406e0*/  LDL.LU R19, [R1+0x1ec] ;  /* 0x0001ec0001137983 */ /* 0x000ea40000300800 */
[----:B--2---:R-:W-:Y:S11]  /*406f0*/  HMMA.16816.F32 R16, R24, R14, R16 ;  /* 0x0000000e1810723c */ /* 0x004ff60000001810 */
[----:B------:R-:W-:Y:S11]  /*40700*/  @!UPT UIADD3 URZ, URZ, URZ, URZ ;  /* 0x0000003f3f3ff290 */ /* 0x000ff6000fffe03f */
[----:B------:R-:W-:Y:S01]  /*40710*/  @!UPT UIADD3 URZ, URZ, URZ, URZ ;  /* 0x0000003f3f3ff290 */ /* 0x000fe2000fffe03f */
[----:B------:R-:W-:Y:S01]  /*40720*/  STL.64 [R1+0x8f0], R16 ;  /* 0x0008f01001007387 */ /* 0x000fe20000100a00 */
[----:B------:R0:W-:Y:S02]  /*40730*/  STL.64 [R1+0x8f8], R18 ;  /* 0x0008f81201007387 */ /* 0x0001e40000100a00 */
[----:B0-----:R-:W-:Y:S02]  /*40740*/  IMAD.MOV.U32 R18, RZ, RZ, R7 ;  /* 0x000000ffff127224 */ /* 0x001fe400078e0007 */
[----:B------:R-:W-:-:S05]  /*40750*/  IMAD.MOV.U32 R19, RZ, RZ, R6 ;  /* 0x000000ffff137224 */ /* 0x000fca00078e0006 */
[----:B------:R0:W-:Y:S01]  /*40760*/  STL.64 [R1+0x4388], R18 ;  /* 0x0043881201007387 */ /* 0x0001e20000100a00 */
[----:B------:R-:W-:Y:S02]  /*40770*/  STL.64 [R1+0x4348], R14 ;  /* 0x0043480e01007387 */ /* 0x000fe40000100a00 */
[----:B------:R1:W-:Y:S02]  /*40780*/  STL.64 [R1+0x4340], R12 ;  /* 0x0043400c01007387 */ /* 0x0003e40000100a00 */
[----:B0-----:R-:W-:Y:S02]  /*40790*/  IMAD.MOV.U32 R18, RZ, RZ, R5 ;  /* 0x000000ffff127224 */ /* 0x001fe400078e0005 */
[----:B------:R-:W-:Y:S01]  /*407a0*/  IMAD.MOV.U32 R19, RZ, RZ, R4 ;  /* 0x000000ffff137224 */ /* 0x000fe200078e0004 */
[----:B-1----:R-:W2:Y:S01]  /*407b0*/  LDL.LU R12, [R1+0x60] ;  /* 0x00006000010c7983 */ /* 0x002ea20000300800 */
        /* <DEDUP_REMOVED lines=20> */
[----:B------:R-:W-:Y:S01]  /*40900*/  IMAD.MOV.U32 R23, RZ, RZ, R2 ;  /* 0x000000ffff177224 */ /* 0x000fe200078e0002 */
[----:B--2---:R-:W-:Y:S01]  /*40910*/  STL.64 [R1+0x43e0], R18 ;  /* 0x0043e01201007387 */ /* 0x004fe20000100a00 */
[----:B------:R-:W-:Y:S02]  /*40920*/  STL.64 [R1+0x43d8], R16 ;  /* 0x0043d81001007387 */ /* 0x000fe40000100a00 */
[----:B------:R-:W2:Y:S02]  /*40930*/  LDL.LU R11, [R1+0x44a8] ;  /* 0x0044a800010b7983 */ /* 0x000ea40000300800 */
[----:B------:R-:W2:Y:S01]  /*40940*/  LDL.LU R2, [R1+0x44a4] ;  /* 0x0044a40001027983 */ /* 0x000ea20000300800 */
[----:B------:R0:W-:Y:S02]  /*40950*/  STL.64 [R1+0x43e8], R22 ;  /* 0x0043e81601007387 */ /* 0x0001e40000100a00 */
[----:B0-----:R-:W-:Y:S02]  /*40960*/  IMAD.MOV.U32 R22, RZ, RZ, R9 ;  /* 0x000000ffff167224 */ /* 0x001fe400078e0009 */
[----:B------:R-:W-:Y:S01]  /*40970*/  IMAD.MOV.U32 R23, RZ, RZ, R8 ;  /* 0x000000ffff177224 */ /* 0x000fe200078e0008 */
[----:B------:R-:W2:Y:S01]  /*40980*/  LDL.LU R9, [R1+0x44a0] ;  /* 0x0044a00001097983 */ /* 0x000ea20000300800 */
[----:B------:R-:W2:Y:S03]  /*40990*/  LDL.LU R8, [R1+0x449c] ;  /* 0x00449c0001087983 */ /* 0x000ea60000300800 */
[----:B------:R0:W-:Y:S01]  /*409a0*/  STL.64 [R1+0x4400], R22 ;  /* 0x0044001601007387 */ /* 0x0001e20000100a00 */
[----:B------:R-:W2:Y:S02]  /*409b0*/  LDL.LU R16, [R1+0xc0] ;  /* 0x0000c00001107983 */ /* 0x000ea40000300800 */
[----:B------:R-:W2:Y:S02]  /*409c0*/  LDL.LU R17, [R1+0xc4] ;  /* 0x0000c40001117983 */ /* 0x000ea40000300800 */
[----:B------:R-:W2:Y:S01]  /*409d0*/  LDL.LU R18, [R1+0xc8] ;  /* 0x0000c80001127983 */ /* 0x000ea20000300800 */
[----:B------:R-:W2:Y:S01]  /*409e0*/  LDL.LU R19, [R1+0xcc] ;  /* 0x0000cc0001137983 */ /* 0x000ea20000300800 */
[----:B0-----:R-:W-:-:S02]  /*409f0*/  IMAD.MOV.U32 R22, RZ, RZ, R28 ;  /* 0x000000ffff167224 */ /* 0x001fc400078e001c */
        /* <DEDUP_REMOVED lines=10> */
[----:B------:R-:W-:-:S02]  /*40aa0*/  IMAD.MOV.U32 R22, RZ, RZ, R0 ;  /* 0x000000ffff167224 */ /* 0x000fc400078e0000 */
[----:B------:R-:W-:Y:S01]  /*40ab0*/  IMAD.MOV.U32 R23, RZ, RZ, R29 ;  /* 0x000000ffff177224 */ /* 0x000fe200078e001d */
[----:B------:R-:W3:Y:S04]  /*40ac0*/  LDL.LU R0, [R1+0x4490] ;  /* 0x0044900001007983 */ /* 0x000ee80000300800 */
[----:B------:R-:W-:Y:S04]  /*40ad0*/  STL.64 [R1+0x4430], R22 ;  /* 0x0044301601007387 */ /* 0x000fe80000100a00 */
[----:B--2---:R-:W-:Y:S01]  /*40ae0*/  STL.64 [R1+0x4410], R18 ;  /* 0x0044101201007387 */ /* 0x004fe20000100a00 */
[----:B------:R0:W-:Y:S03]  /*40af0*/  STL.64 [R1+0x4408], R16 ;  /* 0x0044081001007387 */ /* 0x0001e60000100a00 */
[----:B0-----:R-:W2:Y:S01]  /*40b00*/  LDL.LU R16, [R1+0x170] ;  /* 0x0001700001107983 */ /* 0x001ea20000300800 */
[----:B------:R-:W2:Y:S02]  /*40b10*/  LDL.LU R17, [R1+0x174] ;  /* 0x0001740001117983 */ /* 0x000ea40000300800 */
[----:B------:R-:W2:Y:S02]  /*40b20*/  LDL.LU R18, [R1+0x178] ;  /* 0x0001780001127983 */ /* 0x000ea40000300800 */
[----:B------:R-:W2:Y:S01]  /*40b30*/  LDL.LU R19, [R1+0x17c] ;  /* 0x00017c0001137983 */ /* 0x000ea20000300800 */
[----:B------:R-:W2:Y:S04]  /*40b40*/  LDL.LU.64 R22, [R1+0x138] ;  /* 0x0001380001167983 */ /* 0x000ea80000300a00 */
[----:B--2---:R0:W-:Y:S04]  /*40b50*/  STL.64 [R1+0x4448], R22 ;  /* 0x0044481601007387 */ /* 0x0041e80000100a00 */
[----:B0-----:R-:W2:Y:S04]  /*40b60*/  LDL.LU.64 R22, [R1+0x148] ;  /* 0x0001480001167983 */ /* 0x001ea80000300a00 */
[----:B--2---:R-:W-:Y:S01]  /*40b70*/  STL.64 [R1+0x4460], R22 ;  /* 0x0044601601007387 */ /* 0x004fe20000100a00 */
[----:B------:R-:W-:Y:S02]  /*40b80*/  STL.64 [R1+0x4428], R18 ;  /* 0x0044281201007387 */ /* 0x000fe40000100a00 */
[----:B------:R0:W-:Y:S02]  /*40b90*/  STL.64 [R1+0x4420], R16 ;  /* 0x0044201001007387 */ /* 0x0001e40000100a00 */
[----:B0-----:R-:W2:Y:S01]  /*40ba0*/  LDL.LU R16, [R1+0x180] ;  /* 0x0001800001107983 */ /* 0x001ea20000300800 */
[----:B------:R-:W2:Y:S02]  /*40bb0*/  LDL.LU R17, [R1+0x184] ;  /* 0x0001840001117983 */ /* 0x000ea40000300800 */
[----:B------:R-:W2:Y:S02]  /*40bc0*/  LDL.LU R18, [R1+0x188] ;  /* 0x0001880001127983 */ /* 0x000ea40000300800 */
[----:B------:R-:W2:Y:S02]  /*40bd0*/  LDL.LU R19, [R1+0x18c] ;  /* 0x00018c0001137983 */ /* 0x000ea40000300800 */
[----:B------:R-:W-:-:S02]  /*40be0*/  IMAD.MOV.U32 R22, RZ, RZ, R21 ;  /* 0x000000ffff167224 */ /* 0x000fc400078e0015 */
[----:B----4-:R-:W-:-:S05]  /*40bf0*/  IMAD.MOV.U32 R23, RZ, RZ, R20 ;  /* 0x000000ffff177224 */ /* 0x010fca00078e0014 */
[----:B------:R-:W-:Y:S04]  /*40c00*/  STL.64 [R1+0x4478], R22 ;  /* 0x0044781601007387 */ /* 0x000fe80000100a00 */
[----:B--2---:R-:W-:Y:S01]  /*40c10*/  STL.64 [R1+0x4440], R18 ;  /* 0x0044401201007387 */ /* 0x004fe20000100a00 */
[----:B------:R0:W-:Y:S03]  /*40c20*/  STL.64 [R1+0x4438], R16 ;  /* 0x0044381001007387 */ /* 0x0001e60000100a00 */
[----:B0-----:R-:W2:Y:S01]  /*40c30*/  LDL.LU R16, [R1+0x190] ;  /* 0x0001900001107983 */ /* 0x001ea20000300800 */
[----:B------:R-:W2:Y:S02]  /*40c40*/  LDL.LU R17, [R1+0x194] ;  /* 0x0001940001117983 */ /* 0x000ea40000300800 */
[----:B------:R-:W4:Y:S02]  /*40c50*/  LDL.LU R18, [R1+0x198] ;  /* 0x0001980001127983 */ /* 0x000f240000300800 */
[----:B------:R-:W4:Y:S01]  /*40c60*/  LDL.LU R19, [R1+0x19c] ;  /* 0x00019c0001137983 */ /* 0x000f220000300800 */
[----:B------:R-:W2:Y:S01]  /*40c70*/  LDL.LU R20, [R1+0x1c0] ;  /* 0x0001c00001147983 */ /* 0x000ea20000300800 */
[----:B------:R-:W3:Y:S02]  /*40c80*/  LDL.LU R21, [R1+0x1c4] ;  /* 0x0001c40001157983 */ /* 0x000ee40000300800 */
[----:B------:R-:W3:Y:S02]  /*40c90*/  LDL.LU R22, [R1+0x1c8] ;  /* 0x0001c80001167983 */ /* 0x000ee40000300800 */
[----:B------:R-:W3:Y:S01]  /*40ca0*/  LDL.LU R23, [R1+0x1cc] ;  /* 0x0001cc0001177983 */ /* 0x000ee20000300800 */
[----:B------:R-:W3:Y:S01]  /*40cb0*/  LDL.LU R4, [R1+0x1d0] ;  /* 0x0001d00001047983 */ /* 0x000ee20000300800 */
[----:B------:R-:W3:Y:S02]  /*40cc0*/  LDL.LU R5, [R1+0x1d4] ;  /* 0x0001d40001057983 */ /* 0x000ee40000300800 */
[----:B------:R-:W3:Y:S02]  /*40cd0*/  LDL.LU R6, [R1+0x1d8] ;  /* 0x0001d80001067983 */ /* 0x000ee40000300800 */
[----:B------:R-:W3:Y:S01]  /*40ce0*/  LDL.LU R7, [R1+0x1dc] ;  /* 0x0001dc0001077983 */ /* 0x000ee20000300800 */
[----:B----4-:R-:W-:Y:S01]  /*40cf0*/  STL.64 [R1+0x4458], R18 ;  /* 0x0044581201007387 */ /* 0x010fe20000100a00 */
[----:B--2---:R0:W-:Y:S03]  /*40d00*/  STL.64 [R1+0x4450], R16 ;  /* 0x0044501001007387 */ /* 0x0041e60000100a00 */
[----:B0-----:R-:W2:Y:S01]  /*40d10*/  LDL.LU R16, [R1+0x1a0] ;  /* 0x0001a00001107983 */ /* 0x001ea20000300800 */
[----:B------:R-:W2:Y:S02]  /*40d20*/  LDL.LU R17, [R1+0x1a4] ;  /* 0x0001a40001117983 */ /* 0x000ea40000300800 */
[----:B------:R-:W4:Y:S02]  /*40d30*/  LDL.LU R18, [R1+0x1a8] ;  /* 0x0001a80001127983 */ /* 0x000f240000300800 */
[----:B------:R-:W4:Y:S02]  /*40d40*/  LDL.LU R19, [R1+0x1ac] ;  /* 0x0001ac0001137983 */ /* 0x000f240000300800 */
        /* <DEDUP_REMOVED lines=10> */
[----:B------:R-:W-:-:S02]  /*40df0*/  IMAD.MOV.U32 R14, RZ, RZ, R0 ;  /* 0x000000ffff0e7224 */ /* 0x000fc400078e0000 */
[----:B------:R-:W-:Y:S01]  /*40e00*/  IMAD.MOV.U32 R15, RZ, RZ, R3 ;  /* 0x000000ffff0f7224 */ /* 0x000fe200078e0003 */
[----:B------:R-:W4:Y:S01]  /*40e10*/  LDL.LU R0, [R1+0x448c] ;  /* 0x00448c0001007983 */ /* 0x000f220000300800 */
[----:B------:R-:W2:Y:S03]  /*40e20*/  LDL.LU R3, [R1+0x4488] ;  /* 0x0044880001037983 */ /* 0x000ea60000300800 */
[----:B------:R-:W-:Y:S01]  /*40e30*/  STL.64 [R1+0x4380], R14 ;  /* 0x0043800e01007387 */ /* 0x000fe20000100a00 */
[C---:B------:R-:W-:Y:S03]  /*40e40*/  HMMA.16816.F32 R4, R24.reuse, R10, R4 ;  /* 0x0000000a1804723c */ /* 0x040fe60000001804 */
[----:B---3--:R0:W-:Y:S04]  /*40e50*/  STL.64 [R1+0x4378], R12 ;  /* 0x0043780c01007387 */ /* 0x0081e80000100a00 */
[----:B0-----:R-:W3:Y:S01]  /*40e60*/  LDL.LU R12, [R1+0x80] ;  /* 0x00008000010c7983 */ /* 0x001ee20000300800 */
[----:B------:R-:W3:Y:S02]  /*40e70*/  LDL.LU R13, [R1+0x84] ;  /* 0x00008400010d7983 */ /* 0x000ee40000300800 */
[----:B------:R-:W2:Y:S02]  /*40e80*/  LDL.LU R14, [R1+0x88] ;  /* 0x00008800010e7983 */ /* 0x000ea40000300800 */
[----:B------:R-:W2:Y:S02]  /*40e90*/  LDL.LU R15, [R1+0x8c] ;  /* 0x00008c00010f7983 */ /* 0x000ea40000300800 */
[----:B--2---:R-:W-:Y:S01]  /*40ea0*/  STL.64 [R1+0x4398], R14 ;  /* 0x0043980e01007387 */ /* 0x004fe20000100a00 */
[----:B---3--:R0:W-:Y:S03]  /*40eb0*/  STL.64 [R1+0x4390], R12 ;  /* 0x0043900c01007387 */ /* 0x0081e60000100a00 */
[----:B0-----:R-:W2:Y:S01]  /*40ec0*/  LDL.LU R12, [R1+0x90] ;  /* 0x00009000010c7983 */ /* 0x001ea20000300800 */
[----:B------:R-:W2:Y:S04]  /*40ed0*/  LDL.LU R13, [R1+0x94] ;  /* 0x00009400010d7983 */ /* 0x000ea80000300800 */
[----:B------:R-:W-:Y:S02]  /*40ee0*/  STL.64 [R1+0x8e0], R4 ;  /* 0x0008e00401007387 */ /* 0x000fe40000100a00 */
[----:B------:R0:W-:Y:S02]  /*40ef0*/  STL.64 [R1+0x8e8], R6 ;  /* 0x0008e80601007387 */ /* 0x0001e40000100a00 */
[----:B0-----:R-:W3:Y:S02]  /*40f00*/  LDL.LU.64 R6, [R1+0x4480] ;  /* 0x0044800001067983 */ /* 0x001ee40000300a00 */
        /* <DEDUP_REMOVED lines=13> */
[----:B------:R-:W-:Y:S02]  /*40fe0*/  IMAD.MOV.U32 R14, RZ, RZ, R3 ;  /* 0x000000ffff0e7224 */ /* 0x000fe400078e0003 */
[----:B----4-:R-:W-:Y:S01]  /*40ff0*/  IMAD.MOV.U32 R15, RZ, RZ, R0 ;  /* 0x000000ffff0f7224 */ /* 0x010fe200078e0000 */
        /* <DEDUP_REMOVED lines=8> */
[----:B------:R-:W3:Y:S02]  /*41080*/  LDL.LU.64 R22, [R1+0x4448] ;  /* 0x0044480001167983 */ /* 0x000ee40000300a00 */
        /* <DEDUP_REMOVED lines=45> */
[----:B------:R-:W2:Y:S01]  /*41360*/  LDL.LU.64 R18, [R1+0x43b0] ;  /* 0x0043b00001127983 */ /* 0x000ea20000300a00 */
[----:B------:R-:W2:Y:S02]  /*41370*/  LDL.LU.64 R22, [R1+0x43a8] ;  /* 0x0043a80001167983 */ /* 0x000ea40000300a00 */
[----:B------:R-:W2:Y:S11]  /*41380*/  LDL.LU.64 R20, [R1+0x43a0] ;  /* 0x0043a00001147983 */ /* 0x000eb60000300a00 */
[----:B------:R-:W-:Y:S07]  /*41390*/  @!UPT UIADD3 URZ, URZ, URZ, URZ ;  /* 0x0000003f3f3ff290 */ /* 0x000fee000fffe03f */
[----:B------:R0:W-:Y:S01]  /*413a0*/  STL.64 [R1+0xa0], R24 ;  /* 0x0000a01801007387 */ /* 0x0001e20000100a00 */
[----:B------:R1:W-:Y:S03]  /*413b0*/  STL.64 [R1+0xa8], R26 ;  /* 0x0000a81a01007387 */ /* 0x0003e60000100a00 */
[----:B0-----:R-:W3:Y:S01]  /*413c0*/  LDL.LU R24, [R1+0x40] ;  /* 0x0000400001187983 */ /* 0x001ee20000300800 */
[----:B------:R-:W3:Y:S02]  /*413d0*/  LDL.LU R25, [R1+0x44] ;  /* 0x0000440001197983 */ /* 0x000ee40000300800 */
[----:B-1----:R-:W3:Y:S02]  /*413e0*/  LDL.LU R26, [R1+0x48] ;  /* 0x00004800011a7983 */ /* 0x002ee40000300800 */
        /* <DEDUP_REMOVED lines=22> */
[----:B------:R-:W4:Y:S01]  /*41550*/  LDL.LU.64 R16, [R1+0x4350] ;  /* 0x0043500001107983 */ /* 0x000f220000300a00 */
[C---:B--2---:R-:W-:Y:S07]  /*41560*/  HMMA.16816.F32 R12, R20.reuse, R18, R12 ;  /* 0x00000012140c723c */ /* 0x044fee000000180c */
[----:B------:R-:W-:Y:S11]  /*41570*/  IMAD.MOV.U32 R18, RZ, RZ, R28 ;  /* 0x000000ffff127224 */ /* 0x000ff600078e001c */
[----:B------:R-:W-:Y:S05]  /*41580*/  @!UPT UIADD3 URZ, URZ, URZ, URZ ;  /* 0x0000003f3f3ff290 */ /* 0x000fea000fffe03f */
[----:B------:R-:W-:Y:S01]  /*41590*/  STL.64 [R1+0x60], R12 ;  /* 0x0000600c01007387 */ /* 0x000fe20000100a00 */
[----:B------:R0:W-:Y:S03]  /*415a0*/  STL.64 [R1+0x68], R14 ;  /* 0x0000680e01007387 */ /* 0x0001e60000100a00 */
[----:B0-----:R-:W4:Y:S01]  /*415b0*/  LDL.LU.64 R14, [R1+0x4348] ;  /* 0x00434800010e7983 */ /* 0x001f220000300a00 */
[----:B------:R-:W2:Y:S02]  /*415c0*/  LDL.LU.64 R12, [R1+0x4340] ;  /* 0x00434000010c7983 */ /* 0x000ea40000300a00 */
[----:B------:R-:W2:Y:S02]  /*415d0*/  LDL.LU R28, [R1+0x4338] ;  /* 0x00433800011c7983 */ /* 0x000ea40000300800 */
[----:B------:R-:W4:Y:S02]  /*415e0*/  LDL.LU R19, [R1+0x5c] ;  /* 0x00005c0001137983 */ /* 0x000f240000300800 */
[C---:B----4-:R-:W-:Y:S11]  /*415f0*/  HMMA.16816.F32 R16, R20.reuse, R14, R16 ;  /* 0x0000000e1410723c */ /* 0x050ff60000001810 */
[----:B------:R-:W-:Y:S11]  /*41600*/  @!UPT UIADD3 URZ, URZ, URZ, URZ ;  /* 0x0000003f3f3ff290 */ /* 0x000ff6000fffe03f */
[----:B------:R-:W-:Y:S01]  /*41610*/  @!UPT UIADD3 URZ, URZ, URZ, URZ ;  /* 0x0000003f3f3ff290 */ /* 0x000fe2000fffe03f */
[----:B------:R-:W-:Y:S01]  /*41620*/  STL.64 [R1+0x50], R16 ;  /* 0x0000501001007387 */ /* 0x000fe20000100a00 */
[----:B------:R3:W-:Y:S02]  /*41630*/  STL.64 [R1+0x58], R18 ;  /* 0x0000581201007387 */ /* 0x0007e40000100a00 */
[----:B---3--:R-:W-:Y:S01]  /*41640*/  HMMA.16816.F32 R16, R20, R10, R24 ;  /* 0x0000000a1410723c */ /* 0x008fe20000001818 */
[----:B------:R-:W0:Y:S04]  /*41650*/  LDSM.16.MT88.4 R24, [R2+0x10000] ;  /* 0x010000000218783b */ /* 0x000e280000004200 */
[----:B0-----:R-:W-:Y:S11]  /*41660*/  STL.64 [R1+0x4280], R26 ;  /* 0x0042801a01007387 */ /* 0x001ff60000100a00 */
[----:B------:R-:W-:Y:S07]  /*41670*/  @!UPT UIADD3 URZ, URZ, URZ, URZ ;  /* 0x0000003f3f3ff290 */ /* 0x000fee000fffe03f */
[----:B------:R-:W-:Y:S02]  /*41680*/  STL.64 [R1+0x40], R16 ;  /* 0x0000401001007387 */ /* 0x000fe40000100a00 */
[----:B------:R-:W-:Y:S02]  /*41690*/  STL.64 [R1+0x48], R18 ;  /* 0x0000481201007387 */ /* 0x000fe40000100a00 */
[----:B--2---:R-:W0:Y:S04]  /*416a0*/  LDSM.16.M88.4 R16, [R28+0x20080] ;  /* 0x020080001c10783b */ /* 0x004e280000000200 */
[----:B------:R-:W-:Y:S02]  /*416b0*/  STL.64 [R1+0x4278], R24 ;  /* 0x0042781801007387 */ /* 0x000fe40000100a00 */
[----:B------:R-:W1:Y:S02]  /*416c0*/  LDSM.16.M88.4 R24, [R28+0x21080] ;  /* 0x021080001c18783b */ /* 0x000e640000000200 */
[----:B0-----:R-:W-:Y:S02]  /*416d0*/  STL.64 [R1+0x20], R16 ;  /* 0x0000201001007387 */ /* 0x001fe40000100a00 */
[----:B------:R-:W-:Y:S02]  /*416e0*/  STL.64 [R1+0x28], R18 ;  /* 0x0000281201007387 */ /* 0x000fe40000100a00 */
[----:B------:R-:W0:Y:S04]  /*416f0*/  LDSM.16.M88.4 R16, [R28+0x22080] ;  /* 0x022080001c10783b */ /* 0x000e280000000200 */
[----:B-1----:R-:W-:Y:S01]  /*41700*/  STL.64 [R1+0x10], R24 ;  /* 0x0000101801007387 */ /* 0x002fe20000100a00 */
[----:B------:R1:W-:Y:S04]  /*41710*/  STL.64 [R1+0x18], R26 ;  /* 0x0000181a01007387 */ /* 0x0003e80000100a00 */
[----:B0-----:R-:W-:Y:S01]  /*41720*/  STL.64 [R1], R16 ;  /* 0x0000001001007387 */ /* 0x001fe20000100a00 */
[----:B------:R-:W-:Y:S02]  /*41730*/  STL.64 [R1+0x8], R18 ;  /* 0x0000081201007387 */ /* 0x000fe40000100a00 */
[----:B------:R-:W0:Y:S04]  /*41740*/  LDSM.16.M88.4 R16, [R28+0x23080] ;  /* 0x023080001c10783b */ /* 0x000e280000000200 */
[----:B-1----:R-:W-:-:S02]  /*41750*/  IMAD.MOV.U32 R26, RZ, RZ, R5 ;  /* 0x000000ffff1a7224 */ /* 0x002fc400078e0005 */
[----:B------:R-:W-:-:S05]  /*41760*/  IMAD.MOV.U32 R27, RZ, RZ, R4 ;  /* 0x000000ffff1b7224 */ /* 0x000fca00078e0004 */
[----:B------:R-:W-:Y:S04]  /*41770*/  STL.64 [R1+0x4310], R26 ;  /* 0x0043101a01007387 */ /* 0x000fe80000100a00 */
[----:B0-----:R-:W-:Y:S01]  /*41780*/  STL.64 [R1+0x4248], R18 ;  /* 0x0042481201007387 */ /* 0x001fe20000100a00 */
[----:B------:R0:W-:Y:S02]  /*41790*/  STL.64 [R1+0x4240], R16 ;  /* 0x0042401001007387 */ /* 0x0001e40000100a00 */
[----:B0-----:R-:W-:Y:S02]  /*417a0*/  IMAD.MOV.U32 R16, RZ, RZ, R8 ;  /* 0x000000ffff107224 */ /* 0x001fe400078e0008 */
[----:B------:R-:W-:Y:S01]  /*417b0*/  IMAD.MOV.U32 R17, RZ, RZ, R9 ;  /* 0x000000ffff117224 */ /* 0x000fe200078e0009 */
[----:B------:R-:W2:Y:S01]  /*417c0*/  LDL.LU R8, [R1+0x4334] ;  /* 0x0043340001087983 */ /* 0x000ea20000300800 */
[----:B------:R-:W3:Y:S02]  /*417d0*/  LDL.LU R9, [R1+0x4330] ;  /* 0x0043300001097983 */ /* 0x000ee40000300800 */
[----:B------:R-:W-:-:S02]  /*417e0*/  IMAD.MOV.U32 R18, RZ, RZ, R12 ;  /* 0x000000ffff127224 */ /* 0x000fc400078e000c */
[----:B------:R-:W-:Y:S01]  /*417f0*/  IMAD.MOV.U32 R19, RZ, RZ, R13 ;  /* 0x000000ffff137224 */ /* 0x000fe200078e000d */
[----:B------:R-:W4:Y:S01]  /*41800*/  LDL.LU R12, [R1+0x432c] ;  /* 0x00432c00010c7983 */ /* 0x000f220000300800 */
[----:B------:R-:W4:Y:S03]  /*41810*/  LDL.LU R13, [R1+0x4328] ;  /* 0x00432800010d7983 */ /* 0x000f260000300800 */
[----:B------:R-:W-:Y:S01]  /*41820*/  STL.64 [R1+0x4320], R18 ;  /* 0x0043201201007387 */ /* 0x000fe20000100a00 */
[----:B------:R0:W-:Y:S03]  /*41830*/  STL.64 [R1+0x4318], R16 ;  /* 0x0043181001007387 */ /* 0x0001e60000100a00 */
[----:B0-----:R-:W4:Y:S01]  /*41840*/  LDL.LU R16, [R1+0x880] ;  /* 0x0008800001107983 */ /* 0x001f220000300800 */
[----:B------:R-:W4:Y:S02]  /*41850*/  LDL.LU R17, [R1+0x884] ;  /* 0x0008840001117983 */ /* 0x000f240000300800 */
[----:B------:R-:W4:Y:S02]  /*41860*/  LDL.LU R18, [R1+0x888] ;  /* 0x0008880001127983 */ /* 0x000f240000300800 */
[----:B------:R-:W4:Y:S02]  /*41870*/  LDL.LU R19, [R1+0x88c] ;  /* 0x00088c0001137983 */ /* 0x000f240000300800 */
[----:B--2---:R-:W-:-:S02]  /*41880*/  IMAD.MOV.U32 R27, RZ, RZ, R8 ;  /* 0x000000ffff1b7224 */ /* 0x004fc400078e0008 */
[----:B---3--:R-:W-:Y:S02]  /*41890*/  IMAD.MOV.U32 R26, RZ, RZ, R9 ;  /* 0x000000ffff1a7224 */ /* 0x008fe400078e0009 */
[----:B------:R-:W-:Y:S01]  /*418a0*/  LDSM.16.M88.4 R8, [R28+0x25080] ;  /* 0x025080001c08783b */ /* 0x000fe20000000200 */
[----:B----4-:R-:W-:Y:S02]  /*418b0*/  IMAD.MOV.U32 R25, RZ, RZ, R12 ;  /* 0x000000ffff197224 */ /* 0x010fe400078e000c */
[----:B------:R-:W-:Y:S02]  /*418c0*/  IMAD.MOV.U32 R24, RZ, RZ, R13 ;  /* 0x000000ffff187224 */ /* 0x000fe400078e000d */
[----:B------:R-:W0:Y:S01]  /*418d0*/  LDSM.16.M88.4 R12, [R28+0x24080] ;  /* 0x024080001c0c783b */ /* 0x000e220000000200 */
[----:B------:R-:W-:Y:S03]  /*418e0*/  HMMA.16816.F32 R4, R20, R6, R16 ;  /* 0x000000061404723c */ /* 0x000fe60000001810 */
[----:B0-----:R-:W-:Y:S01]  /*418f0*/  STL [R1+0x39cc], R14 ;  /* 0x0039cc0e01007387 */ /* 0x001fe20000100800 */
[----:B------:R-:W-:Y:S02]  /*41900*/  STL [R1+0x39c8], R15 ;  /* 0x0039c80f01007387 */ /* 0x000fe40000100800 */
[----:B------:R0:W-:Y:S02]  /*41910*/  STL [R1+0x391c], R10 ;  /* 0x00391c0a01007387 */ /* 0x0001e40000100800 */
[----:B------:R1:W-:Y:S01]  /*41920*/  STL [R1+0x3918], R11 ;  /* 0x0039180b01007387 */ /* 0x0003e20000100800 */
[----:B------:R-:W-:Y:S01]  /*41930*/  STL.64 [R1+0x4220], R8 ;  /* 0x0042200801007387 */ /* 0x000fe20000100a00 */
[----:B------:R-:W2:Y:S02]  /*41940*/  LDL.LU.64 R18, [R1+0x4320] ;  /* 0x0043200001127983 */ /* 0x000ea40000300a00 */
[----:B------:R-:W2:Y:S11]  /*41950*/  LDL.LU.64 R16, [R1+0x4318] ;  /* 0x0043180001107983 */ /* 0x000eb60000300a00 */
[----:B------:R-:W-:Y:S01]  /*41960*/  STL.64 [R1+0x890], R4 ;  /* 0x0008900401007387 */ /* 0x000fe20000100a00 */
[----:B------:R-:W-:Y:S02]  /*41970*/  STL.64 [R1+0x898], R6 ;  /* 0x0008980601007387 */ /* 0x000fe40000100a00 */
[----:B------:R-:W3:Y:S04]  /*41980*/  LDSM.16.M88.4 R4, [R28+0x26080] ;  /* 0x026080001c04783b */ /* 0x000ee80000000200 */
[----:B0-----:R-:W-:-:S02]  /*41990*/  IMAD.MOV.U32 R10, RZ, RZ, R3 ;  /* 0x000000ffff0a7224 */ /* 0x001fc400078e0003 */
[----:B-1----:R-:W-:Y:S01]  /*419a0*/  IMAD.MOV.U32 R11, RZ, RZ, R0 ;  /* 0x000000ffff0b7224 */ /* 0x002fe200078e0000 */
[----:B---3--:R-:W-:Y:S01]  /*419b0*/  STL.64 [R1+0x30], R4 ;  /* 0x0000300401007387 */ /* 0x008fe20000100a00 */
[----:B------:R-:W-:Y:S02]  /*419c0*/  IMAD.MOV.U32 R3, RZ, RZ, R4 ;  /* 0x000000ffff037224 */ /* 0x000fe400078e0004 */
[----:B------:R-:W-:Y:S02]  /*419d0*/  STL.64 [R1+0x38], R6 ;  /* 0x0000380601007387 */ /* 0x000fe40000100a00 */
[----:B------:R-:W-:Y:S02]  /*419e0*/  IMAD.MOV.U32 R0, RZ, RZ, R5 ;  /* 0x000000ffff007224 */ /* 0x000fe400078e0005 */
[----:B------:R-:W0:Y:S04]  /*419f0*/  LDSM.16.M88.4 R4, [R28+0x27080] ;  /* 0x027080001c04783b */ /* 0x000e280000000200 */
[----:B0-----:R-:W-:Y:S01]  /*41a00*/  STL.64 [R1+0x1e0], R4 ;  /* 0x0001e00401007387 */ /* 0x001fe20000100a00 */
[----:B------:R-:W-:Y:S02]  /*41a10*/  STL.64 [R1+0x1e8], R6 ;  /* 0x0001e80601007387 */ /* 0x000fe40000100a00 */
[----:B------:R-:W-:-:S02]  /*41a20*/  IMAD.MOV.U32 R29, RZ, RZ, R5 ;  /* 0x000000ffff1d7224 */ /* 0x000fc400078e0005 */
[----:B------:R-:W0:Y:S04]  /*41a30*/  LDSM.16.M88.4 R4, [R28+0x28080] ;  /* 0x028080001c04783b */ /* 0x000e280000000200 */
        /* <DEDUP_REMOVED lines=22> */
[----:B------:R-:W-:-:S02]  /*41ba0*/  IMAD.MOV.U32 R15, RZ, RZ, R4 ;  /* 0x000000ffff0f7224 */ /* 0x000fc400078e0004 */
[----:B------:R-:W-:Y:S02]  /*41bb0*/  STL.64 [R1+0x168], R6 ;  /* 0x0001680601007387 */ /* 0x000fe40000100a00 */
[----:B------:R-:W-:Y:S02]  /*41bc0*/  IMAD.MOV.U32 R14, RZ, RZ, R5 ;  /* 0x000000ffff0e7224 */ /* 0x000fe400078e0005 */
[----:B------:R-:W0:Y:S04]  /*41bd0*/  LDSM.16.MT88.4 R4, [R2+0x10080] ;  /* 0x010080000204783b */ /* 0x000e280000004200 */
[----:B------:R-:W-:Y:S01]  /*41be0*/  STL [R1+0x420c], R14 ;  /* 0x00420c0e01007387 */ /* 0x000fe20000100800 */
[----:B------:R-:W-:Y:S02]  /*41bf0*/  STL [R1+0x4208], R15 ;  /* 0x0042080f01007387 */ /* 0x000fe40000100800 */
[----:B------:R1:W-:Y:S02]  /*41c00*/  STL.64 [R1+0x4250], R12 ;  /* 0x0042500c01007387 */ /* 0x0003e40000100a00 */
[----:B-1----:R-:W3:Y:S01]  /*41c10*/  LDL.LU R12, [R1+0x8b0] ;  /* 0x0008b000010c7983 */ /* 0x002ee20000300800 */
[----:B------:R-:W3:Y:S02]  /*41c20*/  LDL.LU R13, [R1+0x8b4] ;  /* 0x0008b400010d7983 */ /* 0x000ee40000300800 */
[----:B------:R-:W3:Y:S02]  /*41c30*/  LDL.LU R14, [R1+0x8b8] ;  /* 0x0008b800010e7983 */ /* 0x000ee40000300800 */
[----:B------:R-:W3:Y:S01]  /*41c40*/  LDL.LU R15, [R1+0x8bc] ;  /* 0x0008bc00010f7983 */ /* 0x000ee20000300800 */
[----:B------:R-:W-:Y:S04]  /*41c50*/  STL [R1+0x1ca4], R28 ;  /* 0x001ca41c01007387 */ /* 0x000fe80000100800 */
[----:B0-----:R0:W-:Y:S01]  /*41c60*/  STL.64 [R1+0x4168], R6 ;  /* 0x0041680601007387 */ /* 0x0011e20000100a00 */
[----:B------:R1:W-:Y:S03]  /*41c70*/  STL.64 [R1+0x4160], R4 ;  /* 0x0041600401007387 */ /* 0x0003e60000100a00 */
[----:B0-----:R-:W1:Y:S01]  /*41c80*/  LDL.LU R6, [R1+0x158] ;  /* 0x0001580001067983 */ /* 0x001e620000300800 */
[----:B------:R-:W1:Y:S02]  /*41c90*/  LDL.LU R7, [R1+0x15c] ;  /* 0x00015c0001077983 */ /* 0x000e640000300800 */
[C---:B-1----:R-:W-:Y:S01]  /*41ca0*/  HMMA.16816.F32 R4, R20.reuse, R6, R24 ;  /* 0x000000061404723c */ /* 0x042fe20000001818 */
[----:B------:R-:W2:Y:S07]  /*41cb0*/  LDL.LU.64 R26, [R1+0x4310] ;  /* 0x00431000011a7983 */ /* 0x000eae0000300a00 */
[C---:B---3--:R-:W-:Y:S11]  /*41cc0*/  HMMA.16816.F32 R8, R20.reuse, R10, R12 ;  /* 0x0000000a1408723c */ /* 0x048ff6000000180c */
[----:B------:R-:W-:Y:S04]  /*41cd0*/  @!UPT UIADD3 URZ, URZ, URZ, URZ ;  /* 0x0000003f3f3ff290 */ /* 0x000fe8000fffe03f */
[----:B------:R-:W-:Y:S01]  /*41ce0*/  STL.64 [R1+0x8c0], R4 ;  /* 0x0008c00401007387 */ /* 0x000fe20000100a00 */
[----:B------:R2:W-:Y:S02]  /*41cf0*/  STL.64 [R1+0x8c8], R6 ;  /* 0x0008c80601007387 */ /* 0x0005e40000100a00 */
[----:B------:R-:W3:Y:S05]  /*41d00*/  LDL.LU R12, [R1+0x4d0] ;  /* 0x0004d000010c7983 */ /* 0x000eea0000300800 */
[----:B------:R-:W-:Y:S01]  /*41d10*/  STL.64 [R1+0x8b0], R8 ;  /* 0x0008b00801007387 */ /* 0x000fe20000100a00 */
[----:B------:R-:W-:Y:S01]  /*41d20*/  STL.64 [R1+0x8b8], R10 ;  /* 0x0008b80a01007387 */ /* 0x000fe20000100a00 */
[C---:B--2---:R-:W-:Y:S11]  /*41d30*/  HMMA.16816.F32 R4, R20.reuse, R26, R16 ;  /* 0x0000001a1404723c */ /* 0x044ff60000001810 */
[----:B------:R-:W-:Y:S11]  /*41d40*/  @!UPT UIADD3 URZ, URZ, URZ, URZ ;  /* 0x0000003f3f3ff290 */ /* 0x000ff6000fffe03f */
[----:B------:R-:W-:Y:S01]  /*41d50*/  @!UPT UIADD3 URZ, URZ, URZ, URZ ;  /* 0x0000003f3f3ff290 */ /* 0x000fe2000fffe03f */
[----:B------:R0:W-:Y:S01]  /*41d60*/  STL.64 [R1+0x8a0], R4 ;  /* 0x0008a00401007387 */ /* 0x0001e20000100a00 */
[----:B------:R1:W-:Y:S02]  /*41d70*/  STL.64 [R1+0x8a8], R6 ;  /* 0x0008a80601007387 */ /* 0x0003e40000100a00 */
[----:B------:R-:W3:Y:S02]  /*41d80*/  LDL.LU R13, [R1+0x4d4] ;  /* 0x0004d400010d7983 */ /* 0x000ee40000300800 */
[----:B------:R-:W2:Y:S01]  /*41d90*/  LDL.LU R14, [R1+0x4d8] ;  /* 0x0004d800010e7983 */ /* 0x000ea20000300800 */
[----:B------:R-:W2:Y:S01]  /*41da0*/  LDL.LU R15, [R1+0x4dc] ;  /* 0x0004dc00010f7983 */ /* 0x000ea20000300800 */
[----:B------:R-:W4:Y:S02]  /*41db0*/  LDL.LU R26, [R1+0xd8] ;  /* 0x0000d800011a7983 */ /* 0x000f240000300800 */
[----:B------:R-:W4:Y:S02]  /*41dc0*/  LDL.LU R27, [R1+0xdc] ;  /* 0x0000dc00011b7983 */ /* 0x000f240000300800 */
[----:B----4-:R4:W-:Y:S01]  /*41dd0*/  STL.64 [R1+0x4298], R26 ;  /* 0x0042981a01007387 */ /* 0x0109e20000100a00 */
[----:B0-----:R-:W2:Y:S02]  /*41de0*/  LDL.LU R4, [R1+0x4f0] ;  /* 0x0004f00001047983 */ /* 0x001ea40000300800 */
[----:B------:R-:W2:Y:S02]  /*41df0*/  LDL.LU R5, [R1+0x4f4] ;  /* 0x0004f40001057983 */ /* 0x000ea40000300800 */
[----:B-1----:R-:W2:Y:S01]  /*41e00*/  LDL.LU R6, [R1+0x4f8] ;  /* 0x0004f80001067983 */ /* 0x002ea20000300800 */
[----:B------:R-:W2:Y:S04]  /*41e10*/  LDL.LU R7, [R1+0x4fc] ;  /* 0x0004fc0001077983 */ /* 0x000ea80000300800 */
[----:B----4-:R-:W4:Y:S01]  /*41e20*/  LDL.LU R26, [R1+0xe8] ;  /* 0x0000e800011a7983 */ /* 0x010f220000300800 */
[----:B------:R-:W4:Y:S03]  /*41e30*/  LDL.LU R27, [R1+0xec] ;  /* 0x0000ec00011b7983 */ /* 0x000f260000300800 */
[----:B----4-:R-:W-:Y:S01]  /*41e40*/  STL.64 [R1+0x42b0], R26 ;  /* 0x0042b01a01007387 */ /* 0x010fe20000100a00 */
[----:B--2---:R-:W-:Y:S02]  /*41e50*/  STL.64 [R1+0x4290], R6 ;  /* 0x0042900601007387 */ /* 0x004fe40000100a00 */
[----:B------:R0:W-:Y:S02]  /*41e60*/  STL.64 [R1+0x4288], R4 ;  /* 0x0042880401007387 */ /* 0x0001e40000100a00 */
[----:B0-----:R-:W2:Y:S01]  /*41e70*/  LDL.LU R4, [R1+0x500] ;  /* 0x0005000001047983 */ /* 0x001ea20000300800 */
[----:B------:R-:W2:Y:S02]  /*41e80*/  LDL.LU R5, [R1+0x504] ;  /* 0x0005040001057983 */ /* 0x000ea40000300800 */
[----:B------:R-:W4:Y:S02]  /*41e90*/  LDL.LU R6, [R1+0x508] ;  /* 0x0005080001067983 */ /* 0x000f240000300800 */
[----:B------:R-:W4:Y:S01]  /*41ea0*/  LDL.LU R7, [R1+0x50c] ;  /* 0x00050c0001077983 */ /* 0x000f220000300800 */
[----:B------:R-:W2:Y:S01]  /*41eb0*/  LDL.LU R26, [R1+0xf8] ;  /* 0x0000f800011a7983 */ /* 0x000ea20000300800 */
[----:B------:R-:W2:Y:S03]  /*41ec0*/  LDL.LU R27, [R1+0xfc] ;  /* 0x0000fc00011b7983 */ /* 0x000ea60000300800 */
[----:B--2---:R0:W-:Y:S04]  /*41ed0*/  STL.64 [R1+0x42c8], R26 ;  /* 0x0042c81a01007387 */ /* 0x0041e80000100a00 */
[----:B0-----:R-:W2:Y:S01]  /*41ee0*/  LDL.LU R26, [R1+0x108] ;  /* 0x00010800011a7983 */ /* 0x001ea20000300800 */
[----:B------:R-:W2:Y:S03]  /*41ef0*/  LDL.LU R27, [R1+0x10c] ;  /* 0x00010c00011b7983 */ /* 0x000ea60000300800 */
[----:B--2---:R-:W-:Y:S01]  /*41f00*/  STL.64 [R1+0x42e0], R26 ;  /* 0x0042e01a01007387 */ /* 0x004fe20000100a00 */
[----:B----4-:R-:W-:Y:S02]  /*41f10*/  STL.64 [R1+0x42a8], R6 ;  /* 0x0042a80601007387 */ /* 0x010fe40000100a00 */
[----:B------:R0:W-:Y:S02]  /*41f20*/  STL.64 [R1+0x42a0], R4 ;  /* 0x0042a00401007387 */ /* 0x0001e40000100a00 */
[----:B0-----:R-:W2:Y:S01]  /*41f30*/  LDL.LU R4, [R1+0x840] ;  /* 0x0008400001047983 */ /* 0x001ea20000300800 */
[----:B------:R-:W2:Y:S02]  /*41f40*/  LDL.LU R5, [R1+0x844] ;  /* 0x0008440001057983 */ /* 0x000ea40000300800 */
[----:B------:R-:W4:Y:S02]  /*41f50*/  LDL.LU R6, [R1+0x848] ;  /* 0x0008480001067983 */ /* 0x000f240000300800 */
[----:B------:R-:W4:Y:S01]  /*41f60*/  LDL.LU R7, [R1+0x84c] ;  /* 0x00084c0001077983 */ /* 0x000f220000300800 */
[----:B------:R-:W2:Y:S01]  /*41f70*/  LDL.LU R26, [R1+0x118] ;  /* 0x00011800011a7983 */ /* 0x000ea20000300800 */
        /* <DEDUP_REMOVED lines=9> */
[----:B------:R-:W3:Y:S03]  /*42010*/  LDL.LU R27, [R1+0x12c] ;  /* 0x00012c00011b7983 */ /* 0x000ee60000300800 */
        /* <DEDUP_REMOVED lines=18> */
[----:B------:R-:W-:Y:S01]  /*42140*/  STL.64 [R1+0x4260], R14 ;  /* 0x0042600e01007387 */ /* 0x000fe20000100a00 */
[----:B---3--:R0:W-:Y:S03]  /*42150*/  STL.64 [R1+0x4258], R12 ;  /* 0x0042580c01007387 */ /* 0x0081e60000100a00 */
[----:B0-----:R-:W3:Y:S04]  /*42160*/  LDL.64 R12, [R1+0x10] ;  /* 0x00001000010c7983 */ /* 0x001ee80000100a00 */
[----:B---3--:R0:W-:Y:S01]  /*42170*/  STL.64 [R1+0x4270], R12 ;  /* 0x0042700c01007387 */ /* 0x0081e20000100a00 */
[----:B------:R-:W3:Y:S03]  /*42180*/  LDL.64 R16, [R1] ;  /* 0x0000000001107983 */ /* 0x000ee60000100a00 */
[----:B0-----:R-:W4:Y:S04]  /*42190*/  LDL.64 R12, [R1+0x20] ;  /* 0x00002000010c7983 */ /* 0x001f280000100a00 */
[----:B---3--:R0:W-:Y:S04]  /*421a0*/  STL.64 [R1+0x4268], R16 ;  /* 0x0042681001007387 */ /* 0x0081e80000100a00 */
        /* <DEDUP_REMOVED lines=49> */
[----:B------:R-:W4:Y:S01]  /*424c0*/  LDL.LU.64 R6, [R1+0x4290] ;  /* 0x0042900001067983 */ /* 0x000f220000300a00 */
[----:B------:R-:W4:Y:S02]  /*424d0*/  LDL.LU.64 R4, [R1+0x4288] ;  /* 0x0042880001047983 */ /* 0x000f240000300a00 */
[----:B------:R-:W4:Y:S02]  /*424e0*/  LDL.LU.64 R26, [R1+0x4280] ;  /* 0x00428000011a7983 */ /* 0x000f240000300a00 */
[----:B------:R-:W4:Y:S11]  /*424f0*/  LDL.LU.64 R24, [R1+0x4278] ;  /* 0x0042780001187983 */ /* 0x000f360000300a00 */
[----:B------:R-:W-:Y:S05]  /*42500*/  @!UPT UIADD3 URZ, URZ, URZ, URZ ;  /* 0x0000003f3f3ff290 */ /* 0x000fea000fffe03f */
[----:B------:R0:W-:Y:S01]  /*42510*/  STL.64 [R1+0x500], R20 ;  /* 0x0005001401007387 */ /* 0x0001e20000100a00 */
[----:B------:R1:W-:Y:S03]  /*42520*/  STL.64 [R1+0x508], R22 ;  /* 0x0005081601007387 */ /* 0x0003e60000100a00 */
[----:B0-----:R-:W3:Y:S01]  /*42530*/  LDL.LU R20, [R1+0x4a0] ;  /* 0x0004a00001147983 */ /* 0x001ee20000300800 */
[----:B------:R-:W3:Y:S02]  /*42540*/  LDL.LU R21, [R1+0x4a4] ;  /* 0x0004a40001157983 */ /* 0x000ee40000300800 */
[----:B-1----:R-:W3:Y:S02]  /*42550*/  LDL.LU R22, [R1+0x4a8] ;  /* 0x0004a80001167983 */ /* 0x002ee40000300800 */
[----:B------:R-:W3:Y:S01]  /*42560*/  LDL.LU R23, [R1+0x4ac] ;  /* 0x0004ac0001177983 */ /* 0x000ee20000300800 */
[C---:B----4-:R-:W-:Y:S11]  /*42570*/  HMMA.16816.F32 R4, R24.reuse, R12, R4 ;  /* 0x0000000c1804723c */ /* 0x050ff60000001804 */
[----:B------:R-:W-:Y:S11]  /*42580*/  @!UPT UIADD3 URZ, URZ, URZ, URZ ;  /* 0x0000003f3f3ff290 */ /* 0x000ff6000fffe03f */
[----:B------:R-:W-:Y:S01]  /*42590*/  @!UPT UIADD3 URZ, URZ, URZ, URZ ;  /* 0x0000003f3f3ff290 */ /* 0x000fe2000fffe03f */
[----:B------:R0:W-:Y:S01]  /*425a0*/  STL.64 [R1+0x4f0], R4 ;  /* 0x0004f00401007387 */ /* 0x0001e20000100a00 */
[----:B------:R1:W-:Y:S02]  /*425b0*/  STL.64 [R1+0x4f8], R6 ;  /* 0x0004f80601007387 */ /* 0x0003e40000100a00 */
[----:B0-----:R-:W-:Y:S02]  /*425c0*/  IMAD.MOV.U32 R5, RZ, RZ, R12 ;  /* 0x000000ffff057224 */ /* 0x001fe400078e000c */
[----:B------:R-:W-:Y:S02]  /*425d0*/  IMAD.MOV.U32 R4, RZ, RZ, R13 ;  /* 0x000000ffff047224 */ /* 0x000fe400078e000d */
[----:B------:R-:W4:Y:S02]  /*425e0*/  LDL.LU.64 R12, [R1+0x4270] ;  /* 0x00427000010c7983 */ /* 0x000f240000300a00 */
[----:B----4-:R-:W-:Y:S01]  /*425f0*/  HMMA.16816.F32 R16, R24, R12, R16 ;  /* 0x0000000c1810723c */ /* 0x010fe20000001810 */
[----:B-1----:R-:W-:-:S02]  /*42600*/  IMAD.MOV.U32 R7, RZ, RZ, R12 ;  /* 0x000000ffff077224 */ /* 0x002fc400078e000c */
[----:B------:R-:W-:Y:S11]  /*42610*/  IMAD.MOV.U32 R6, RZ, RZ, R13 ;  /* 0x000000ffff067224 */ /* 0x000ff600078e000d */
[----:B------:R-:W-:Y:S09]  /*42620*/  @!UPT UIADD3 URZ, URZ, URZ, URZ ;  /* 0x0000003f3f3ff290 */ /* 0x000ff2000fffe03f */
[----:B------:R0:W-:Y:S01]  /*42630*/  STL.64 [R1+0x4e0], R16 ;  /* 0x0004e01001007387 */ /* 0x0001e20000100a00 */
[----:B------:R-:W-:Y:S03]  /*42640*/  STL.64 [R1+0x4e8], R18 ;  /* 0x0004e81201007387 */ /* 0x000fe60000100a00 */
[----:B0-----:R-:W4:Y:S01]  /*42650*/  LDL.LU.64 R16, [R1+0x4268] ;  /* 0x0042680001107983 */ /* 0x001f220000300a00 */
[----:B------:R-:W4:Y:S02]  /*42660*/  LDL.LU.64 R14, [R1+0x4260] ;  /* 0x00426000010e7983 */ /* 0x000f240000300a00 */
[----:B------:R-:W4:Y:S02]  /*42670*/  LDL.LU.64 R12, [R1+0x4258] ;  /* 0x00425800010c7983 */ /* 0x000f240000300a00 */
[----:B------:R-:W-:Y:S01]  /*42680*/  STL.64 [R1+0x4218], R6 ;  /* 0x0042180601007387 */ /* 0x000fe20000100a00 */
[----:B------:R0:W-:Y:S04]  /*42690*/  STL.64 [R1+0x4210], R4 ;  /* 0x0042100401007387 */ /* 0x0001e80000100a00 */
        /* <DEDUP_REMOVED lines=12> */
[----:B------:R-:W2:Y:S01]  /*42760*/  LDL.LU.64 R18, [R1+0x4248] ;  /* 0x0042480001127983 */ /* 0x000ea20000300a00 */
[----:B------:R-:W2:Y:S02]  /*42770*/  LDL.LU.64 R16, [R1+0x4240] ;  /* 0x0042400001107983 */ /* 0x000ea40000300a00 */
[----:B--2---:R-:W-:Y:S11]  /*42780*/  HMMA.16816.F32 R8, R24, R16, R8 ;  /* 0x000000101808723c */ /* 0x004ff60000001808 */
[----:B------:R-:W-:Y:S11]  /*42790*/  @!UPT UIADD3 URZ, URZ, URZ, URZ ;  /* 0x0000003f3f3ff290 */ /* 0x000ff6000fffe03f */
[----:B------:R-:W-:Y:S01]  /*427a0*/  @!UPT UIADD3 URZ, URZ, URZ, URZ ;  /* 0x0000003f3f3ff290 */ /* 0x000fe2000fffe03f */
[----:B------:R-:W-:Y:S01]  /*427b0*/  STL.64 [R1+0x4c0], R8 ;  /* 0x0004c00801007387 */ /* 0x000fe20000100a00 */
[----:B------:R0:W-:Y:S03]  /*427c0*/  STL.64 [R1+0x4c8], R10 ;  /* 0x0004c80a01007387 */ /* 0x0001e60000100a00 */
[----:B0-----:R-:W4:Y:S01]  /*427d0*/  LDL.LU.64 R10, [R1+0x4238] ;  /* 0x00423800010a7983 */ /* 0x001f220000300a00 */
[----:B------:R-:W4:Y:S02]  /*427e0*/  LDL.LU.64 R8, [R1+0x4230] ;  /* 0x0042300001087983 */ /* 0x000f240000300a00 */
[----:B------:R-:W-:Y:S02]  /*427f0*/  STL.64 [R1+0x4118], R18 ;  /* 0x0041181201007387 */ /* 0x000fe40000100a00 */
[----:B------:R0:W-:Y:S02]  /*42800*/  STL.64 [R1+0x4110], R16 ;  /* 0x0041101001007387 */ /* 0x0001e40000100a00 */
[----:B0-----:R-:W2:Y:S01]  /*42810*/  LDL R16, [R1+0x1e0] ;  /* 0x0001e00001107983 */ /* 0x001ea20000100800 */
[----:B------:R-:W-:-:S02]  /*42820*/  IMAD.MOV.U32 R17, RZ, RZ, R29 ;  /* 0x000000ffff117224 */ /* 0x000fc400078e001d */
[----:B------:R-:W2:Y:S01]  /*42830*/  LDL.LU R29, [R1+0x4228] ;  /* 0x00422800011d7983 */ /* 0x000ea20000300800 */
[C---:B----4-:R-:W-:Y:S11]  /*42840*/  HMMA.16816.F32 R8, R24.reuse, R12, R8 ;  /* 0x0000000c1808723c */ /* 0x050ff60000001808 */
[----:B------:R-:W-:Y:S11]  /*42850*/  @!UPT UIADD3 URZ, URZ, URZ, URZ ;  /* 0x0000003f3f3ff290 */ /* 0x000ff6000fffe03f */
[----:B------:R-:W-:Y:S01]  /*42860*/  @!UPT UIADD3 URZ, URZ, URZ, URZ ;  /* 0x0000003f3f3ff290 */ /* 0x000fe2000fffe03f */
[----:B------:R0:W-:Y:S01]  /*42870*/  STL.64 [R1+0x4b0], R8 ;  /* 0x0004b00801007387 */ /* 0x0001e20000100a00 */
[----:B------:R1:W-:Y:S03]  /*42880*/  STL.64 [R1+0x4b8], R10 ;  /* 0x0004b80a01007387 */ /* 0x0003e60000100a00 */
[----:B0-----:R-:W3:Y:S01]  /*42890*/  LDL.LU.64 R8, [R1+0x4220] ;  /* 0x0042200001087983 */ /* 0x001ee20000300a00 */
[----:B------:R-:W-:Y:S01]  /*428a0*/  STL.64 [R1+0x41c8], R12 ;  /* 0x0041c80c01007387 */ /* 0x000fe20000100a00 */
[----:B---3--:R-:W-:Y:S11]  /*428b0*/  HMMA.16816.F32 R20, R24, R8, R20 ;  /* 0x000000081814723c */ /* 0x008ff60000001814 */
[----:B------:R-:W-:Y:S11]  /*428c0*/  @!UPT UIADD3 URZ, URZ, URZ, URZ ;  /* 0x0000003f3f3ff290 */ /* 0x000ff6000fffe03f */
[----:B------:R-:W-:Y:S02]  /*428d0*/  @!UPT UIADD3 URZ, URZ, URZ, URZ ;  /* 0x0000003f3f3ff290 */ /* 0x000fe4000fffe03f */
[----:B-1----:R-:W-:Y:S02]  /*428e0*/  IMAD.MOV.U32 R11, RZ, RZ, R23 ;  /* 0x000000ffff0b7224 */ /* 0x002fe400078e0017 */
[----:B------:R-:W-:Y:S01]  /*428f0*/  IMAD.MOV.U32 R10, RZ, RZ, R22 ;  /* 0x000000ffff0a7224 */ /* 0x000fe200078e0016 */
[----:B------:R-:W-:Y:S01]  /*42900*/  STL.64 [R1+0x4a0], R20 ;  /* 0x0004a01401007387 */ /* 0x000fe20000100a00 */
[----:B------:R0:W-:Y:S02]  /*42910*/  STL [R1+0x40fc], R8 ;  /* 0x0040fc0801007387 */ /* 0x0001e40000100800 */
[----:B------:R1:W-:Y:S02]  /*42920*/  STL [R1+0x40f8], R9 ;  /* 0x0040f80901007387 */ /* 0x0003e40000100800 */
[----:B------:R-:W-:Y:S01]  /*42930*/  STL [R1+0x3eac], R11 ;  /* 0x003eac0b01007387 */ /* 0x000fe20000100800 */
[----:B------:R3:W-:Y:S04]  /*42940*/  STL [R1+0x3ea8], R10 ;  /* 0x003ea80a01007387 */ /* 0x0007e80000100800 */
[----:B------:R-:W2:Y:S04]  /*42950*/  LDSM.16.MT88.4 R20, [R2+0x10100] ;  /* 0x010100000214783b */ /* 0x000ea80000004200 */
[----:B0-----:R-:W4:Y:S01]  /*42960*/  LDL.LU R8, [R1+0x820] ;  /* 0x0008200001087983 */ /* 0x001f220000300800 */
[----:B-1----:R-:W4:Y:S02]  /*42970*/  LDL.LU R9, [R1+0x824] ;  /* 0x0008240001097983 */ /* 0x002f240000300800 */
[----:B---3--:R-:W4:Y:S01]  /*42980*/  LDL.LU R10, [R1+0x828] ;  /* 0x00082800010a7983 */ /* 0x008f220000300800 */
[----:B------:R-:W-:Y:S01]  /*42990*/  STL [R1+0x4100], R2 ;  /* 0x0041000201007387 */ /* 0x000fe20000100800 */
[----:B--2---:R-:W-:-:S03]  /*429a0*/  IMAD.MOV.U32 R11, RZ, RZ, R29 ;  /* 0x000000ffff0b7224 */ /* 0x004fc600078e001d */
[----:B------:R-:W-:Y:S01]  /*429b0*/  STL.64 [R1+0x4020], R22 ;  /* 0x0040201601007387 */ /* 0x000fe20000100a00 */
[----:B------:R0:W-:Y:S02]  /*429c0*/  STL.64 [R1+0x4018], R20 ;  /* 0x0040181401007387 */ /* 0x0001e40000100a00 */
[----:B0-----:R-:W-:Y:S02]  /*429d0*/  IMAD.MOV.U32 R20, RZ, RZ, R3 ;  /* 0x000000ffff147224 */ /* 0x001fe400078e0003 */
[----:B------:R-:W-:-:S07]  /*429e0*/  IMAD.MOV.U32 R21, RZ, RZ, R0 ;  /* 0x000000ffff157224 */ /* 0x000fce00078e0000 */
[C---:B------:R-:W-:Y:S01]  /*429f0*/  HMMA.16816.F32 R20, R24.reuse, R20, R4 ;  /* 0x000000141814723c */ /* 0x040fe20000001804 */
[----:B------:R-:W2:Y:S01]  /*42a00*/  LDL.LU.64 R6, [R1+0x4218] ;  /* 0x0042180001067983 */ /* 0x000ea20000300a00 */
[----:B------:R-:W3:Y:S11]  /*42a10*/  LDL.LU.64 R4, [R1+0x4210] ;  /* 0x0042100001047983 */ /* 0x000ef60000300a00 */
[----:B------:R-:W-:Y:S11]  /*42a20*/  @!UPT UIADD3 URZ, URZ, URZ, URZ ;  /* 0x0000003f3f3ff290 */ /* 0x000ff6000fffe03f */
[----:B------:R-:W-:Y:S02]  /*42a30*/  IMAD.MOV.U32 R0, RZ, RZ, R23 ;  /* 0x000000ffff007224 */ /* 0x000fe400078e0017 */
[----:B------:R-:W-:Y:S02]  /*42a40*/  IMAD.MOV.U32 R3, RZ, RZ, R22 ;  /* 0x000000ffff037224 */ /* 0x000fe400078e0016 */
[----:B------:R-:W-:Y:S02]  /*42a50*/  IMAD.MOV.U32 R28, RZ, RZ, R21 ;  /* 0x000000ffff1c7224 */ /* 0x000fe400078e0015 */
[----:B------:R-:W-:Y:S01]  /*42a60*/  IMAD.MOV.U32 R29, RZ, RZ, R20 ;  /* 0x000000ffff1d7224 */ /* 0x000fe200078e0014 */
[----:B------:R-:W-:Y:S01]  /*42a70*/  STL [R1+0x39ac], R0 ;  /* 0x0039ac0001007387 */ /* 0x000fe20000100800 */
[----:B------:R-:W-:Y:S02]  /*42a80*/  STL [R1+0x39a8], R3 ;  /* 0x0039a80301007387 */ /* 0x000fe40000100800 */
[----:B------:R-:W-:Y:S02]  /*42a90*/  STL [R1+0x39a4], R28 ;  /* 0x0039a41c01007387 */ /* 0x000fe40000100800 */
[----:B------:R-:W-:Y:S01]  /*42aa0*/  STL [R1+0x39a0], R29 ;  /* 0x0039a01d01007387 */ /* 0x000fe20000100800 */
[----:B------:R-:W2:Y:S01]  /*42ab0*/  LDL.LU R20, [R1+0x440] ;  /* 0x0004400001147983 */ /* 0x000ea20000300800 */
[----:B----4-:R-:W-:Y:S11]  /*42ac0*/  HMMA.16816.F32 R8, R24, R16, R8 ;  /* 0x000000101808723c */ /* 0x010ff60000001808 */
[----:B------:R-:W-:Y:S11]  /*42ad0*/  @!UPT UIADD3 URZ, URZ, URZ, URZ ;  /* 0x0000003f3f3ff290 */ /* 0x000ff6000fffe03f */
[----:B------:R-:W-:Y:S01]  /*42ae0*/  @!UPT UIADD3 URZ, URZ, URZ, URZ ;  /* 0x0000003f3f3ff290 */ /* 0x000fe2000fffe03f */
[----:B------:R-:W-:Y:S01]  /*42af0*/  STL.64 [R1+0x820], R8 ;  /* 0x0008200801007387 */ /* 0x000fe20000100a00 */
[----:B------:R-:W-:Y:S02]  /*42b00*/  STL.64 [R1+0x828], R10 ;  /* 0x0008280a01007387 */ /* 0x000fe40000100a00 */
[----:B------:R-:W2:Y:S02]  /*42b10*/  LDL.LU R21, [R1+0x444] ;  /* 0x0004440001157983 */ /* 0x000ea40000300800 */
[----:B------:R-:W4:Y:S01]  /*42b20*/  LDL.LU R22, [R1+0x448] ;  /* 0x0004480001167983 */ /* 0x000f220000300800 */
[----:B------:R-:W4:Y:S01]  /*42b30*/  LDL.LU R23, [R1+0x44c] ;  /* 0x00044c0001177983 */ /* 0x000f220000300800 */
[----:B------:R-:W-:Y:S02]  /*42b40*/  IMAD.MOV.U32 R16, RZ, RZ, R14 ;  /* 0x000000ffff107224 */ /* 0x000fe400078e000e */
[----:B------:R-:W-:Y:S01]  /*42b50*/  IMAD.MOV.U32 R17, RZ, RZ, R15 ;  /* 0x000000ffff117224 */ /* 0x000fe200078e000f */
[----:B----4-:R-:W-:Y:S01]  /*42b60*/  STL.64 [R1+0x4128], R22 ;  /* 0x0041281601007387 */ /* 0x010fe20000100a00 */
[----:B--2---:R0:W-:Y:S02]  /*42b70*/  STL.64 [R1+0x4120], R20 ;  /* 0x0041201401007387 */ /* 0x0041e40000100a00 */
[----:B------:R-:W2:Y:S02]  /*42b80*/  LDL.LU R14, [R1+0x420c] ;  /* 0x00420c00010e7983 */ /* 0x000ea40000300800 */
[----:B------:R-:W4:Y:S01]  /*42b90*/  LDL.LU R15, [R1+0x4208] ;  /* 0x00420800010f7983 */ /* 0x000f220000300800 */
        /* <DEDUP_REMOVED lines=8> */
[----:B------:R-:W-:Y:S03]  /*42c20*/  STL.64 [R1+0x4138], R20 ;  /* 0x0041381401007387 */ /* 0x000fe60000100a00 */
[----:B------:R3:W-:Y:S02]  /*42c30*/  STL.64 [R1+0x4148], R16 ;  /* 0x0041481001007387 */ /* 0x0007e40000100a00 */
[----:B---3--:R-:W-:Y:S02]  /*42c40*/  IMAD.MOV.U32 R16, RZ, RZ, R5 ;  /* 0x000000ffff107224 */ /* 0x008fe400078e0005 */
[----:B------:R-:W-:Y:S02]  /*42c50*/  IMAD.MOV.U32 R17, RZ, RZ, R4 ;  /* 0x000000ffff117224 */ /* 0x000fe400078e0004 */
[----:B----4-:R-:W-:-:S02]  /*42c60*/  IMAD.MOV.U32 R4, RZ, RZ, R15 ;  /* 0x000000ffff047224 */ /* 0x010fc400078e000f */
[----:B------:R-:W-:Y:S01]  /*42c70*/  IMAD.MOV.U32 R5, RZ, RZ, R14 ;  /* 0x000000ffff057224 */ /* 0x000fe200078e000e */
[----:B------:R-:W-:Y:S01]  /*42c80*/  STL.64 [R1+0x4170], R16 ;  /* 0x0041701001007387 */ /* 0x000fe20000100a00 */
[----:B------:R-:W2:Y:S02]  /*42c90*/  LDL.LU R20, [R1+0x470] ;  /* 0x0004700001147983 */ /* 0x000ea40000300800 */
[----:B------:R-:W2:Y:S02]  /*42ca0*/  LDL.LU R21, [R1+0x474] ;  /* 0x0004740001157983 */ /* 0x000ea40000300800 */
[----:B------:R-:W3:Y:S01]  /*42cb0*/  LDL.LU R22, [R1+0x478] ;  /* 0x0004780001167983 */ /* 0x000ee20000300800 */
[----:B------:R-:W3:Y:S01]  /*42cc0*/  LDL.LU R23, [R1+0x47c] ;  /* 0x00047c0001177983 */ /* 0x000ee20000300800 */
[----:B------:R0:W-:Y:S03]  /*42cd0*/  STL.64 [R1+0x4178], R4 ;  /* 0x0041780401007387 */ /* 0x0001e60000100a00 */
[----:B0-----:R-:W4:Y:S04]  /*42ce0*/  LDL.64 R4, [R1+0x170] ;  /* 0x0001700001047983 */ /* 0x001f280000100a00 */
[----:B----4-:R0:W-:Y:S01]  /*42cf0*/  STL.64 [R1+0x4190], R4 ;  /* 0x0041900401007387 */ /* 0x0101e20000100a00 */
[----:B------:R-:W4:Y:S02]  /*42d00*/  LDL.LU R16, [R1+0x490] ;  /* 0x0004900001107983 */ /* 0x000f240000300800 */
[----:B------:R-:W4:Y:S02]  /*42d10*/  LDL.LU R17, [R1+0x494] ;  /* 0x0004940001117983 */ /* 0x000f240000300800 */
[----:B------:R-:W2:Y:S01]  /*42d20*/  LDL.LU R18, [R1+0x498] ;  /* 0x0004980001127983 */ /* 0x000ea20000300800 */
[----:B------:R-:W2:Y:S04]  /*42d30*/  LDL.LU R19, [R1+0x49c] ;  /* 0x00049c0001137983 */ /* 0x000ea80000300800 */
[----:B0-----:R-:W2:Y:S04]  /*42d40*/  LDL.64 R4, [R1+0x180] ;  /* 0x0001800001047983 */ /* 0x001ea80000100a00 */
[----:B--2---:R0:W-:Y:S04]  /*42d50*/  STL.64 [R1+0x41a8], R4 ;  /* 0x0041a80401007387 */ /* 0x0041e80000100a00 */
[----:B0-----:R-:W2:Y:S04]  /*42d60*/  LDL.64 R4, [R1+0x190] ;  /* 0x0001900001047983 */ /* 0x001ea80000100a00 */
[----:B--2---:R-:W-:Y:S01]  /*42d70*/  STL.64 [R1+0x41c0], R4 ;  /* 0x0041c00401007387 */ /* 0x004fe20000100a00 */
[----:B------:R-:W-:Y:S02]  /*42d80*/  STL.64 [R1+0x4188], R18 ;  /* 0x0041881201007387 */ /* 0x000fe40000100a00 */
[----:B----4-:R0:W-:Y:S02]  /*42d90*/  STL.64 [R1+0x4180], R16 ;  /* 0x0041801001007387 */ /* 0x0101e40000100a00 */
[----:B0-----:R-:W2:Y:S01]  /*42da0*/  LDL.LU R16, [R1+0x7b0] ;  /* 0x0007b00001107983 */ /* 0x001ea20000300800 */
[----:B------:R-:W2:Y:S02]  /*42db0*/  LDL.LU R17, [R1+0x7b4] ;  /* 0x0007b40001117983 */ /* 0x000ea40000300800 */
[----:B------:R-:W4:Y:S02]  /*42dc0*/  LDL.LU R18, [R1+0x7b8] ;  /* 0x0007b80001127983 */ /* 0x000f240000300800 */
        /* <DEDUP_REMOVED lines=8> */
[----:B------:R-:W2:Y:S02]  /*42e50*/  LDL.LU R11, [R1+0x80c] ;  /* 0x00080c00010b7983 */ /* 0x000ea40000300800 */
[----:B--2---:R-:W-:Y:S01]  /*42e60*/  STL.64 [R1+0x41f8], R10 ;  /* 0x0041f80a01007387 */ /* 0x004fe20000100a00 */
[----:B------:R0:W-:Y:S03]  /*42e70*/  STL.64 [R1+0x41f0], R8 ;  /* 0x0041f00801007387 */ /* 0x0001e60000100a00 */
[----:B0-----:R-:W2:Y:S01]  /*42e80*/  LDL.64 R8, [R1+0x1d0] ;  /* 0x0001d00001087983 */ /* 0x001ea20000100a00 */
[----:B------:R-:W-:Y:S02]  /*42e90*/  STL.64 [R1+0x41d8], R14 ;  /* 0x0041d80e01007387 */ /* 0x000fe40000100a00 */
[----:B------:R0:W-:Y:S02]  /*42ea0*/  STL.64 [R1+0x41d0], R12 ;  /* 0x0041d00c01007387 */ /* 0x0001e40000100a00 */
[----:B0-----:R-:W2:Y:S04]  /*42eb0*/  LDL.64 R12, [R1+0x1b0] ;  /* 0x0001b000010c7983 */ /* 0x001ea80000100a00 */
[----:B--2---:R0:W-:Y:S04]  /*42ec0*/  STL.64 [R1+0x41e8], R12 ;  /* 0x0041e80c01007387 */ /* 0x0041e80000100a00 */
[----:B0-----:R-:W2:Y:S04]  /*42ed0*/  LDL.64 R12, [R1+0x1c0] ;  /* 0x0001c000010c7983 */ /* 0x001ea80000100a00 */
[----:B--2---:R0:W-:Y:S04]  /*42ee0*/  STL.64 [R1+0x4200], R12 ;  /* 0x0042000c01007387 */ /* 0x0041e80000100a00 */
[----:B0-----:R-:W2:Y:S01]  /*42ef0*/  LDL.LU R12, [R1+0x810] ;  /* 0x00081000010c7983 */ /* 0x001ea20000300800 */
[----:B------:R-:W2:Y:S02]  /*42f00*/  LDL.LU R13, [R1+0x814] ;  /* 0x00081400010d7983 */ /* 0x000ea40000300800 */
[----:B------:R-:W2:Y:S02]  /*42f10*/  LDL.LU R14, [R1+0x818] ;  /* 0x00081800010e7983 */ /* 0x000ea40000300800 */
[----:B------:R-:W2:Y:S01]  /*42f20*/  LDL.LU R15, [R1+0x81c] ;  /* 0x00081c00010f7983 */ /* 0x000ea20000300800 */
[----:B------:R-:W2:Y:S04]  /*42f30*/  LDL.64 R4, [R1+0x1a0] ;  /* 0x0001a00001047983 */ /* 0x000ea80000100a00 */
[----:B--2---:R0:W-:Y:S04]  /*42f40*/  STL.64 [R1+0x41e0], R4 ;  /* 0x0041e00401007387 */ /* 0x0041e80000100a00 */
        /* <DEDUP_REMOVED lines=8> */
[----:B------:R-:W2:Y:S02]  /*42fd0*/  LDL.LU R18, [R1+0x7c8] ;  /* 0x0007c80001127983 */ /* 0x000ea40000300800 */
[----:B------:R-:W2:Y:S01]  /*42fe0*/  LDL.LU R19, [R1+0x7cc] ;  /* 0x0007cc0001137983 */ /* 0x000ea20000300800 */
[----:B------:R-:W-:Y:S01]  /*42ff0*/  HMMA.16816.F32 R12, R24, R8, R12 ;  /* 0x00000008180c723c */ /* 0x000fe2000000180c */
        /* <DEDUP_REMOVED lines=12> */
[----:B------:R-:W3:Y:S02]  /*430c0*/  LDL.LU R22, [R1+0x488] ;  /* 0x0004880001167983 */ /* 0x000ee40000300800 */
[----:B------:R-:W3:Y:S01]  /*430d0*/  LDL.LU R23, [R1+0x48c] ;  /* 0x00048c0001177983 */ /* 0x000ee20000300800 */
[----:B------:R0:W-:Y:S01]  /*430e0*/  STL.64 [R1+0x810], R12 ;  /* 0x0008100c01007387 */ /* 0x0001e20000100a00 */
[----:B------:R-:W-:Y:S03]  /*430f0*/  STL.64 [R1+0x818], R14 ;  /* 0x0008180e01007387 */ /* 0x000fe60000100a00 */
[----:B0-----:R-:W4:Y:S01]  /*43100*/  LDL.LU.64 R12, [R1+0x4200] ;  /* 0x00420000010c7983 */ /* 0x001f220000300a00 */
[----:B------:R-:W4:Y:S02]  /*43110*/  LDL.LU.64 R10, [R1+0x41f8] ;  /* 0x0041f800010a7983 */ /* 0x000f240000300a00 */
[----:B------:R-:W4:Y:S02]  /*43120*/  LDL.LU.64 R8, [R1+0x41f0] ;  /* 0x0041f00001087983 */ /* 0x000f240000300a00 */
[----:B------:R-:W-:Y:S01]  /*43130*/  STL [R1+0x4108], R0 ;  /* 0x0041080001007387 */ /* 0x000fe20000100800 */
[----:B------:R-:W-:Y:S01]  /*43140*/  STL [R1+0x4104], R3 ;  /* 0x0041040301007387 */ /* 0x000fe20000100800 */
[C---:B----4-:R-:W-:Y:S11]  /*43150*/  HMMA.16816.F32 R8, R24.reuse, R12, R8 ;  /* 0x0000000c1808723c */ /* 0x050ff60000001808 */
[----:B------:R-:W-:Y:S11]  /*43160*/  @!UPT UIADD3 URZ, URZ, URZ, URZ ;  /* 0x0000003f3f3ff290 */ /* 0x000ff6000fffe03f */
[----:B------:R-:W-:Y:S01]  /*43170*/  @!UPT UIADD3 URZ, URZ, URZ, URZ ;  /* 0x0000003f3f3ff290 */ /* 0x000fe2000fffe03f */
[----:B------:R-:W-:Y:S01]  /*43180*/  STL.64 [R1+0x800], R8 ;  /* 0x0008000801007387 */ /* 0x000fe20000100a00 */
[----:B------:R0:W-:Y:S02]  /*43190*/  STL.64 [R1+0x808], R10 ;  /* 0x0008080a01007387 */ /* 0x0001e40000100a00 */
[----:B0-----:R-:W-:Y:S02]  /*431a0*/  IMAD.MOV.U32 R11, RZ, RZ, R12 ;  /* 0x000000ffff0b7224 */ /* 0x001fe400078e000c */
[----:B------:R-:W-:Y:S02]  /*431b0*/  IMAD.MOV.U32 R10, RZ, RZ, R13 ;  /* 0x000000ffff0a7224 */ /* 0x000fe400078e000d */
[----:B------:R-:W4:Y:S01]  /*431c0*/  LDL.LU.64 R12, [R1+0x41e8] ;  /* 0x0041e800010c7983 */ /* 0x000f220000300a00 */
[----:B------:R-:W-:Y:S01]  /*431d0*/  STL [R1+0x410c], R11 ;  /* 0x00410c0b01007387 */ /* 0x000fe20000100800 */
        /* <DEDUP_REMOVED lines=54> */
[----:B-1----:R-:W2:Y:S02]  /*43540*/  LDL.LU R26, [R1+0x458] ;  /* 0x00045800011a7983 */ /* 0x002ea40000300800 */
[----:B------:R-:W2:Y:S01]  /*43550*/  LDL.LU R27, [R1+0x45c] ;  /* 0x00045c00011b7983 */ /* 0x000ea20000300800 */
        /* <DEDUP_REMOVED lines=15> */
[----:B------:R-:W4:Y:S01]  /*43650*/  LDL.LU.64 R22, [R1+0x4128] ;  /* 0x0041280001167983 */ /* 0x000f220000300a00 */
[----:B------:R-:W4:Y:S11]  /*43660*/  LDL.LU.64 R20, [R1+0x4120] ;  /* 0x0041200001147983 */ /* 0x000f360000300a00 */
[----:B------:R-:W-:Y:S09]  /*43670*/  @!UPT UIADD3 URZ, URZ, URZ, URZ ;  /* 0x0000003f3f3ff290 */ /* 0x000ff2000fffe03f */
[----:B------:R-:W-:Y:S01]  /*43680*/  STL.64 [R1+0x460], R16 ;  /* 0x0004601001007387 */ /* 0x000fe20000100a00 */
[----:B------:R0:W-:Y:S03]  /*43690*/  STL.64 [R1+0x468], R18 ;  /* 0x0004681201007387 */ /* 0x0001e60000100a00 */
[----:B0-----:R-:W3:Y:S01]  /*436a0*/  LDL.LU.64 R18, [R1+0x4118] ;  /* 0x0041180001127983 */ /* 0x001ee20000300a00 */
[----:B------:R-:W2:Y:S03]  /*436b0*/  LDL.LU.64 R16, [R1+0x4110] ;  /* 0x0041100001107983 */ /* 0x000ea60000300a00 */
[----:B---3--:R-:W-:Y:S01]  /*436c0*/  STL.64 [R1+0x4000], R18 ;  /* 0x0040001201007387 */ /* 0x008fe20000100a00 */
[C---:B--2---:R-:W-:Y:S01]  /*436d0*/  HMMA.16816.F32 R24, R4.reuse, R16, R24 ;  /* 0x000000100418723c */ /* 0x044fe20000001818 */
[----:B------:R4:W-:Y:S07]  /*436e0*/  STL.64 [R1+0x3ff8], R16 ;  /* 0x003ff81001007387 */ /* 0x0009ee0000100a00 */
[----:B----4-:R-:W-:Y:S11]  /*436f0*/  HMMA.16816.F32 R16, R4, R12, R20 ;  /* 0x0000000c0410723c */ /* 0x010ff60000001814 */
[----:B------:R-:W-:Y:S04]  /*43700*/  @!UPT UIADD3 URZ, URZ, URZ, URZ ;  /* 0x0000003f3f3ff290 */ /* 0x000fe8000fffe03f */
[----:B------:R-:W-:Y:S01]  /*43710*/  STL.64 [R1+0x450], R24 ;  /* 0x0004501801007387 */ /* 0x000fe20000100a00 */
[----:B------:R-:W-:Y:S02]  /*43720*/  STL.64 [R1+0x458], R26 ;  /* 0x0004581a01007387 */ /* 0x000fe40000100a00 */
[----:B------:R-:W2:Y:S05]  /*43730*/  LDL.LU R20, [R1+0x420] ;  /* 0x0004200001147983 */ /* 0x000eaa0000300800 */
[----:B------:R-:W-:Y:S01]  /*43740*/  STL.64 [R1+0x440], R16 ;  /* 0x0004401001007387 */ /* 0x000fe20000100a00 */
[----:B------:R-:W-:Y:S02]  /*43750*/  STL.64 [R1+0x448], R18 ;  /* 0x0004481201007387 */ /* 0x000fe40000100a00 */
[----:B------:R-:W2:Y:S02]  /*43760*/  LDL.LU R21, [R1+0x424] ;  /* 0x0004240001157983 */ /* 0x000ea40000300800 */
[----:B------:R-:W3:Y:S01]  /*43770*/  LDL.LU R22, [R1+0x428] ;  /* 0x0004280001167983 */ /* 0x000ee20000300800 */
[----:B------:R-:W3:Y:S04]  /*43780*/  LDL.LU R23, [R1+0x42c] ;  /* 0x00042c0001177983 */ /* 0x000ee80000300800 */
[----:B---3--:R-:W-:Y:S01]  /*43790*/  STL.64 [R1+0x4030], R22 ;  /* 0x0040301601007387 */ /* 0x008fe20000100a00 */
[----:B--2---:R0:W-:Y:S03]  /*437a0*/  STL.64 [R1+0x4028], R20 ;  /* 0x0040281401007387 */ /* 0x0041e60000100a00 */
[----:B0-----:R-:W2:Y:S01]  /*437b0*/  LDL.LU R20, [R1+0x720] ;  /* 0x0007200001147983 */ /* 0x001ea20000300800 */
[----:B------:R-:W2:Y:S02]  /*437c0*/  LDL.LU R21, [R1+0x724] ;  /* 0x0007240001157983 */ /* 0x000ea40000300800 */
[----:B------:R-:W3:Y:S02]  /*437d0*/  LDL.LU R22, [R1+0x728] ;  /* 0x0007280001167983 */ /* 0x000ee40000300800 */
[----:B------:R-:W3:Y:S02]  /*437e0*/  LDL.LU R23, [R1+0x72c] ;  /* 0x00072c0001177983 */ /* 0x000ee40000300800 */
[----:B---3--:R-:W-:Y:S01]  /*437f0*/  STL.64 [R1+0x4040], R22 ;  /* 0x0040401601007387 */ /* 0x008fe20000100a00 */
[----:B--2---:R0:W-:Y:S02]  /*43800*/  STL.64 [R1+0x4038], R20 ;  /* 0x0040381401007387 */ /* 0x0041e40000100a00 */
[----:B0-----:R-:W-:-:S02]  /*43810*/  IMAD.MOV.U32 R20, RZ, RZ, R11 ;  /* 0x000000ffff147224 */ /* 0x001fc400078e000b */
[----:B------:R-:W-:Y:S01]  /*43820*/  IMAD.MOV.U32 R21, RZ, RZ, R0 ;  /* 0x000000ffff157224 */ /* 0x000fe200078e0000 */
[----:B------:R-:W2:Y:S01]  /*43830*/  LDL.LU R11, [R1+0x410c] ;  /* 0x00410c00010b7983 */ /* 0x000ea20000300800 */
[----:B------:R-:W3:Y:S03]  /*43840*/  LDL.LU R0, [R1+0x4108] ;  /* 0x0041080001007983 */ /* 0x000ee60000300800 */
[----:B------:R0:W-:Y:S02]  /*43850*/  STL.64 [R1+0x4050], R20 ;  /* 0x0040501401007387 */ /* 0x0001e40000100a00 */
[----:B0-----:R-:W-:Y:S02]  /*43860*/  IMAD.MOV.U32 R20, RZ, RZ, R3 ;  /* 0x000000ffff147224 */ /* 0x001fe400078e0003 */
[----:B------:R-:W-:Y:S01]  /*43870*/  IMAD.MOV.U32 R21, RZ, RZ, R2 ;  /* 0x000000ffff157224 */ /* 0x000fe200078e0002 */
[----:B------:R-:W4:Y:S01]  /*43880*/  LDL.LU R3, [R1+0x4104] ;  /* 0x0041040001037983 */ /* 0x000f220000300800 */
[----:B------:R-:W2:Y:S03]  /*43890*/  LDL.LU R2, [R1+0x4100] ;  /* 0x0041000001027983 */ /* 0x000ea60000300800 */
[----:B------:R0:W-:Y:S01]  /*438a0*/  STL.64 [R1+0x4068], R20 ;  /* 0x0040681401007387 */ /* 0x0001e20000100a00 */
[----:B------:R1:W-:Y:S02]  /*438b0*/  STL.64 [R1+0x3ff0], R12 ;  /* 0x003ff00c01007387 */ /* 0x0003e40000100a00 */
[----:B0-----:R-:W-:-:S02]  /*438c0*/  IMAD.MOV.U32 R20, RZ, RZ, R15 ;  /* 0x000000ffff147224 */ /* 0x001fc400078e000f */
[----:B------:R-:W-:Y:S02]  /*438d0*/  IMAD.MOV.U32 R21, RZ, RZ, R14 ;  /* 0x000000ffff157224 */ /* 0x000fe400078e000e */
[----:B-1----:R-:W-:Y:S02]  /*438e0*/  IMAD.MOV.U32 R12, RZ, RZ, R8 ;  /* 0x000000ffff0c7224 */ /* 0x002fe400078e0008 */
[----:B------:R-:W-:Y:S01]  /*438f0*/  IMAD.MOV.U32 R13, RZ, RZ, R9 ;  /* 0x000000ffff0d7224 */ /* 0x000fe200078e0009 */
[----:B------:R-:W2:Y:S01]  /*43900*/  LDL.LU R8, [R1+0x40fc] ;  /* 0x0040fc0001087983 */ /* 0x000ea20000300800 */
[----:B------:R-:W2:Y:S02]  /*43910*/  LDL.LU R9, [R1+0x40f8] ;  /* 0x0040f80001097983 */ /* 0x000ea40000300800 */
[----:B------:R-:W-:Y:S01]  /*43920*/  STL.64 [R1+0x4080], R20 ;  /* 0x0040801401007387 */ /* 0x000fe20000100a00 */
[----:B------:R0:W-:Y:S04]  /*43930*/  STL.64 [R1+0x4048], R12 ;  /* 0x0040480c01007387 */ /* 0x0001e80000100a00 */
[----:B0-----:R-:W2:Y:S01]  /*43940*/  LDL.LU R12, [R1+0x730] ;  /* 0x00073000010c7983 */ /* 0x001ea20000300800 */
[----:B------:R-:W2:Y:S02]  /*43950*/  LDL.LU R13, [R1+0x734] ;  /* 0x00073400010d7983 */ /* 0x000ea40000300800 */
[----:B------:R-:W2:Y:S02]  /*43960*/  LDL.LU R14, [R1+0x738] ;  /* 0x00073800010e7983 */ /* 0x000ea40000300800 */
[----:B------:R-:W2:Y:S02]  /*43970*/  LDL.LU R15, [R1+0x73c] ;  /* 0x00073c00010f7983 */ /* 0x000ea40000300800 */
[----:B------:R-:W-:-:S02]  /*43980*/  IMAD.MOV.U32 R20, RZ, RZ, R29 ;  /* 0x000000ffff147224 */ /* 0x000fc400078e001d */
[----:B------:R-:W-:-:S05]  /*43990*/  IMAD.MOV.U32 R21, RZ, RZ, R28 ;  /* 0x000000ffff157224 */ /* 0x000fca00078e001c */
        /* <DEDUP_REMOVED lines=8> */
[----:B------:R-:W-:-:S05]  /*43a20*/  IMAD.MOV.U32 R21, RZ, RZ, R10 ;  /* 0x000000ffff157224 */ /* 0x000fca00078e000a */
[----:B------:R4:W-:Y:S02]  /*43a30*/  STL.64 [R1+0x40b0], R20 ;  /* 0x0040b01401007387 */ /* 0x0009e40000100a00 */
[----:B----4-:R-:W-:Y:S02]  /*43a40*/  IMAD.MOV.U32 R20, RZ, RZ, R3 ;  /* 0x000000ffff147224 */ /* 0x010fe400078e0003 */
[----:B---3--:R-:W-:Y:S01]  /*43a50*/  IMAD.MOV.U32 R21, RZ, RZ, R0 ;  /* 0x000000ffff157224 */ /* 0x008fe200078e0000 */
[----:B--2---:R-:W-:Y:S01]  /*43a60*/  STL.64 [R1+0x4078], R14 ;  /* 0x0040780e01007387 */ /* 0x004fe20000100a00 */
[----:B------:R0:W-:Y:S03]  /*43a70*/  STL.64 [R1+0x4070], R12 ;  /* 0x0040700c01007387 */ /* 0x0001e60000100a00 */
        /* <DEDUP_REMOVED lines=8> */
[----:B------:R0:W-:Y:S04]  /*43b00*/  STL.64 [R1+0x40c8], R20 ;  /* 0x0040c81401007387 */ /* 0x0001e80000100a00 */
[----:B0-----:R-:W2:Y:S04]  /*43b10*/  LDL.64 R20, [R1+0x1e0] ;  /* 0x0001e00001147983 */ /* 0x001ea80000100a00 */
[----:B--2---:R-:W-:Y:S01]  /*43b20*/  STL.64 [R1+0x40e0], R20 ;  /* 0x0040e01401007387 */ /* 0x004fe20000100a00 */
[----:B---3--:R-:W-:Y:S02]  /*43b30*/  STL.64 [R1+0x4090], R14 ;  /* 0x0040900e01007387 */ /* 0x008fe40000100a00 */
[----:B------:R0:W-:Y:S02]  /*43b40*/  STL.64 [R1+0x4088], R12 ;  /* 0x0040880c01007387 */ /* 0x0001e40000100a00 */
[----:B0-----:R-:W2:Y:S01]  /*43b50*/  LDL.LU R12, [R1+0x760] ;  /* 0x00076000010c7983 */ /* 0x001ea20000300800 */
[----:B------:R-:W2:Y:S02]  /*43b60*/  LDL.LU R13, [R1+0x764] ;  /* 0x00076400010d7983 */ /* 0x000ea40000300800 */
[----:B------:R-:W3:Y:S02]  /*43b70*/  LDL.LU R14, [R1+0x768] ;  /* 0x00076800010e7983 */ /* 0x000ee40000300800 */
[----:B------:R-:W3:Y:S01]  /*43b80*/  LDL.LU R15, [R1+0x76c] ;  /* 0x00076c00010f7983 */ /* 0x000ee20000300800 */
[----:B------:R-:W2:Y:S04]  /*43b90*/  LDL.64 R20, [R1+0x30] ;  /* 0x0000300001147983 */ /* 0x000ea80000100a00 */
        /* <DEDUP_REMOVED lines=19> */
[----:B------:R-:W0:Y:S04]  /*43cd0*/  LDSM.16.MT88.4 R24, [R2+0x10180] ;  /* 0x010180000218783b */ /* 0x000e280000004200 */
[----:B---3--:R-:W-:Y:S01]  /*43ce0*/  STL.64 [R1+0x40f0], R14 ;  /* 0x0040f00e01007387 */ /* 0x008fe20000100a00 */
[----:B--2---:R1:W-:Y:S03]  /*43cf0*/  STL.64 [R1+0x40e8], R12 ;  /* 0x0040e80c01007387 */ /* 0x0043e60000100a00 */
[----:B-1----:R-:W2:Y:S01]  /*43d00*/  LDL.LU R12, [R1+0x7a0] ;  /* 0x0007a000010c7983 */ /* 0x002ea20000300800 */
[----:B------:R-:W2:Y:S02]  /*43d10*/  LDL.LU R13, [R1+0x7a4] ;  /* 0x0007a400010d7983 */ /* 0x000ea40000300800 */
[----:B------:R-:W2:Y:S02]  /*43d20*/  LDL.LU R14, [R1+0x7a8] ;  /* 0x0007a800010e7983 */ /* 0x000ea40000300800 */
[----:B------:R-:W2:Y:S01]  /*43d30*/  LDL.LU R15, [R1+0x7ac] ;  /* 0x0007ac00010f7983 */ /* 0x000ea20000300800 */
[----:B------:R1:W-:Y:S04]  /*43d40*/  STL.64 [R1+0x4010], R8 ;  /* 0x0040100801007387 */ /* 0x0003e80000100a00 */
[----:B-1----:R-:W3:Y:S04]  /*43d50*/  LDL.LU R8, [R1+0x410] ;  /* 0x0004100001087983 */ /* 0x002ee80000300800 */
[----:B------:R1:W-:Y:S02]  /*43d60*/  STL.64 [R1+0x430], R16 ;  /* 0x0004301001007387 */ /* 0x0003e40000100a00 */
[----:B------:R-:W-:Y:S02]  /*43d70*/  STL.64 [R1+0x438], R18 ;  /* 0x0004381201007387 */ /* 0x000fe40000100a00 */
[----:B------:R-:W3:Y:S01]  /*43d80*/  LDL.LU R9, [R1+0x414] ;  /* 0x0004140001097983 */ /* 0x000ee20000300800 */
[----:B------:R-:W3:Y:S01]  /*43d90*/  LDL.LU R10, [R1+0x418] ;  /* 0x00041800010a7983 */ /* 0x000ee20000300800 */
[----:B------:R-:W3:Y:S03]  /*43da0*/  LDL.LU R11, [R1+0x41c] ;  /* 0x00041c00010b7983 */ /* 0x000ee60000300800 */
[----:B-1----:R-:W4:Y:S01]  /*43db0*/  LDL.64 R16, [R1+0x10] ;  /* 0x0000100001107983 */ /* 0x002f220000100a00 */
[----:B------:R-:W-:-:S02]  /*43dc0*/  IMAD.MOV.U32 R3, RZ, RZ, R20 ;  /* 0x000000ffff037224 */ /* 0x000fc400078e0014 */
[----:B------:R-:W-:Y:S01]  /*43dd0*/  IMAD.MOV.U32 R0, RZ, RZ, R21 ;  /* 0x000000ffff007224 */ /* 0x000fe200078e0015 */
[C---:B--2---:R-:W-:Y:S01]  /*43de0*/  HMMA.16816.F32 R12, R4.reuse, R20, R12 ;  /* 0x00000014040c723c */ /* 0x044fe2000000180c */
[----:B----4-:R1:W-:Y:S04]  /*43df0*/  STL.64 [R1+0x4008], R16 ;  /* 0x0040081001007387 */ /* 0x0103e80000100a00 */
[----:B-1----:R-:W3:Y:S01]  /*43e00*/  LDL.64 R16, [R1+0x20] ;  /* 0x0000200001107983 */ /* 0x002ee20000100a00 */
[----:B0-----:R-:W-:Y:S02]  /*43e10*/  STL.64 [R1+0x3f28], R26 ;  /* 0x003f281a01007387 */ /* 0x001fe40000100a00 */
[----:B------:R0:W-:Y:S02]  /*43e20*/  STL.64 [R1+0x3f20], R24 ;  /* 0x003f201801007387 */ /* 0x0001e40000100a00 */
[----:B0-----:R-:W2:Y:S11]  /*43e30*/  LDL.64 R24, [R1+0x160] ;  /* 0x0001600001187983 */ /* 0x001eb60000100a00 */
        /* <DEDUP_REMOVED lines=57> */
[C---:B----4-:R-:W-:Y:S01]  /*441d0*/  HMMA.16816.F32 R12, R4.reuse, R12, R20 ;  /* 0x0000000c040c723c */ /* 0x050fe20000001814 */
[----:B------:R-:W2:Y:S01]  /*441e0*/  LDL.LU.64 R22, [R1+0x4030] ;  /* 0x0040300001167983 */ /* 0x000ea20000300a00 */
[----:B------:R-:W2:Y:S11]  /*441f0*/  LDL.LU.64 R20, [R1+0x4028] ;  /* 0x0040280001147983 */ /* 0x000eb60000300a00 */
[----:B------:R-:W-:Y:S10]  /*44200*/  @!UPT UIADD3 URZ, URZ, URZ, URZ ;  /* 0x0000003f3f3ff290 */ /* 0x000ff4000fffe03f */
[----:B------:R0:W-:Y:S01]  /*44210*/  STL.64 [R1+0x720], R12 ;  /* 0x0007200c01007387 */ /* 0x0001e20000100a00 */
[----:B------:R1:W-:Y:S03]  /*44220*/  STL.64 [R1+0x728], R14 ;  /* 0x0007280e01007387 */ /* 0x0003e60000100a00 */
[----:B0-----:R-:W4:Y:S01]  /*44230*/  LDL.LU R12, [R1+0x3e0] ;  /* 0x0003e000010c7983 */ /* 0x001f220000300800 */
[----:B------:R-:W4:Y:S02]  /*44240*/  LDL.LU R13, [R1+0x3e4] ;  /* 0x0003e400010d7983 */ /* 0x000f240000300800 */
[----:B-1----:R-:W4:Y:S02]  /*44250*/  LDL.LU R14, [R1+0x3e8] ;  /* 0x0003e800010e7983 */ /* 0x002f240000300800 */
[----:B------:R-:W4:Y:S01]  /*44260*/  LDL.LU R15, [R1+0x3ec] ;  /* 0x0003ec00010f7983 */ /* 0x000f220000300800 */
[----:B--2---:R-:W-:Y:S01]  /*44270*/  HMMA.16816.F32 R4, R4, R24, R20 ;  /* 0x000000180404723c */ /* 0x004fe20000001814 */
[----:B------:R-:W3:Y:S01]  /*44280*/  LDL.LU.64 R22, [R1+0x4020] ;  /* 0x0040200001167983 */ /* 0x000ee20000300a00 */
[----:B------:R-:W3:Y:S11]  /*44290*/  LDL.LU.64 R20, [R1+0x4018] ;  /* 0x0040180001147983 */ /* 0x000ef60000300a00 */
[----:B------:R-:W-:Y:S10]  /*442a0*/  @!UPT UIADD3 URZ, URZ, URZ, URZ ;  /* 0x0000003f3f3ff290 */ /* 0x000ff4000fffe03f */
[----:B------:R0:W-:Y:S01]  /*442b0*/  STL.64 [R1+0x420], R4 ;  /* 0x0004200401007387 */ /* 0x0001e20000100a00 */
[----:B------:R-:W-:Y:S03]  /*442c0*/  STL.64 [R1+0x428], R6 ;  /* 0x0004280601007387 */ /* 0x000fe60000100a00 */
[----:B0-----:R-:W2:Y:S01]  /*442d0*/  LDL.64 R4, [R1] ;  /* 0x0000000001047983 */ /* 0x001ea20000100a00 */
[----:B------:R0:W-:Y:S03]  /*442e0*/  STL.64 [R1+0x3f38], R24 ;  /* 0x003f381801007387 */ /* 0x0001e60000100a00 */
        /* <DEDUP_REMOVED lines=8> */
[----:B------:R1:W-:Y:S03]  /*44370*/  STL.64 [R1+0x418], R10 ;  /* 0x0004180a01007387 */ /* 0x0003e60000100a00 */
[----:B0-----:R-:W3:Y:S01]  /*44380*/  LDL.LU.64 R8, [R1+0x4010] ;  /* 0x0040100001087983 */ /* 0x001ee20000300a00 */
[----:B-1----:R-:W-:Y:S02]  /*44390*/  IMAD.MOV.U32 R11, RZ, RZ, R16 ;  /* 0x000000ffff0b7224 */ /* 0x002fe400078e0010 */
[----:B------:R-:W-:Y:S02]  /*443a0*/  IMAD.MOV.U32 R10, RZ, RZ, R17 ;  /* 0x000000ffff0a7224 */ /* 0x000fe400078e0011 */
[----:B------:R-:W2:Y:S03]  /*443b0*/  LDL.LU.64 R16, [R1+0x4008] ;  /* 0x0040080001107983 */ /* 0x000ea60000300a00 */
[----:B------:R-:W-:Y:S01]  /*443c0*/  STL.64 [R1+0x3fe8], R10 ;  /* 0x003fe80a01007387 */ /* 0x000fe20000100a00 */
[----:B---3--:R0:W-:Y:S04]  /*443d0*/  STL.64 [R1+0x3fe0], R8 ;  /* 0x003fe00801007387 */ /* 0x0081e80000100a00 */
[----:B0-----:R-:W3:Y:S01]  /*443e0*/  LDL.LU R8, [R1+0x3f0] ;  /* 0x0003f00001087983 */ /* 0x001ee20000300800 */
[----:B------:R-:W3:Y:S02]  /*443f0*/  LDL.LU R9, [R1+0x3f4] ;  /* 0x0003f40001097983 */ /* 0x000ee40000300800 */
[----:B------:R-:W3:Y:S02]  /*44400*/  LDL.LU R10, [R1+0x3f8] ;  /* 0x0003f800010a7983 */ /* 0x000ee40000300800 */
[----:B------:R-:W3:Y:S01]  /*44410*/  LDL.LU R11, [R1+0x3fc] ;  /* 0x0003fc00010b7983 */ /* 0x000ee20000300800 */
[----:B--2---:R-:W-:Y:S11]  /*44420*/  HMMA.16816.F32 R24, R20, R16, R24 ;  /* 0x000000101418723c */ /* 0x004ff60000001818 */
[----:B------:R-:W-:Y:S11]  /*44430*/  @!UPT UIADD3 URZ, URZ, URZ, URZ ;  /* 0x0000003f3f3ff290 */ /* 0x000ff6000fffe03f */
[----:B------:R-:W-:Y:S01]  /*44440*/  @!UPT UIADD3 URZ, URZ, URZ, URZ ;  /* 0x0000003f3f3ff290 */ /* 0x000fe2000fffe03f */
[----:B------:R0:W-:Y:S01]  /*44450*/  STL.64 [R1+0x400], R24 ;  /* 0x0004001801007387 */ /* 0x0001e20000100a00 */
[----:B------:R1:W-:Y:S02]  /*44460*/  STL.64 [R1+0x408], R26 ;  /* 0x0004081a01007387 */ /* 0x0003e40000100a00 */
[----:B------:R-:W2:Y:S02]  /*44470*/  LDL.LU.64 R18, [R1+0x4000] ;  /* 0x0040000001127983 */ /* 0x000ea40000300a00 */
[----:B0-----:R-:W-:Y:S02]  /*44480*/  IMAD.MOV.U32 R25, RZ, RZ, R16 ;  /* 0x000000ffff197224 */ /* 0x001fe400078e0010 */
[----:B------:R-:W-:Y:S02]  /*44490*/  IMAD.MOV.U32 R24, RZ, RZ, R17 ;  /* 0x000000ffff187224 */ /* 0x000fe400078e0011 */
[----:B------:R-:W4:Y:S01]  /*444a0*/  LDL.LU.64 R16, [R1+0x3ff8] ;  /* 0x003ff80001107983 */ /* 0x000f220000300a00 */
[----:B-1----:R-:W-:-:S02]  /*444b0*/  IMAD.MOV.U32 R27, RZ, RZ, R4 ;  /* 0x000000ffff1b7224 */ /* 0x002fc400078e0004 */
[----:B------:R-:W-:Y:S01]  /*444c0*/  IMAD.MOV.U32 R26, RZ, RZ, R5 ;  /* 0x000000ffff1a7224 */ /* 0x000fe200078e0005 */
[C---:B---3--:R-:W-:Y:S11]  /*444d0*/  HMMA.16816.F32 R8, R20.reuse, R4, R8 ;  /* 0x000000041408723c */ /* 0x048ff60000001808 */
[----:B------:R-:W-:Y:S11]  /*444e0*/  @!UPT UIADD3 URZ, URZ, URZ, URZ ;  /* 0x0000003f3f3ff290 */ /* 0x000ff6000fffe03f */
[----:B------:R-:W-:Y:S01]  /*444f0*/  @!UPT UIADD3 URZ, URZ, URZ, URZ ;  /* 0x0000003f3f3ff290 */ /* 0x000fe2000fffe03f */
[----:B------:R0:W-:Y:S01]  /*44500*/  STL.64 [R1+0x3f0], R8 ;  /* 0x0003f00801007387 */ /* 0x0001e20000100a00 */
[----:B------:R1:W-:Y:S02]  /*44510*/  STL.64 [R1+0x3f8], R10 ;  /* 0x0003f80a01007387 */ /* 0x0003e40000100a00 */
[----:B------:R-:W3:Y:S02]  /*44520*/  LDL.LU R4, [R1+0x3c0] ;  /* 0x0003c00001047983 */ /* 0x000ee40000300800 */
[----:B------:R-:W3:Y:S01]  /*44530*/  LDL.LU R5, [R1+0x3c4] ;  /* 0x0003c40001057983 */ /* 0x000ee20000300800 */
[----:B------:R-:W3:Y:S01]  /*44540*/  LDL.LU R6, [R1+0x3c8] ;  /* 0x0003c80001067983 */ /* 0x000ee20000300800 */
[----:B------:R-:W3:Y:S03]  /*44550*/  LDL.LU R7, [R1+0x3cc] ;  /* 0x0003cc0001077983 */ /* 0x000ee60000300800 */
[----:B0-----:R-:W2:Y:S01]  /*44560*/  LDL.LU R8, [R1+0x3d0] ;  /* 0x0003d00001087983 */ /* 0x001ea20000300800 */
[----:B------:R-:W2:Y:S02]  /*44570*/  LDL.LU R9, [R1+0x3d4] ;  /* 0x0003d40001097983 */ /* 0x000ea40000300800 */
[----:B-1----:R-:W2:Y:S02]  /*44580*/  LDL.LU R10, [R1+0x3d8] ;  /* 0x0003d800010a7983 */ /* 0x002ea40000300800 */
[----:B------:R-:W2:Y:S01]  /*44590*/  LDL.LU R11, [R1+0x3dc] ;  /* 0x0003dc00010b7983 */ /* 0x000ea20000300800 */
[----:B------:R-:W-:Y:S01]  /*445a0*/  STL.64 [R1+0x3fa0], R26 ;  /* 0x003fa01a01007387 */ /* 0x000fe20000100a00 */
[----:B------:R0:W-:Y:S03]  /*445b0*/  STL.64 [R1+0x3f98], R24 ;  /* 0x003f981801007387 */ /* 0x0001e60000100a00 */
[----:B0-----:R-:W2:Y:S01]  /*445c0*/  LDL.64 R24, [R1+0x1d0] ;  /* 0x0001d00001187983 */ /* 0x001ea20000100a00 */
[----:B----4-:R-:W-:Y:S03]  /*445d0*/  HMMA.16816.F32 R12, R20, R16, R12 ;  /* 0x00000010140c723c */ /* 0x010fe6000000180c */
[----:B--2---:R0:W-:Y:S02]  /*445e0*/  STL.64 [R1+0x3fb0], R24 ;  /* 0x003fb01801007387 */ /* 0x0041e40000100a00 */
[----:B0-----:R-:W-:-:S02]  /*445f0*/  IMAD.MOV.U32 R24, RZ, RZ, R29 ;  /* 0x000000ffff187224 */ /* 0x001fc400078e001d */
[----:B------:R-:W-:-:S05]  /*44600*/  IMAD.MOV.U32 R25, RZ, RZ, R28 ;  /* 0x000000ffff197224 */ /* 0x000fca00078e001c */
[----:B------:R-:W-:Y:S11]  /*44610*/  STL.64 [R1+0x3fc8], R24 ;  /* 0x003fc81801007387 */ /* 0x000ff60000100a00 */
[----:B------:R0:W-:Y:S02]  /*44620*/  STL.64 [R1+0x3e0], R12 ;  /* 0x0003e00c01007387 */ /* 0x0001e40000100a00 */
[----:B------:R-:W-:Y:S01]  /*44630*/  STL.64 [R1+0x3e8], R14 ;  /* 0x0003e80e01007387 */ /* 0x000fe20000100a00 */
[----:B0-----:R-:W2:Y:S01]  /*44640*/  LDL.LU.64 R12, [R1+0x3ff0] ;  /* 0x003ff000010c7983 */ /* 0x001ea20000300a00 */
[----:B------:R-:W-:Y:S02]  /*44650*/  STL.64 [R1+0x3ed8], R18 ;  /* 0x003ed81201007387 */ /* 0x000fe40000100a00 */
[----:B------:R0:W-:Y:S02]  /*44660*/  STL.64 [R1+0x3ed0], R16 ;  /* 0x003ed01001007387 */ /* 0x0001e40000100a00 */
[----:B0-----:R-:W4:Y:S04]  /*44670*/  LDL.64 R16, [R1+0x1c0] ;  /* 0x0001c00001107983 */ /* 0x001f280000100a00 */
[----:B----4-:R0:W-:Y:S04]  /*44680*/  STL.64 [R1+0x3fa8], R16 ;  /* 0x003fa81001007387 */ /* 0x0101e80000100a00 */
[----:B0-----:R-:W4:Y:S01]  /*44690*/  LDL.LU R16, [R1+0x6f0] ;  /* 0x0006f00001107983 */ /* 0x001f220000300800 */
[----:B------:R-:W4:Y:S02]  /*446a0*/  LDL.LU R17, [R1+0x6f4] ;  /* 0x0006f40001117983 */ /* 0x000f240000300800 */
[----:B------:R-:W3:Y:S02]  /*446b0*/  LDL.LU R18, [R1+0x6f8] ;  /* 0x0006f80001127983 */ /* 0x000ee40000300800 */
[----:B------:R-:W3:Y:S01]  /*446c0*/  LDL.LU R19, [R1+0x6fc] ;  /* 0x0006fc0001137983 */ /* 0x000ee20000300800 */
[----:B--2---:R-:W-:Y:S01]  /*446d0*/  HMMA.16816.F32 R8, R20, R12, R8 ;  /* 0x0000000c1408723c */ /* 0x004fe20000001808 */
[----:B---3--:R-:W-:Y:S01]  /*446e0*/  STL.64 [R1+0x3fc0], R18 ;  /* 0x003fc01201007387 */ /* 0x008fe20000100a00 */
[----:B----4-:R0:W-:Y:S03]  /*446f0*/  STL.64 [R1+0x3fb8], R16 ;  /* 0x003fb81001007387 */ /* 0x0101e60000100a00 */
        /* <DEDUP_REMOVED lines=17> */
[----:B------:R-:W-:Y:S01]  /*44810*/  STL [R1+0x3eb4], R8 ;  /* 0x003eb40801007387 */ /* 0x000fe20000100800 */
[----:B------:R-:W-:Y:S11]  /*44820*/  STL [R1+0x3eb0], R9 ;  /* 0x003eb00901007387 */ /* 0x000ff60000100800 */
[----:B------:R-:W-:Y:S10]  /*44830*/  @!UPT UIADD3 URZ, URZ, URZ, URZ ;  /* 0x0000003f3f3ff290 */ /* 0x000ff4000fffe03f */
        /* <DEDUP_REMOVED lines=10> */
[----:B------:R-:W2:Y:S01]  /*448e0*/  LDL.LU R7, [R1+0x6ec] ;  /* 0x0006ec0001077983 */ /* 0x000ea20000300800 */
[----:B------:R-:W4:Y:S01]  /*448f0*/  LDL.LU.64 R18, [R1+0x3fd8] ;  /* 0x003fd80001127983 */ /* 0x000f220000300a00 */
[----:B------:R-:W4:Y:S07]  /*44900*/  LDL.LU.64 R16, [R1+0x3fd0] ;  /* 0x003fd00001107983 */ /* 0x000f2e0000300a00 */
        /* <DEDUP_REMOVED lines=10> */
[C---:B----4-:R-:W-:Y:S11]  /*449b0*/  HMMA.16816.F32 R16, R20.reuse, R24, R16 ;  /* 0x000000181410723c */ /* 0x050ff60000001810 */
[----:B------:R-:W-:Y:S11]  /*449c0*/  @!UPT UIADD3 URZ, URZ, URZ, URZ ;  /* 0x0000003f3f3ff290 */ /* 0x000ff6000fffe03f */
[----:B------:R-:W-:Y:S01]  /*449d0*/  @!UPT UIADD3 URZ, URZ, URZ, URZ ;  /* 0x0000003f3f3ff290 */ /* 0x000fe2000fffe03f */
[----:B------:R0:W-:Y:S01]  /*449e0*/  STL.64 [R1+0x6f0], R16 ;  /* 0x0006f01001007387 */ /* 0x0001e20000100a00 */
[----:B------:R-:W-:Y:S03]  /*449f0*/  STL.64 [R1+0x6f8], R18 ;  /* 0x0006f81201007387 */ /* 0x000fe60000100a00 */
[----:B0-----:R-:W2:Y:S01]  /*44a00*/  LDL.LU.64 R16, [R1+0x3fa8] ;  /* 0x003fa80001107983 */ /* 0x001ea20000300a00 */
[----:B------:R-:W4:Y:S02]  /*44a10*/  LDL.LU.64 R26, [R1+0x3fa0] ;  /* 0x003fa000011a7983 */ /* 0x000f240000300a00 */
[----:B------:R-:W-:Y:S02]  /*44a20*/  IMAD.MOV.U32 R3, RZ, RZ, R24 ;  /* 0x000000ffff037224 */ /* 0x000fe400078e0018 */
[----:B------:R-:W-:Y:S02]  /*44a30*/  IMAD.MOV.U32 R0, RZ, RZ, R25 ;  /* 0x000000ffff007224 */ /* 0x000fe400078e0019 */
[----:B------:R-:W3:Y:S01]  /*44a40*/  LDL.LU.64 R24, [R1+0x3f98] ;  /* 0x003f980001187983 */ /* 0x000ee20000300a00 */
[----:B------:R-:W-:Y:S01]  /*44a50*/  STL [R1+0x3ebc], R3 ;  /* 0x003ebc0301007387 */ /* 0x000fe20000100800 */
[----:B--2---:R-:W-:Y:S01]  /*44a60*/  HMMA.16816.F32 R4, R20, R16, R4 ;  /* 0x000000101404723c */ /* 0x004fe20000001804 */
[----:B------:R-:W-:-:S02]  /*44a70*/  IMAD.MOV.U32 R15, RZ, RZ, R16 ;  /* 0x000000ffff0f7224 */ /* 0x000fc400078e0010 */
[----:B------:R-:W-:-:S04]  /*44a80*/  IMAD.MOV.U32 R14, RZ, RZ, R17 ;  /* 0x000000ffff0e7224 */ /* 0x000fc800078e0011 */
[----:B----4-:R-:W-:Y:S02]  /*44a90*/  IMAD.MOV.U32 R16, RZ, RZ, R27 ;  /* 0x000000ffff107224 */ /* 0x010fe400078e001b */
[----:B------:R-:W-:Y:S11]  /*44aa0*/  IMAD.MOV.U32 R17, RZ, RZ, R26 ;  /* 0x000000ffff117224 */ /* 0x000ff600078e001a */
[----:B------:R-:W-:Y:S03]  /*44ab0*/  @!UPT UIADD3 URZ, URZ, URZ, URZ ;  /* 0x0000003f3f3ff290 */ /* 0x000fe6000fffe03f */
[----:B------:R-:W-:Y:S01]  /*44ac0*/  STL.64 [R1+0x6e0], R4 ;  /* 0x0006e00401007387 */ /* 0x000fe20000100a00 */
[----:B------:R-:W-:Y:S02]  /*44ad0*/  STL.64 [R1+0x6e8], R6 ;  /* 0x0006e80601007387 */ /* 0x000fe40000100a00 */
[----:B------:R3:W-:Y:S02]  /*44ae0*/  STL.64 [R1+0x3ef0], R16 ;  /* 0x003ef01001007387 */ /* 0x0007e40000100a00 */
[----:B---3--:R-:W-:Y:S02]  /*44af0*/  IMAD.MOV.U32 R16, RZ, RZ, R25 ;  /* 0x000000ffff107224 */ /* 0x008fe400078e0019 */
        /* <DEDUP_REMOVED lines=10> */
[----:B------:R0:W-:Y:S04]  /*44ba0*/  STL.64 [R1+0x3f30], R16 ;  /* 0x003f301001007387 */ /* 0x0001e80000100a00 */
[----:B0-----:R-:W4:Y:S01]  /*44bb0*/  LDL.LU R16, [R1+0x3b0] ;  /* 0x0003b00001107983 */ /* 0x001f220000300800 */
[----:B------:R-:W4:Y:S02]  /*44bc0*/  LDL.LU R17, [R1+0x3b4] ;  /* 0x0003b40001117983 */ /* 0x000f240000300800 */
[----:B------:R-:W2:Y:S02]  /*44bd0*/  LDL.LU R18, [R1+0x3b8] ;  /* 0x0003b80001127983 */ /* 0x000ea40000300800 */
[----:B------:R-:W2:Y:S02]  /*44be0*/  LDL.LU R19, [R1+0x3bc] ;  /* 0x0003bc0001137983 */ /* 0x000ea40000300800 */
[----:B--2---:R-:W-:Y:S01]  /*44bf0*/  STL.64 [R1+0x3f48], R18 ;  /* 0x003f481201007387 */ /* 0x004fe20000100a00 */
[----:B----4-:R0:W-:Y:S03]  /*44c00*/  STL.64 [R1+0x3f40], R16 ;  /* 0x003f401001007387 */ /* 0x0101e60000100a00 */
[----:B0-----:R-:W2:Y:S04]  /*44c10*/  LDL.64 R16, [R1+0x180] ;  /* 0x0001800001107983 */ /* 0x001ea80000100a00 */
[----:B--2---:R0:W-:Y:S01]  /*44c20*/  STL.64 [R1+0x3f60], R16 ;  /* 0x003f601001007387 */ /* 0x0041e20000100a00 */
[----:B------:R-:W2:Y:S02]  /*44c30*/  LDL.LU R4, [R1+0x690] ;  /* 0x0006900001047983 */ /* 0x000ea40000300800 */
[----:B------:R-:W2:Y:S02]  /*44c40*/  LDL.LU R5, [R1+0x694] ;  /* 0x0006940001057983 */ /* 0x000ea40000300800 */
        /* <DEDUP_REMOVED lines=9> */
[----:B-1----:R-:W3:Y:S04]  /*44ce0*/  LDL.64 R8, [R1+0x1b0] ;  /* 0x0001b00001087983 */ /* 0x002ee80000100a00 */
[----:B--2---:R0:W-:Y:S04]  /*44cf0*/  STL.64 [R1+0x3f78], R16 ;  /* 0x003f781001007387 */ /* 0x0041e80000100a00 */
[----:B0-----:R-:W2:Y:S04]  /*44d00*/  LDL.64 R16, [R1+0x1a0] ;  /* 0x0001a00001107983 */ /* 0x001ea80000100a00 */
        /* <DEDUP_REMOVED lines=17> */
[----:B------:R-:W4:Y:S01]  /*44e20*/  LDL.64 R24, [R1+0x170] ;  /* 0x0001700001187983 */ /* 0x000f220000100a00 */
[----:B---3--:R-:W-:Y:S02]  /*44e30*/  STL.64 [R1+0x3ee8], R14 ;  /* 0x003ee80e01007387 */ /* 0x008fe40000100a00 */
[----:B------:R0:W-:Y:S02]  /*44e40*/  STL.64 [R1+0x3ee0], R12 ;  /* 0x003ee00c01007387 */ /* 0x0001e40000100a00 */
[----:B0-----:R-:W3:Y:S01]  /*44e50*/  LDL.LU R12, [R1+0x380] ;  /* 0x00038000010c7983 */ /* 0x001ee20000300800 */
[----:B------:R-:W3:Y:S02]  /*44e60*/  LDL.LU R13, [R1+0x384] ;  /* 0x00038400010d7983 */ /* 0x000ee40000300800 */
[----:B------:R-:W2:Y:S02]  /*44e70*/  LDL.LU R14, [R1+0x388] ;  /* 0x00038800010e7983 */ /* 0x000ea40000300800 */
[----:B------:R-:W2:Y:S01]  /*44e80*/  LDL.LU R15, [R1+0x38c] ;  /* 0x00038c00010f7983 */ /* 0x000ea20000300800 */
[----:B------:R-:W-:Y:S01]  /*44e90*/  HMMA.16816.F32 R16, R20, R8, R16 ;  /* 0x000000081410723c */ /* 0x000fe20000001810 */
[----:B--2---:R-:W-:Y:S01]  /*44ea0*/  STL.64 [R1+0x3f00], R14 ;  /* 0x003f000e01007387 */ /* 0x004fe20000100a00 */
[----:B---3--:R0:W-:Y:S03]  /*44eb0*/  STL.64 [R1+0x3ef8], R12 ;  /* 0x003ef80c01007387 */ /* 0x0081e60000100a00 */
        /* <DEDUP_REMOVED lines=12> */
[----:B------:R0:W-:Y:S01]  /*44f80*/  STL.64 [R1+0x6d0], R16 ;  /* 0x0006d01001007387 */ /* 0x0001e20000100a00 */
[----:B------:R-:W-:Y:S03]  /*44f90*/  STL.64 [R1+0x6d8], R18 ;  /* 0x0006d81201007387 */ /* 0x000fe60000100a00 */
[----:B0-----:R-:W3:Y:S01]  /*44fa0*/  LDL.LU.64 R16, [R1+0x3f90] ;  /* 0x003f900001107983 */ /* 0x001ee20000300a00 */
[----:B------:R-:W3:Y:S02]  /*44fb0*/  LDL.LU.64 R10, [R1+0x3f88] ;  /* 0x003f8800010a7983 */ /* 0x000ee40000300a00 */
        /* <DEDUP_REMOVED lines=21> */
[----:B------:R-:W-:Y:S01]  /*45110*/  STL.64 [R1+0x6a0], R4 ;  /* 0x0006a00401007387 */ /* 0x000fe20000100a00 */
[----:B------:R0:W-:Y:S03]  /*45120*/  STL.64 [R1+0x6a8], R6 ;  /* 0x0006a80601007387 */ /* 0x0001e60000100a00 */
[----:B0-----:R-:W4:Y:S01]  /*45130*/  LDL.LU.64 R6, [R1+0x3f58] ;  /* 0x003f580001067983 */ /* 0x001f220000300a00 */
[----:B------:R-:W4:Y:S02]  /*45140*/  LDL.LU.64 R4, [R1+0x3f50] ;  /* 0x003f500001047983 */ /* 0x000f240000300a00 */
[----:B------:R-:W-:Y:S02]  /*45150*/  IMAD.MOV.U32 R3, RZ, RZ, R16 ;  /* 0x000000ffff037224 */ /* 0x000fe400078e0010 */
[----:B------:R-:W-:Y:S01]  /*45160*/  IMAD.MOV.U32 R2, RZ, RZ, R17 ;  /* 0x000000ffff027224 */ /* 0x000fe200078e0011 */
[----:B------:R-:W3:Y:S01]  /*45170*/  LDL.LU.64 R18, [R1+0x3f48] ;  /* 0x003f480001127983 */ /* 0x000ee20000300a00 */
[----:B------:R-:W3:Y:S01]  /*45180*/  LDL.LU.64 R16, [R1+0x3f40] ;  /* 0x003f400001107983 */ /* 0x000ee20000300a00 */
        /* <DEDUP_REMOVED lines=8> */
[----:B---3--:R-:W-:Y:S02]  /*45210*/  HMMA.16816.F32 R20, R20, R24, R16 ;  /* 0x000000181414723c */ /* 0x008fe40000001810 */
[----:B------:R-:W2:Y:S01]  /*45220*/  LDL.LU.64 R16, [R1+0x3f30] ;  /* 0x003f300001107983 */ /* 0x000ea20000300a00 */
[----:B-1----:R-:W-:-:S02]  /*45230*/  IMAD.MOV.U32 R7, RZ, RZ, R24 ;  /* 0x000000ffff077224 */ /* 0x002fc400078e0018 */
[----:B------:R-:W-:Y:S11]  /*45240*/  IMAD.MOV.U32 R6, RZ, RZ, R25 ;  /* 0x000000ffff067224 */ /* 0x000ff600078e0019 */
[----:B------:R-:W-:Y:S07]  /*45250*/  @!UPT UIADD3 URZ, URZ, URZ, URZ ;  /* 0x0000003f3f3ff290 */ /* 0x000fee000fffe03f */
[----:B------:R0:W-:Y:S01]  /*45260*/  STL.64 [R1+0x3b0], R20 ;  /* 0x0003b01401007387 */ /* 0x0001e20000100a00 */
[----:B------:R1:W-:Y:S02]  /*45270*/  STL.64 [R1+0x3b8], R22 ;  /* 0x0003b81601007387 */ /* 0x0003e40000100a00 */
[----:B------:R-:W2:Y:S02]  /*45280*/  LDL.LU.64 R26, [R1+0x3f28] ;  /* 0x003f2800011a7983 */ /* 0x000ea40000300a00 */
[----:B------:R-:W2:Y:S01]  /*45290*/  LDL.LU.64 R24, [R1+0x3f20] ;  /* 0x003f200001187983 */ /* 0x000ea20000300a00 */
        /* <DEDUP_REMOVED lines=24> */
[----:B0-----:R-:W4:Y:S01]  /*45420*/  LDL.LU.64 R18, [R1+0x3ed8] ;  /* 0x003ed80001127983 */ /* 0x001f220000300a00 */
        /* <DEDUP_REMOVED lines=8> */
[----:B----4-:R-:W-:Y:S02]  /*454b0*/  STL.64 [R1+0x3da0], R18 ;  /* 0x003da01201007387 */ /* 0x010fe40000100a00 */
[----:B------:R3:W-:Y:S02]  /*454c0*/  STL.64 [R1+0x3d98], R16 ;  /* 0x003d981001007387 */ /* 0x0007e40000100a00 */
[----:B---3--:R-:W-:Y:S01]  /*454d0*/  HMMA.16816.F32 R16, R24, R12, R20 ;  /* 0x0000000c1810723c */ /* 0x008fe20000001814 */
[----:B------:R0:W-:Y:S06]  /*454e0*/  STL.64 [R1+0x3d88], R12 ;  /* 0x003d880c01007387 */ /* 0x0001ec0000100a00 */
[----:B0-----:R-:W-:-:S02]  /*454f0*/  IMAD.MOV.U32 R12, RZ, RZ, R7 ;  /* 0x000000ffff0c7224 */ /* 0x001fc400078e0007 */
[----:B------:R-:W-:Y:S11]  /*45500*/  IMAD.MOV.U32 R13, RZ, RZ, R6 ;  /* 0x000000ffff0d7224 */ /* 0x000ff600078e0006 */
[----:B------:R-:W-:Y:S03]  /*45510*/  @!UPT UIADD3 URZ, URZ, URZ, URZ ;  /* 0x0000003f3f3ff290 */ /* 0x000fe6000fffe03f */
[----:B------:R-:W-:Y:S01]  /*45520*/  STL.64 [R1+0x360], R16 ;  /* 0x0003601001007387 */ /* 0x000fe20000100a00 */
[----:B------:R-:W-:Y:S02]  /*45530*/  STL.64 [R1+0x368], R18 ;  /* 0x0003681201007387 */ /* 0x000fe40000100a00 */
[----:B------:R0:W-:Y:S02]  /*45540*/  STL.64 [R1+0x3dd0], R12 ;  /* 0x003dd00c01007387 */ /* 0x0001e40000100a00 */
[----:B0-----:R-:W-:Y:S02]  /*45550*/  IMAD.MOV.U32 R12, RZ, RZ, R5 ;  /* 0x000000ffff0c7224 */ /* 0x001fe400078e0005 */
[----:B------:R-:W-:-:S05]  /*45560*/  IMAD.MOV.U32 R13, RZ, RZ, R4 ;  /* 0x000000ffff0d7224 */ /* 0x000fca00078e0004 */
[----:B------:R0:W-:Y:S01]  /*45570*/  STL.64 [R1+0x3de8], R12 ;  /* 0x003de80c01007387 */ /* 0x0001e20000100a00 */
[----:B------:R-:W3:Y:S02]  /*45580*/  LDL.LU R4, [R1+0x2c0] ;  /* 0x0002c00001047983 */ /* 0x000ee40000300800 */
[----:B------:R-:W3:Y:S02]  /*45590*/  LDL.LU R5, [R1+0x2c4] ;  /* 0x0002c40001057983 */ /* 0x000ee40000300800 */
[----:B------:R-:W4:Y:S01]  /*455a0*/  LDL.LU R6, [R1+0x2c8] ;  /* 0x0002c80001067983 */ /* 0x000f220000300800 */
[----:B------:R-:W4:Y:S01]  /*455b0*/  LDL.LU R7, [R1+0x2cc] ;  /* 0x0002cc0001077983 */ /* 0x000f220000300800 */
[----:B0-----:R-:W-:Y:S02]  /*455c0*/  IMAD.MOV.U32 R12, RZ, RZ, R3 ;  /* 0x000000ffff0c7224 */ /* 0x001fe400078e0003 */
[----:B------:R-:W-:Y:S01]  /*455d0*/  IMAD.MOV.U32 R13, RZ, RZ, R2 ;  /* 0x000000ffff0d7224 */ /* 0x000fe200078e0002 */
[----:B------:R-:W2:Y:S01]  /*455e0*/  LDL.LU R3, [R1+0x3ebc] ;  /* 0x003ebc0001037983 */ /* 0x000ea20000300800 */
[----:B------:R-:W2:Y:S03]  /*455f0*/  LDL.LU R2, [R1+0x3eb8] ;  /* 0x003eb80001027983 */ /* 0x000ea60000300800 */
[----:B------:R-:W-:Y:S04]  /*45600*/  STL.64 [R1+0x3e00], R12 ;  /* 0x003e000c01007387 */ /* 0x000fe80000100a00 */
        /* <DEDUP_REMOVED lines=29> */
[----:B------:R-:W-:-:S05]  /*457e0*/  IMAD.MOV.U32 R13, RZ, RZ, R28 ;  /* 0x000000ffff0d7224 */ /* 0x000fca00078e001c */
[----:B------:R-:W-:Y:S04]  /*457f0*/  STL.64 [R1+0x3e48], R12 ;  /* 0x003e480c01007387 */ /* 0x000fe80000100a00 */
[----:B----4-:R-:W-:Y:S01]  /*45800*/  STL.64 [R1+0x3e28], R6 ;  /* 0x003e280601007387 */ /* 0x010fe20000100a00 */
[----:B---3--:R0:W-:Y:S03]  /*45810*/  STL.64 [R1+0x3e20], R4 ;  /* 0x003e200401007387 */ /* 0x0081e60000100a00 */
[----:B0-----:R-:W3:Y:S01]  /*45820*/  LDL.LU R4, [R1+0x2f0] ;  /* 0x0002f00001047983 */ /* 0x001ee20000300800 */
[----:B------:R-:W3:Y:S02]  /*45830*/  LDL.LU R5, [R1+0x2f4] ;  /* 0x0002f40001057983 */ /* 0x000ee40000300800 */
[----:B------:R-:W4:Y:S02]  /*45840*/  LDL.LU R6, [R1+0x2f8] ;  /* 0x0002f80001067983 */ /* 0x000f240000300800 */
[----:B------:R-:W4:Y:S02]  /*45850*/  LDL.LU R7, [R1+0x2fc] ;  /* 0x0002fc0001077983 */ /* 0x000f240000300800 */
[----:B--2---:R-:W-:-:S02]  /*45860*/  IMAD.MOV.U32 R12, RZ, RZ, R15 ;  /* 0x000000ffff0c7224 */ /* 0x004fc400078e000f */
[----:B------:R-:W-:-:S05]  /*45870*/  IMAD.MOV.U32 R13, RZ, RZ, R14 ;  /* 0x000000ffff0d7224 */ /* 0x000fca00078e000e */
[----:B------:R0:W-:Y:S01]  /*45880*/  STL.64 [R1+0x3e60], R12 ;  /* 0x003e600c01007387 */ /* 0x0001e20000100a00 */
[----:B------:R-:W2:Y:S02]  /*45890*/  LDL.LU R20, [R1+0x350] ;  /* 0x0003500001147983 */ /* 0x000ea40000300800 */
[----:B------:R-:W2:Y:S02]  /*458a0*/  LDL.LU R21, [R1+0x354] ;  /* 0x0003540001157983 */ /* 0x000ea40000300800 */
[----:B------:R-:W2:Y:S01]  /*458b0*/  LDL.LU R22, [R1+0x358] ;  /* 0x0003580001167983 */ /* 0x000ea20000300800 */
[----:B------:R-:W2:Y:S01]  /*458c0*/  LDL.LU R23, [R1+0x35c] ;  /* 0x00035c0001177983 */ /* 0x000ea20000300800 */
[----:B0-----:R-:W-:Y:S02]  /*458d0*/  IMAD.MOV.U32 R12, RZ, RZ, R3 ;  /* 0x000000ffff0c7224 */ /* 0x001fe400078e0003 */
[----:B------:R-:W-:-:S05]  /*458e0*/  IMAD.MOV.U32 R13, RZ, RZ, R0 ;  /* 0x000000ffff0d7224 */ /* 0x000fca00078e0000 */
[----:B------:R-:W-:Y:S04]  /*458f0*/  STL.64 [R1+0x3e78], R12 ;  /* 0x003e780c01007387 */ /* 0x000fe80000100a00 */
[----:B----4-:R-:W-:Y:S01]  /*45900*/  STL.64 [R1+0x3e40], R6 ;  /* 0x003e400601007387 */ /* 0x010fe20000100a00 */
[----:B---3--:R0:W-:Y:S03]  /*45910*/  STL.64 [R1+0x3e38], R4 ;  /* 0x003e380401007387 */ /* 0x0081e60000100a00 */
[----:B0-----:R-:W3:Y:S01]  /*45920*/  LDL.LU R4, [R1+0x300] ;  /* 0x0003000001047983 */ /* 0x001ee20000300800 */
[----:B------:R-:W3:Y:S02]  /*45930*/  LDL.LU R5, [R1+0x304] ;  /* 0x0003040001057983 */ /* 0x000ee40000300800 */
[----:B------:R-:W4:Y:S02]  /*45940*/  LDL.LU R6, [R1+0x308] ;  /* 0x0003080001067983 */ /* 0x000f240000300800 */
[----:B------:R-:W4:Y:S01]  /*45950*/  LDL.LU R7, [R1+0x30c] ;  /* 0x00030c0001077983 */ /* 0x000f220000300800 */
[----:B------:R-:W2:Y:S04]  /*45960*/  LDL.64 R12, [R1+0x1e0] ;  /* 0x0001e000010c7983 */ /* 0x000ea80000100a00 */
[----:B--2---:R-:W-:Y:S01]  /*45970*/  STL.64 [R1+0x3e90], R12 ;  /* 0x003e900c01007387 */ /* 0x004fe20000100a00 */
[----:B----4-:R-:W-:Y:S02]  /*45980*/  STL.64 [R1+0x3e58], R6 ;  /* 0x003e580601007387 */ /* 0x010fe40000100a00 */
[----:B---3--:R0:W-:Y:S02]  /*45990*/  STL.64 [R1+0x3e50], R4 ;  /* 0x003e500401007387 */ /* 0x0081e40000100a00 */
[----:B0-----:R-:W2:Y:S01]  /*459a0*/  LDL.LU R4, [R1+0x310] ;  /* 0x0003100001047983 */ /* 0x001ea20000300800 */
[----:B------:R-:W2:Y:S02]  /*459b0*/  LDL.LU R5, [R1+0x314] ;  /* 0x0003140001057983 */ /* 0x000ea40000300800 */
[----:B------:R-:W3:Y:S02]  /*459c0*/  LDL.LU R6, [R1+0x318] ;  /* 0x0003180001067983 */ /* 0x000ee40000300800 */
[----:B------:R-:W3:Y:S01]  /*459d0*/  LDL.LU R7, [R1+0x31c] ;  /* 0x00031c0001077983 */ /* 0x000ee20000300800 */
        /* <DEDUP_REMOVED lines=13> */
[----:B------:R-:W-:Y:S01]  /*45ab0*/  HMMA.16816.F32 R20, R24, R8, R20 ;  /* 0x000000081814723c */ /* 0x000fe20000001814 */
[----:B---3--:R-:W-:Y:S01]  /*45ac0*/  STL.64 [R1+0x3ea0], R6 ;  /* 0x003ea00601007387 */ /* 0x008fe20000100a00 */
[----:B--2---:R0:W-:Y:S03]  /*45ad0*/  STL.64 [R1+0x3e98], R4 ;  /* 0x003e980401007387 */ /* 0x0041e60000100a00 */
[----:B0-----:R-:W2:Y:S01]  /*45ae0*/  LDL.LU R4, [R1+0x340] ;  /* 0x0003400001047983 */ /* 0x001ea20000300800 */
[----:B------:R-:W2:Y:S02]  /*45af0*/  LDL.LU R5, [R1+0x344] ;  /* 0x0003440001057983 */ /* 0x000ea40000300800 */
[----:B------:R-:W2:Y:S02]  /*45b00*/  LDL.LU R6, [R1+0x348] ;  /* 0x0003480001067983 */ /* 0x000ea40000300800 */
[----:B------:R-:W2:Y:S01]  /*45b10*/  LDL.LU R7, [R1+0x34c] ;  /* 0x00034c0001077983 */ /* 0x000ea20000300800 */
[----:B------:R-:W3:Y:S01]  /*45b20*/  LDL.64 R16, [R1] ;  /* 0x0000000001107983 */ /* 0x000ee20000100a00 */
[----:B----4-:R-:W-:-:S02]  /*45b30*/  IMAD.MOV.U32 R29, RZ, RZ, R12 ;  /* 0x000000ffff1d7224 */ /* 0x010fc400078e000c */
[----:B------:R-:W-:Y:S01]  /*45b40*/  IMAD.MOV.U32 R28, RZ, RZ, R13 ;  /* 0x000000ffff1c7224 */ /* 0x000fe200078e000d */
[----:B---3--:R0:W-:Y:S08]  /*45b50*/  STL.64 [R1+0x3db8], R16 ;  /* 0x003db81001007387 */ /* 0x0081f00000100a00 */
[----:B------:R-:W-:Y:S02]  /*45b60*/  STL.64 [R1+0x350], R20 ;  /* 0x0003501401007387 */ /* 0x000fe40000100a00 */
[----:B------:R-:W-:Y:S02]  /*45b70*/  STL.64 [R1+0x358], R22 ;  /* 0x0003581601007387 */ /* 0x000fe40000100a00 */
[----:B------:R-:W1:Y:S01]  /*45b80*/  LDSM.16.MT88.4 R20, [R2+0x10280] ;  /* 0x010280000214783b */ /* 0x000e620000004200 */
[C---:B--2---:R-:W-:Y:S03]  /*45b90*/  HMMA.16816.F32 R4, R24.reuse, R12, R4 ;  /* 0x0000000c1804723c */ /* 0x044fe60000001804 */
[----:B0-----:R-:W2:Y:S01]  /*45ba0*/  LDL.LU R16, [R1+0x2b0] ;  /* 0x0002b00001107983 */ /* 0x001ea20000300800 */
[----:B------:R-:W2:Y:S02]  /*45bb0*/  LDL.LU R17, [R1+0x2b4] ;  /* 0x0002b40001117983 */ /* 0x000ea40000300800 */
[----:B------:R-:W2:Y:S02]  /*45bc0*/  LDL.LU R18, [R1+0x2b8] ;  /* 0x0002b80001127983 */ /* 0x000ea40000300800 */
[----:B------:R-:W2:Y:S01]  /*45bd0*/  LDL.LU R19, [R1+0x2bc] ;  /* 0x0002bc0001137983 */ /* 0x000ea20000300800 */
[----:B------:R-:W-:Y:S01]  /*45be0*/  STL.64 [R1+0x3d80], R10 ;  /* 0x003d800a01007387 */ /* 0x000fe20000100a00 */
[----:B------:R0:W-:Y:S03]  /*45bf0*/  STL.64 [R1+0x3d78], R8 ;  /* 0x003d780801007387 */ /* 0x0001e60000100a00 */
[----:B0-----:R-:W3:Y:S01]  /*45c00*/  LDL.64 R8, [R1+0x10] ;  /* 0x0000100001087983 */ /* 0x001ee20000100a00 */
[----:B------:R-:W-:Y:S03]  /*45c10*/  STL [R1+0x3d90], R2 ;  /* 0x003d900201007387 */ /* 0x000fe60000100800 */
[----:B-1----:R-:W-:Y:S01]  /*45c20*/  STL.64 [R1+0x3cc0], R22 ;  /* 0x003cc01601007387 */ /* 0x002fe20000100a00 */
[----:B------:R0:W-:Y:S03]  /*45c30*/  STL.64 [R1+0x3cb8], R20 ;  /* 0x003cb81401007387 */ /* 0x0001e60000100a00 */
[----:B0-----:R-:W3:Y:S01]  /*45c40*/  LDL.LU R20, [R1+0x2a0] ;  /* 0x0002a00001147983 */ /* 0x001ee20000300800 */
[----:B------:R-:W3:Y:S02]  /*45c50*/  LDL.LU R21, [R1+0x2a4] ;  /* 0x0002a40001157983 */ /* 0x000ee40000300800 */
[----:B------:R-:W3:Y:S02]  /*45c60*/  LDL.LU R22, [R1+0x2a8] ;  /* 0x0002a80001167983 */ /* 0x000ee40000300800 */
[----:B------:R-:W3:Y:S01]  /*45c70*/  LDL.LU R23, [R1+0x2ac] ;  /* 0x0002ac0001177983 */ /* 0x000ee20000300800 */
[----:B------:R-:W-:Y:S01]  /*45c80*/  STL.64 [R1+0x340], R4 ;  /* 0x0003400401007387 */ /* 0x000fe20000100a00 */
[----:B------:R0:W-:Y:S03]  /*45c90*/  STL.64 [R1+0x348], R6 ;  /* 0x0003480601007387 */ /* 0x0001e60000100a00 */
[----:B0-----:R-:W4:Y:S01]  /*45ca0*/  LDL.LU.64 R6, [R1+0x3ea0] ;  /* 0x003ea00001067983 */ /* 0x001f220000300a00 */
[----:B------:R-:W4:Y:S02]  /*45cb0*/  LDL.LU.64 R4, [R1+0x3e98] ;  /* 0x003e980001047983 */ /* 0x000f240000300a00 */
[----:B------:R-:W4:Y:S02]  /*45cc0*/  LDL.LU.64 R12, [R1+0x3e90] ;  /* 0x003e9000010c7983 */ /* 0x000f240000300a00 */
[C---:B----4-:R-:W-:Y:S01]  /*45cd0*/  HMMA.16816.F32 R4, R24.reuse, R12, R4 ;  /* 0x0000000c1804723c */ /* 0x050fe20000001804 */
[----:B------:R-:W-:Y:S11]  /*45ce0*/  IMAD.MOV.U32 R2, RZ, RZ, R13 ;  /* 0x000000ffff027224 */ /* 0x000ff600078e000d */
[----:B------:R-:W-:Y:S11]  /*45cf0*/  @!UPT UIADD3 URZ, URZ, URZ, URZ ;  /* 0x0000003f3f3ff290 */ /* 0x000ff6000fffe03f */
        /* <DEDUP_REMOVED lines=55> */
[----:B------:R-:W2:Y:S01]  /*46070*/  LDL.LU.64 R6, [R1+0x3dc8] ;  /* 0x003dc80001067983 */ /* 0x000ea20000300a00 */
[----:B------:R-:W2:Y:S02]  /*46080*/  LDL.LU.64 R4, [R1+0x3dc0] ;  /* 0x003dc00001047983 */ /* 0x000ea40000300a00 */
[----:B------:R-:W2:Y:S11]  /*46090*/  LDL.64 R24, [R1+0x20] ;  /* 0x0000200001187983 */ /* 0x000eb60000100a00 */
[----:B------:R-:W-:Y:S07]  /*460a0*/  @!UPT UIADD3 URZ, URZ, URZ, URZ ;  /* 0x0000003f3f3ff290 */ /* 0x000fee000fffe03f */
[----:B------:R0:W-:Y:S01]  /*460b0*/  STL.64 [R1+0x2c0], R12 ;  /* 0x0002c00c01007387 */ /* 0x0001e20000100a00 */
[----:B------:R1:W-:Y:S03]  /*460c0*/  STL.64 [R1+0x2c8], R14 ;  /* 0x0002c80e01007387 */ /* 0x0003e60000100a00 */
[----:B0-----:R-:W4:Y:S01]  /*460d0*/  LDL.LU R12, [R1+0x280] ;  /* 0x00028000010c7983 */ /* 0x001f220000300800 */
[----:B------:R-:W4:Y:S02]  /*460e0*/  LDL.LU R13, [R1+0x284] ;  /* 0x00028400010d7983 */ /* 0x000f240000300800 */
[----:B-1----:R-:W3:Y:S02]  /*460f0*/  LDL.LU R14, [R1+0x288] ;  /* 0x00028800010e7983 */ /* 0x002ee40000300800 */
[----:B------:R-:W3:Y:S01]  /*46100*/  LDL.LU R15, [R1+0x28c] ;  /* 0x00028c00010f7983 */ /* 0x000ee20000300800 */
[C---:B--2---:R-:W-:Y:S01]  /*46110*/  HMMA.16816.F32 R16, R4.reuse, R24, R16 ;  /* 0x000000180410723c */ /* 0x044fe20000001810 */
[----:B---3--:R-:W-:Y:S01]  /*46120*/  STL.64 [R1+0x3db0], R14 ;  /* 0x003db00e01007387 */ /* 0x008fe20000100a00 */
[----:B----4-:R0:W-:Y:S03]  /*46130*/  STL.64 [R1+0x3da8], R12 ;  /* 0x003da80c01007387 */ /* 0x0101e60000100a00 */
[----:B0-----:R-:W2:Y:S01]  /*46140*/  LDL.LU R12, [R1+0x290] ;  /* 0x00029000010c7983 */ /* 0x001ea20000300800 */
[----:B------:R-:W2:Y:S02]  /*46150*/  LDL.LU R13, [R1+0x294] ;  /* 0x00029400010d7983 */ /* 0x000ea40000300800 */
[----:B------:R-:W2:Y:S02]  /*46160*/  LDL.LU R14, [R1+0x298] ;  /* 0x00029800010e7983 */ /* 0x000ea40000300800 */
[----:B------:R-:W2:Y:S11]  /*46170*/  LDL.LU R15, [R1+0x29c] ;  /* 0x00029c00010f7983 */ /* 0x000eb60000300800 */
[----:B------:R-:W-:Y:S02]  /*46180*/  @!UPT UIADD3 URZ, URZ, URZ, URZ ;  /* 0x0000003f3f3ff290 */ /* 0x000fe4000fffe03f */
[----:B------:R0:W-:Y:S01]  /*46190*/  STL.64 [R1+0x2b0], R16 ;  /* 0x0002b01001007387 */ /* 0x0001e20000100a00 */
[----:B------:R-:W-:Y:S03]  /*461a0*/  STL.64 [R1+0x2b8], R18 ;  /* 0x0002b81201007387 */ /* 0x000fe60000100a00 */
[----:B0-----:R-:W2:Y:S01]  /*461b0*/  LDL.LU.64 R16, [R1+0x3db8] ;  /* 0x003db80001107983 */ /* 0x001ea20000300a00 */
[----:B------:R-:W-:Y:S02]  /*461c0*/  IMAD.MOV.U32 R3, RZ, RZ, R24 ;  /* 0x000000ffff037224 */ /* 0x000fe400078e0018 */
[----:B------:R-:W-:Y:S02]  /*461d0*/  IMAD.MOV.U32 R0, RZ, RZ, R25 ;  /* 0x000000ffff007224 */ /* 0x000fe400078e0019 */
[----:B------:R-:W-:Y:S07]  /*461e0*/  HMMA.16816.F32 R24, R4, R8, R20 ;  /* 0x000000080418723c */ /* 0x000fee0000001814 */
[----:B------:R-:W-:-:S02]  /*461f0*/  IMAD.MOV.U32 R21, RZ, RZ, R8 ;  /* 0x000000ffff157224 */ /* 0x000fc400078e0008 */
[----:B------:R-:W-:Y:S11]  /*46200*/  IMAD.MOV.U32 R20, RZ, RZ, R9 ;  /* 0x000000ffff147224 */ /* 0x000ff600078e0009 */
[----:B------:R-:W-:Y:S03]  /*46210*/  @!UPT UIADD3 URZ, URZ, URZ, URZ ;  /* 0x0000003f3f3ff290 */ /* 0x000fe6000fffe03f */
[----:B------:R0:W-:Y:S01]  /*46220*/  STL.64 [R1+0x2a0], R24 ;  /* 0x0002a01801007387 */ /* 0x0001e20000100a00 */
[----:B------:R1:W-:Y:S03]  /*46230*/  STL.64 [R1+0x2a8], R26 ;  /* 0x0002a81a01007387 */ /* 0x0003e60000100a00 */
[----:B0-----:R-:W3:Y:S01]  /*46240*/  LDL.LU R24, [R1+0x260] ;  /* 0x0002600001187983 */ /* 0x001ee20000300800 */
[----:B------:R-:W3:Y:S02]  /*46250*/  LDL.LU R25, [R1+0x264] ;  /* 0x0002640001197983 */ /* 0x000ee40000300800 */
[----:B-1----:R-:W3:Y:S02]  /*46260*/  LDL.LU R26, [R1+0x268] ;  /* 0x00026800011a7983 */ /* 0x002ee40000300800 */
[----:B------:R-:W3:Y:S01]  /*46270*/  LDL.LU R27, [R1+0x26c] ;  /* 0x00026c00011b7983 */ /* 0x000ee20000300800 */
[----:B------:R-:W4:Y:S01]  /*46280*/  LDL.LU R8, [R1+0x270] ;  /* 0x0002700001087983 */ /* 0x000f220000300800 */
[----:B------:R-:W4:Y:S02]  /*46290*/  LDL.LU R9, [R1+0x274] ;  /* 0x0002740001097983 */ /* 0x000f240000300800 */
[----:B------:R-:W4:Y:S02]  /*462a0*/  LDL.LU R10, [R1+0x278] ;  /* 0x00027800010a7983 */ /* 0x000f240000300800 */
        /* <DEDUP_REMOVED lines=11> */
[----:B------:R-:W-:Y:S01]  /*46360*/  STL.64 [R1+0x3d40], R22 ;  /* 0x003d401601007387 */ /* 0x000fe20000100a00 */
[----:B------:R0:W-:Y:S03]  /*46370*/  STL.64 [R1+0x3d38], R20 ;  /* 0x003d381401007387 */ /* 0x0001e60000100a00 */
[----:B0-----:R-:W2:Y:S01]  /*46380*/  LDL.LU R20, [R1+0x660] ;  /* 0x0006600001147983 */ /* 0x001ea20000300800 */
[----:B------:R-:W2:Y:S02]  /*46390*/  LDL.LU R21, [R1+0x664] ;  /* 0x0006640001157983 */ /* 0x000ea40000300800 */
[----:B------:R-:W2:Y:S02]  /*463a0*/  LDL.LU R22, [R1+0x668] ;  /* 0x0006680001167983 */ /* 0x000ea40000300800 */
[----:B------:R-:W2:Y:S02]  /*463b0*/  LDL.LU R23, [R1+0x66c] ;  /* 0x00066c0001177983 */ /* 0x000ea40000300800 */
[----:B--2---:R-:W-:Y:S01]  /*463c0*/  STL.64 [R1+0x3d50], R22 ;  /* 0x003d501601007387 */ /* 0x004fe20000100a00 */
[----:B------:R0:W-:Y:S03]  /*463d0*/  STL.64 [R1+0x3d48], R20 ;  /* 0x003d481401007387 */ /* 0x0001e60000100a00 */
[----:B0-----:R-:W2:Y:S01]  /*463e0*/  LDL R20, [R1+0x1e0] ;  /* 0x0001e00001147983 */ /* 0x001ea20000100800 */
[----:B------:R-:W-:Y:S01]  /*463f0*/  HMMA.16816.F32 R12, R4, R16, R12 ;  /* 0x00000010040c723c */ /* 0x000fe2000000180c */
[----:B------:R-:W-:-:S02]  /*46400*/  IMAD.MOV.U32 R21, RZ, RZ, R2 ;  /* 0x000000ffff157224 */ /* 0x000fc400078e0002 */
[----:B------:R-:W3:Y:S04]  /*46410*/  LDL.LU R2, [R1+0x3d90] ;  /* 0x003d900001027983 */ /* 0x000ee80000300800 */
[----:B--2---:R-:W-:Y:S11]  /*46420*/  STL.64 [R1+0x3d60], R20 ;  /* 0x003d601401007387 */ /* 0x004ff60000100a00 */
[----:B------:R-:W-:Y:S05]  /*46430*/  @!UPT UIADD3 URZ, URZ, URZ, URZ ;  /* 0x0000003f3f3ff290 */ /* 0x000fea000fffe03f */
[----:B------:R0:W-:Y:S02]  /*46440*/  STL.64 [R1+0x280], R12 ;  /* 0x0002800c01007387 */ /* 0x0001e40000100a00 */
[----:B------:R-:W-:Y:S01]  /*46450*/  STL.64 [R1+0x288], R14 ;  /* 0x0002880e01007387 */ /* 0x000fe20000100a00 */
[----:B0-----:R-:W4:Y:S01]  /*46460*/  LDL.LU.64 R12, [R1+0x3d88] ;  /* 0x003d8800010c7983 */ /* 0x001f220000300a00 */
[----:B------:R-:W-:Y:S02]  /*46470*/  STL.64 [R1+0x3c70], R18 ;  /* 0x003c701201007387 */ /* 0x000fe40000100a00 */
[----:B------:R0:W-:Y:S02]  /*46480*/  STL.64 [R1+0x3c68], R16 ;  /* 0x003c681001007387 */ /* 0x0001e40000100a00 */
[----:B0-----:R-:W2:Y:S04]  /*46490*/  LDL.64 R16, [R1+0x1c0] ;  /* 0x0001c00001107983 */ /* 0x001ea80000100a00 */
        /* <DEDUP_REMOVED lines=16> */
[----:B------:R-:W3:Y:S02]  /*465a0*/  LDL.LU.64 R8, [R1+0x3d78] ;  /* 0x003d780001087983 */ /* 0x000ee40000300a00 */
[----:B---3--:R-:W-:Y:S01]  /*465b0*/  HMMA.16816.F32 R24, R4, R8, R24 ;  /* 0x000000080418723c */ /* 0x008fe20000001818 */
[----:B----4-:R-:W-:Y:S01]  /*465c0*/  STL.64 [R1+0x3c50], R10 ;  /* 0x003c500a01007387 */ /* 0x010fe20000100a00 */
[----:B------:R0:W-:Y:S11]  /*465d0*/  STL.64 [R1+0x3c48], R8 ;  /* 0x003c480801007387 */ /* 0x0001f60000100a00 */
[----:B------:R-:W-:Y:S10]  /*465e0*/  @!UPT UIADD3 URZ, URZ, URZ, URZ ;  /* 0x0000003f3f3ff290 */ /* 0x000ff4000fffe03f */
[----:B------:R-:W-:Y:S01]  /*465f0*/  STL.64 [R1+0x260], R24 ;  /* 0x0002601801007387 */ /* 0x000fe20000100a00 */
[----:B------:R-:W-:Y:S02]  /*46600*/  STL.64 [R1+0x268], R26 ;  /* 0x0002681a01007387 */ /* 0x000fe40000100a00 */
[----:B------:R-:W1:Y:S04]  /*46610*/  LDSM.16.MT88.4 R24, [R2+0x10300] ;  /* 0x010300000218783b */ /* 0x000e680000004200 */
[----:B0-----:R-:W3:Y:S01]  /*46620*/  LDL.LU R8, [R1+0x650] ;  /* 0x0006500001087983 */ /* 0x001ee20000300800 */
[----:B------:R-:W3:Y:S01]  /*46630*/  LDL.LU R9, [R1+0x654] ;  /* 0x0006540001097983 */ /* 0x000ee20000300800 */
[----:B------:R-:W3:Y:S02]  /*46640*/  LDL.LU R10, [R1+0x658] ;  /* 0x00065800010a7983 */ /* 0x000ee40000300800 */
[----:B------:R-:W3:Y:S01]  /*46650*/  LDL.LU R11, [R1+0x65c] ;  /* 0x00065c00010b7983 */ /* 0x000ee20000300800 */
[----:B-1----:R-:W-:Y:S01]  /*46660*/  STL.64 [R1+0x3b88], R26 ;  /* 0x003b881a01007387 */ /* 0x002fe20000100a00 */
[----:B------:R0:W-:Y:S03]  /*46670*/  STL.64 [R1+0x3b80], R24 ;  /* 0x003b801801007387 */ /* 0x0001e60000100a00 */
[----:B0-----:R-:W4:Y:S01]  /*46680*/  LDL.LU.64 R24, [R1+0x160] ;  /* 0x0001600001187983 */ /* 0x001f220000300a00 */
[----:B------:R-:W-:-:S02]  /*46690*/  IMAD.MOV.U32 R20, RZ, RZ, R29 ;  /* 0x000000ffff147224 */ /* 0x000fc400078e001d */
[----:B------:R-:W-:-:S07]  /*466a0*/  IMAD.MOV.U32 R21, RZ, RZ, R28 ;  /* 0x000000ffff157224 */ /* 0x000fce00078e001c */
[C---:B--2---:R-:W-:Y:S01]  /*466b0*/  HMMA.16816.F32 R20, R4.reuse, R20, R16 ;  /* 0x000000140414723c */ /* 0x044fe20000001810 */
[----:B----4-:R0:W-:Y:S04]  /*466c0*/  STL.64 [R1+0x3d00], R24 ;  /* 0x003d001801007387 */ /* 0x0101e80000100a00 */
[----:B0-----:R-:W2:Y:S01]  /*466d0*/  LDL.64 R24, [R1+0x1d0] ;  /* 0x0001d00001187983 */ /* 0x001ea20000100a00 */
[----:B------:R-:W4:Y:S02]  /*466e0*/  LDL.LU.64 R18, [R1+0x3d70] ;  /* 0x003d700001127983 */ /* 0x000f240000300a00 */
[----:B------:R-:W4:Y:S11]  /*466f0*/  LDL.LU.64 R16, [R1+0x3d68] ;  /* 0x003d680001107983 */ /* 0x000f360000300a00 */
[----:B------:R-:W-:Y:S04]  /*46700*/  @!UPT UIADD3 URZ, URZ, URZ, URZ ;  /* 0x0000003f3f3ff290 */ /* 0x000fe8000fffe03f */
[----:B------:R0:W-:Y:S01]  /*46710*/  STL.64 [R1+0x250], R20 ;  /* 0x0002501401007387 */ /* 0x0001e20000100a00 */
[----:B------:R4:W-:Y:S04]  /*46720*/  STL.64 [R1+0x258], R22 ;  /* 0x0002581601007387 */ /* 0x0009e80000100a00 */
[----:B0-----:R-:W4:Y:S02]  /*46730*/  LDL.LU.64 R20, [R1+0x3d60] ;  /* 0x003d600001147983 */ /* 0x001f240000300a00 */
[C---:B----4-:R-:W-:Y:S02]  /*46740*/  HMMA.16816.F32 R20, R4.reuse, R20, R16 ;  /* 0x000000140414723c */ /* 0x050fe40000001810 */
[----:B------:R-:W3:Y:S11]  /*46750*/  LDL.LU.64 R16, [R1+0x3d58] ;  /* 0x003d580001107983 */ /* 0x000ef60000300a00 */
[----:B------:R-:W-:Y:S10]  /*46760*/  @!UPT UIADD3 URZ, URZ, URZ, URZ ;  /* 0x0000003f3f3ff290 */ /* 0x000ff4000fffe03f */
[----:B------:R-:W-:Y:S01]  /*46770*/  STL.64 [R1+0x670], R20 ;  /* 0x0006701401007387 */ /* 0x000fe20000100a00 */
[----:B------:R0:W-:Y:S03]  /*46780*/  STL.64 [R1+0x678], R22 ;  /* 0x0006781601007387 */ /* 0x0001e60000100a00 */
[----:B0-----:R-:W4:Y:S01]  /*46790*/  LDL.LU.64 R22, [R1+0x3d50] ;  /* 0x003d500001167983 */ /* 0x001f220000300a00 */
[----:B------:R-:W4:Y:S02]  /*467a0*/  LDL.LU.64 R20, [R1+0x3d48] ;  /* 0x003d480001147983 */ /* 0x000f240000300a00 */
[----:B--2---:R-:W-:Y:S02]  /*467b0*/  IMAD.MOV.U32 R14, RZ, RZ, R25 ;  /* 0x000000ffff0e7224 */ /* 0x004fe400078e0019 */
[----:B------:R-:W-:Y:S01]  /*467c0*/  IMAD.MOV.U32 R15, RZ, RZ, R24 ;  /* 0x000000ffff0f7224 */ /* 0x000fe200078e0018 */
[C---:B---3--:R-:W-:Y:S08]  /*467d0*/  HMMA.16816.F32 R8, R4.reuse, R16, R8 ;  /* 0x000000100408723c */ /* 0x048ff00000001808 */
[----:B----4-:R-:W-:Y:S11]  /*467e0*/  HMMA.16816.F32 R20, R4, R24, R20 ;  /* 0x000000180414723c */ /* 0x010ff60000001814 */
[----:B------:R-:W-:Y:S11]  /*467f0*/  @!UPT UIADD3 URZ, URZ, URZ, URZ ;  /* 0x0000003f3f3ff290 */ /* 0x000ff6000fffe03f */
[----:B------:R-:W-:Y:S01]  /*46800*/  @!UPT UIADD3 URZ, URZ, URZ, URZ ;  /* 0x0000003f3f3ff290 */ /* 0x000fe2000fffe03f */
[----:B------:R-:W-:Y:S01]  /*46810*/  STL.64 [R1+0x660], R20 ;  /* 0x0006601401007387 */ /* 0x000fe20000100a00 */
[----:B------:R0:W-:Y:S03]  /*46820*/  STL.64 [R1+0x668], R22 ;  /* 0x0006681601007387 */ /* 0x0001e60000100a00 */
[----:B0-----:R-:W2:Y:S01]  /*46830*/  LDL.LU.64 R22, [R1+0x3d40] ;  /* 0x003d400001167983 */ /* 0x001ea20000300a00 */
[----:B------:R-:W3:Y:S02]  /*46840*/  LDL.LU.64 R20, [R1+0x3d38] ;  /* 0x003d380001147983 */ /* 0x000ee40000300a00 */
[----:B------:R-:W-:Y:S02]  /*46850*/  STL [R1+0x3c34], R14 ;  /* 0x003c340e01007387 */ /* 0x000fe40000100800 */
[----:B------:R-:W-:Y:S01]  /*46860*/  STL [R1+0x3c30], R15 ;  /* 0x003c300f01007387 */ /* 0x000fe20000100800 */
[----:B------:R-:W-:Y:S01]  /*46870*/  STL.64 [R1+0x3d18], R12 ;  /* 0x003d180c01007387 */ /* 0x000fe20000100a00 */
[----:B------:R0:W-:Y:S02]  /*46880*/  STL.64 [R1+0x650], R8 ;  /* 0x0006500801007387 */ /* 0x0001e40000100a00 */
[----:B------:R1:W-:Y:S01]  /*46890*/  STL.64 [R1+0x658], R10 ;  /* 0x0006580a01007387 */ /* 0x0003e20000100a00 */
[----:B0-----:R-:W4:Y:S01]  /*468a0*/  LDL.LU R8, [R1+0x5b0] ;  /* 0x0005b00001087983 */ /* 0x001f220000300800 */
[----:B------:R-:W4:Y:S02]  /*468b0*/  LDL.LU R9, [R1+0x5b4] ;  /* 0x0005b40001097983 */ /* 0x000f240000300800 */
[----:B-1----:R-:W3:Y:S02]  /*468c0*/  LDL.LU R10, [R1+0x5b8] ;  /* 0x0005b800010a7983 */ /* 0x002ee40000300800 */
[----:B------:R-:W3:Y:S02]  /*468d0*/  LDL.LU R11, [R1+0x5bc] ;  /* 0x0005bc00010b7983 */ /* 0x000ee40000300800 */
[----:B------:R-:W-:-:S02]  /*468e0*/  IMAD.MOV.U32 R29, RZ, RZ, R16 ;  /* 0x000000ffff1d7224 */ /* 0x000fc400078e0010 */
[----:B------:R-:W-:Y:S02]  /*468f0*/  IMAD.MOV.U32 R28, RZ, RZ, R17 ;  /* 0x000000ffff1c7224 */ /* 0x000fe400078e0011 */
[----:B--2---:R-:W-:Y:S02]  /*46900*/  IMAD.MOV.U32 R16, RZ, RZ, R23 ;  /* 0x000000ffff107224 */ /* 0x004fe400078e0017 */
[----:B------:R-:W-:-:S05]  /*46910*/  IMAD.MOV.U32 R17, RZ, RZ, R22 ;  /* 0x000000ffff117224 */ /* 0x000fca00078e0016 */
[----:B------:R-:W-:Y:S04]  /*46920*/  STL.64 [R1+0x3c88], R16 ;  /* 0x003c881001007387 */ /* 0x000fe80000100a00 */
[----:B---3--:R-:W-:Y:S01]  /*46930*/  STL.64 [R1+0x3c60], R10 ;  /* 0x003c600a01007387 */ /* 0x008fe20000100a00 */
[----:B----4-:R0:W-:Y:S03]  /*46940*/  STL.64 [R1+0x3c58], R8 ;  /* 0x003c580801007387 */ /* 0x0101e60000100a00 */
[----:B0-----:R-:W2:Y:S01]  /*46950*/  LDL.LU R8, [R1+0x5c0] ;  /* 0x0005c00001087983 */ /* 0x001ea20000300800 */
[----:B------:R-:W2:Y:S02]  /*46960*/  LDL.LU R9, [R1+0x5c4] ;  /* 0x0005c40001097983 */ /* 0x000ea40000300800 */
[----:B------:R-:W3:Y:S02]  /*46970*/  LDL.LU R10, [R1+0x5c8] ;  /* 0x0005c800010a7983 */ /* 0x000ee40000300800 */
[----:B------:R-:W3:Y:S02]  /*46980*/  LDL.LU R11, [R1+0x5cc] ;  /* 0x0005cc00010b7983 */ /* 0x000ee40000300800 */
[----:B------:R-:W-:-:S02]  /*46990*/  IMAD.MOV.U32 R16, RZ, RZ, R21 ;  /* 0x000000ffff107224 */ /* 0x000fc400078e0015 */
[----:B------:R-:W-:-:S05]  /*469a0*/  IMAD.MOV.U32 R17, RZ, RZ, R20 ;  /* 0x000000ffff117224 */ /* 0x000fca00078e0014 */
[----:B------:R0:W-:Y:S02]  /*469b0*/  STL.64 [R1+0x3ca0], R16 ;  /* 0x003ca01001007387 */ /* 0x0001e40000100a00 */
[----:B0-----:R-:W-:Y:S02]  /*469c0*/  IMAD.MOV.U32 R16, RZ, RZ, R3 ;  /* 0x000000ffff107224 */ /* 0x001fe400078e0003 */
[----:B------:R-:W-:Y:S01]  /*469d0*/  IMAD.MOV.U32 R17, RZ, RZ, R0 ;  /* 0x000000ffff117224 */ /* 0x000fe200078e0000 */
[----:B---3--:R-:W-:Y:S01]  /*469e0*/  STL.64 [R1+0x3c80], R10 ;  /* 0x003c800a01007387 */ /* 0x008fe20000100a00 */
[----:B--2---:R0:W-:Y:S03]  /*469f0*/  STL.64 [R1+0x3c78], R8 ;  /* 0x003c780801007387 */ /* 0x0041e60000100a00 */
[----:B0-----:R-:W2:Y:S01]  /*46a00*/  LDL.LU R8, [R1+0x5d0] ;  /* 0x0005d00001087983 */ /* 0x001ea20000300800 */
[----:B------:R-:W2:Y:S02]  /*46a10*/  LDL.LU R9, [R1+0x5d4] ;  /* 0x0005d40001097983 */ /* 0x000ea40000300800 */
[----:B------:R-:W3:Y:S02]  /*46a20*/  LDL.LU R10, [R1+0x5d8] ;  /* 0x0005d800010a7983 */ /* 0x000ee40000300800 */
[----:B------:R-:W3:Y:S01]  /*46a30*/  LDL.LU R11, [R1+0x5dc] ;  /* 0x0005dc00010b7983 */ /* 0x000ee20000300800 */
[----:B------:R0:W-:Y:S04]  /*46a40*/  STL.64 [R1+0x3cc8], R16 ;  /* 0x003cc81001007387 */ /* 0x0001e80000100a00 */
[----:B0-----:R-:W4:Y:S04]  /*46a50*/  LDL.64 R16, [R1+0x170] ;  /* 0x0001700001107983 */ /* 0x001f280000100a00 */
[----:B----4-:R-:W-:Y:S01]  /*46a60*/  STL.64 [R1+0x3ce0], R16 ;  /* 0x003ce01001007387 */ /* 0x010fe20000100a00 */
[----:B------:R-:W4:Y:S02]  /*46a70*/  LDL.LU R20, [R1+0x240] ;  /* 0x0002400001147983 */ /* 0x000f240000300800 */
[----:B------:R-:W4:Y:S02]  /*46a80*/  LDL.LU R21, [R1+0x244] ;  /* 0x0002440001157983 */ /* 0x000f240000300800 */
[----:B------:R-:W2:Y:S01]  /*46a90*/  LDL.LU R22, [R1+0x248] ;  /* 0x0002480001167983 */ /* 0x000ea20000300800 */
        /* <DEDUP_REMOVED lines=8> */
[----:B------:R-:W2:Y:S04]  /*46b20*/  LDL.LU R15, [R1+0x63c] ;  /* 0x00063c00010f7983 */ /* 0x000ea80000300800 */
[----:B--2---:R-:W-:Y:S01]  /*46b30*/  STL.64 [R1+0x3d28], R14 ;  /* 0x003d280e01007387 */ /* 0x004fe20000100a00 */
[----:B------:R0:W-:Y:S03]  /*46b40*/  STL.64 [R1+0x3d20], R12 ;  /* 0x003d200c01007387 */ /* 0x0001e60000100a00 */
[----:B0-----:R-:W2:Y:S01]  /*46b50*/  LDL.64 R12, [R1+0x1b0] ;  /* 0x0001b000010c7983 */ /* 0x001ea20000100a00 */
        /* <DEDUP_REMOVED lines=10> */
[----:B0-----:R-:W2:Y:S01]  /*46c00*/  LDL.64 R16, [R1+0x190] ;  /* 0x0001900001107983 */ /* 0x001ea20000100a00 */
[----:B------:R-:W-:Y:S02]  /*46c10*/  STL.64 [R1+0x3cd8], R22 ;  /* 0x003cd81601007387 */ /* 0x000fe40000100a00 */
[----:B----4-:R0:W-:Y:S02]  /*46c20*/  STL.64 [R1+0x3cd0], R20 ;  /* 0x003cd01401007387 */ /* 0x0101e40000100a00 */
[----:B0-----:R-:W4:Y:S01]  /*46c30*/  LDL.LU R20, [R1+0x600] ;  /* 0x0006000001147983 */ /* 0x001f220000300800 */
[----:B------:R-:W4:Y:S02]  /*46c40*/  LDL.LU R21, [R1+0x604] ;  /* 0x0006040001157983 */ /* 0x000f240000300800 */
[----:B------:R-:W2:Y:S02]  /*46c50*/  LDL.LU R22, [R1+0x608] ;  /* 0x0006080001167983 */ /* 0x000ea40000300800 */
[----:B------:R-:W2:Y:S01]  /*46c60*/  LDL.LU R23, [R1+0x60c] ;  /* 0x00060c0001177983 */ /* 0x000ea20000300800 */
[----:B------:R-:W-:Y:S01]  /*46c70*/  HMMA.16816.F32 R24, R4, R12, R24 ;  /* 0x0000000c0418723c */ /* 0x000fe20000001818 */
        /* <DEDUP_REMOVED lines=20> */
[----:B------:R-:W-:Y:S01]  /*46dc0*/  STL [R1+0x3c3c], R28 ;  /* 0x003c3c1c01007387 */ /* 0x000fe20000100800 */
[----:B------:R-:W-:Y:S02]  /*46dd0*/  STL [R1+0x3c38], R29 ;  /* 0x003c381d01007387 */ /* 0x000fe40000100800 */
[----:B------:R0:W-:Y:S02]  /*46de0*/  STL.64 [R1+0x640], R24 ;  /* 0x0006401801007387 */ /* 0x0001e40000100a00 */
[----:B------:R-:W-:Y:S01]  /*46df0*/  STL.64 [R1+0x648], R26 ;  /* 0x0006481a01007387 */ /* 0x000fe20000100a00 */
        /* <DEDUP_REMOVED lines=42> */
[----:B------:R-:W3:Y:S01]  /*470a0*/  LDL.LU.64 R16, [R1+0x3cc8] ;  /* 0x003cc80001107983 */ /* 0x000ee20000300a00 */
[----:B--2---:R-:W-:Y:S03]  /*470b0*/  HMMA.16816.F32 R4, R4, R24, R20 ;  /* 0x000000180404723c */ /* 0x004fe60000001814 */
[----:B------:R-:W3:Y:S01]  /*470c0*/  LDL.LU.64 R22, [R1+0x3cc0] ;  /* 0x003cc00001167983 */ /* 0x000ee20000300a00 */
        /* <DEDUP_REMOVED lines=8> */
[----:B------:R-:W-:Y:S01]  /*47150*/  STL.64 [R1+0x3ba0], R24 ;  /* 0x003ba01801007387 */ /* 0x000fe20000100a00 */
[C---:B---3--:R-:W-:Y:S03]  /*47160*/  HMMA.16816.F32 R16, R20.reuse, R16, R8 ;  /* 0x000000101410723c */ /* 0x048fe60000001808 */
[----:B------:R-:W3:Y:S01]  /*47170*/  LDL.LU.64 R10, [R1+0x3cb0] ;  /* 0x003cb000010a7983 */ /* 0x000ee20000300a00 */
[----:B------:R-:W3:Y:S11]  /*47180*/  LDL.LU.64 R8, [R1+0x3ca8] ;  /* 0x003ca80001087983 */ /* 0x000ef60000300a00 */
[----:B------:R-:W-:Y:S08]  /*47190*/  @!UPT UIADD3 URZ, URZ, URZ, URZ ;  /* 0x0000003f3f3ff290 */ /* 0x000ff0000fffe03f */
        /* <DEDUP_REMOVED lines=16> */
[----:B0-----:R-:W2:Y:S01]  /*472a0*/  LDL.LU.64 R18, [R1+0x3c70] ;  /* 0x003c700001127983 */ /* 0x001ea20000300a00 */
        /* <DEDUP_REMOVED lines=8> */
[----:B--2---:R-:W-:Y:S02]  /*47330*/  STL.64 [R1+0x3b58], R18 ;  /* 0x003b581201007387 */ /* 0x004fe40000100a00 */
[----:B------:R0:W-:Y:S02]  /*47340*/  STL.64 [R1+0x3b50], R16 ;  /* 0x003b501001007387 */ /* 0x0001e40000100a00 */
[----:B0-----:R-:W2:Y:S04]  /*47350*/  LDL R16, [R1+0x30] ;  /* 0x0000300001107983 */ /* 0x001ea80000100800 */
[----:B------:R-:W2:Y:S01]  /*47360*/  LDL R17, [R1+0x34] ;  /* 0x0000340001117983 */ /* 0x000ea20000100800 */
[C---:B----4-:R-:W-:Y:S11]  /*47370*/  HMMA.16816.F32 R8, R20.reuse, R12, R8 ;  /* 0x0000000c1408723c */ /* 0x050ff60000001808 */
[----:B------:R-:W-:Y:S11]  /*47380*/  @!UPT UIADD3 URZ, URZ, URZ, URZ ;  /* 0x0000003f3f3ff290 */ /* 0x000ff6000fffe03f */
[----:B------:R-:W-:Y:S01]  /*47390*/  @!UPT UIADD3 URZ, URZ, URZ, URZ ;  /* 0x0000003f3f3ff290 */ /* 0x000fe2000fffe03f */
[----:B------:R-:W-:Y:S01]  /*473a0*/  STL.64 [R1+0x5b0], R8 ;  /* 0x0005b00801007387 */ /* 0x000fe20000100a00 */
[----:B------:R0:W-:Y:S03]  /*473b0*/  STL.64 [R1+0x5b8], R10 ;  /* 0x0005b80a01007387 */ /* 0x0001e60000100a00 */
[----:B0-----:R-:W3:Y:S01]  /*473c0*/  LDL.LU.64 R10, [R1+0x3c50] ;  /* 0x003c5000010a7983 */ /* 0x001ee20000300a00 */
[----:B------:R-:W4:Y:S02]  /*473d0*/  LDL.LU.64 R8, [R1+0x3c48] ;  /* 0x003c480001087983 */ /* 0x000f240000300a00 */
[----:B------:R-:W-:Y:S01]  /*473e0*/  STL.64 [R1+0x3b48], R12 ;  /* 0x003b480c01007387 */ /* 0x000fe20000100a00 */
[C---:B----4-:R-:W-:Y:S01]  /*473f0*/  HMMA.16816.F32 R4, R20.reuse, R8, R4 ;  /* 0x000000081404723c */ /* 0x050fe20000001804 */
[----:B---3--:R-:W-:Y:S01]  /*47400*/  STL.64 [R1+0x3b40], R10 ;  /* 0x003b400a01007387 */ /* 0x008fe20000100a00 */
[----:B------:R0:W-:Y:S11]  /*47410*/  STL.64 [R1+0x3b38], R8 ;  /* 0x003b380801007387 */ /* 0x0001f60000100a00 */
[----:B------:R-:W-:Y:S10]  /*47420*/  @!UPT UIADD3 URZ, URZ, URZ, URZ ;  /* 0x0000003f3f3ff290 */ /* 0x000ff4000fffe03f */
[----:B------:R-:W-:Y:S01]  /*47430*/  STL.64 [R1+0x5a0], R4 ;  /* 0x0005a00401007387 */ /* 0x000fe20000100a00 */
[----:B------:R-:W-:Y:S02]  /*47440*/  STL.64 [R1+0x5a8], R6 ;  /* 0x0005a80601007387 */ /* 0x000fe40000100a00 */
[----:B0-----:R-:W2:Y:S02]  /*47450*/  LDL.LU R8, [R1+0x590] ;  /* 0x0005900001087983 */ /* 0x001ea40000300800 */
[----:B------:R-:W2:Y:S01]  /*47460*/  LDL.LU R9, [R1+0x594] ;  /* 0x0005940001097983 */ /* 0x000ea20000300800 */
[----:B------:R-:W2:Y:S01]  /*47470*/  LDL.LU R10, [R1+0x598] ;  /* 0x00059800010a7983 */ /* 0x000ea20000300800 */
[----:B------:R-:W2:Y:S03]  /*47480*/  LDL.LU R11, [R1+0x59c] ;  /* 0x00059c00010b7983 */ /* 0x000ea60000300800 */
[----:B------:R-:W0:Y:S04]  /*47490*/  LDSM.16.MT88.4 R4, [R2+0x10380] ;  /* 0x010380000204783b */ /* 0x000e280000004200 */
[----:B0-----:R0:W-:Y:S01]  /*474a0*/  STL [R1+0x3a7c], R4 ;  /* 0x003a7c0401007387 */ /* 0x0011e20000100800 */
[----:B------:R1:W-:Y:S02]  /*474b0*/  STL [R1+0x3a78], R5 ;  /* 0x003a780501007387 */ /* 0x0003e40000100800 */
[----:B------:R3:W-:Y:S02]  /*474c0*/  STL [R1+0x3a74], R6 ;  /* 0x003a740601007387 */ /* 0x0007e40000100800 */
[----:B------:R4:W-:Y:S01]  /*474d0*/  STL [R1+0x3a70], R7 ;  /* 0x003a700701007387 */ /* 0x0009e20000100800 */
[----:B0-----:R-:W4:Y:S01]  /*474e0*/  LDL.LU R4, [R1+0x220] ;  /* 0x0002200001047983 */ /* 0x001f220000300800 */
[----:B--2---:R-:W-:Y:S11]  /*474f0*/  HMMA.16816.F32 R8, R20, R16, R8 ;  /* 0x000000101408723c */ /* 0x004ff60000001808 */
[----:B------:R-:W-:Y:S11]  /*47500*/  @!UPT UIADD3 URZ, URZ, URZ, URZ ;  /* 0x0000003f3f3ff290 */ /* 0x000ff6000fffe03f */
[----:B------:R-:W-:Y:S01]  /*47510*/  @!UPT UIADD3 URZ, URZ, URZ, URZ ;  /* 0x0000003f3f3ff290 */ /* 0x000fe2000fffe03f */
[----:B------:R0:W-:Y:S01]  /*47520*/  STL.64 [R1+0x590], R8 ;  /* 0x0005900801007387 */ /* 0x0001e20000100a00 */
[----:B------:R-:W-:Y:S02]  /*47530*/  STL.64 [R1+0x598], R10 ;  /* 0x0005980a01007387 */ /* 0x000fe40000100a00 */
[----:B-1----:R-:W2:Y:S02]  /*47540*/  LDL.LU R5, [R1+0x224] ;  /* 0x0002240001057983 */ /* 0x002ea40000300800 */
[----:B---3--:R-:W3:Y:S01]  /*47550*/  LDL.LU R6, [R1+0x228] ;  /* 0x0002280001067983 */ /* 0x008ee20000300800 */
[----:B----4-:R-:W3:Y:S01]  /*47560*/  LDL.LU R7, [R1+0x22c] ;  /* 0x00022c0001077983 */ /* 0x010ee20000300800 */
[----:B------:R-:W-:Y:S02]  /*47570*/  IMAD.MOV.U32 R24, RZ, RZ, R0 ;  /* 0x000000ffff187224 */ /* 0x000fe400078e0000 */
[----:B------:R-:W-:Y:S02]  /*47580*/  IMAD.MOV.U32 R25, RZ, RZ, R3 ;  /* 0x000000ffff197224 */ /* 0x000fe400078e0003 */
[----:B------:R-:W4:Y:S01]  /*47590*/  LDL.LU R0, [R1+0x3c44] ;  /* 0x003c440001007983 */ /* 0x000f220000300800 */
[----:B------:R-:W4:Y:S02]  /*475a0*/  LDL.LU R3, [R1+0x3c40] ;  /* 0x003c400001037983 */ /* 0x000f240000300800 */
[----:B------:R1:W-:Y:S02]  /*475b0*/  STL.64 [R1+0x3bb8], R24 ;  /* 0x003bb81801007387 */ /* 0x0003e40000100a00 */
[----:B0-----:R-:W-:-:S02]  /*475c0*/  IMAD.MOV.U32 R8, RZ, RZ, R27 ;  /* 0x000000ffff087224 */ /* 0x001fc400078e001b */
[----:B------:R-:W-:Y:S02]  /*475d0*/  IMAD.MOV.U32 R9, RZ, RZ, R26 ;  /* 0x000000ffff097224 */ /* 0x000fe400078e001a */
[----:B-1----:R-:W-:Y:S02]  /*475e0*/  IMAD.MOV.U32 R24, RZ, RZ, R28 ;  /* 0x000000ffff187224 */ /* 0x002fe400078e001c */
[----:B------:R-:W-:Y:S01]  /*475f0*/  IMAD.MOV.U32 R25, RZ, RZ, R29 ;  /* 0x000000ffff197224 */ /* 0x000fe200078e001d */
[----:B---3--:R-:W-:Y:S01]  /*47600*/  STL.64 [R1+0x3b98], R6 ;  /* 0x003b980601007387 */ /* 0x008fe20000100a00 */
[----:B--2---:R0:W-:Y:S03]  /*47610*/  STL.64 [R1+0x3b90], R4 ;  /* 0x003b900401007387 */ /* 0x0041e60000100a00 */
[----:B0-----:R-:W2:Y:S01]  /*47620*/  LDL.LU R4, [R1+0x230] ;  /* 0x0002300001047983 */ /* 0x001ea20000300800 */
[----:B------:R-:W2:Y:S02]  /*47630*/  LDL.LU R5, [R1+0x234] ;  /* 0x0002340001057983 */ /* 0x000ea40000300800 */
[----:B------:R-:W3:Y:S02]  /*47640*/  LDL.LU R6, [R1+0x238] ;  /* 0x0002380001067983 */ /* 0x000ee40000300800 */
[----:B------:R-:W3:Y:S01]  /*47650*/  LDL.LU R7, [R1+0x23c] ;  /* 0x00023c0001077983 */ /* 0x000ee20000300800 */
[----:B------:R-:W2:Y:S01]  /*47660*/  LDL.LU R28, [R1+0x3c3c] ;  /* 0x003c3c00011c7983 */ /* 0x000ea20000300800 */
[----:B------:R-:W3:Y:S02]  /*47670*/  LDL.LU R29, [R1+0x3c38] ;  /* 0x003c3800011d7983 */ /* 0x000ee40000300800 */
[----:B------:R0:W-:Y:S02]  /*47680*/  STL.64 [R1+0x3bd0], R24 ;  /* 0x003bd01801007387 */ /* 0x0001e40000100a00 */
[----:B------:R1:W-:Y:S01]  /*47690*/  STL.64 [R1+0x3bd8], R8 ;  /* 0x003bd80801007387 */ /* 0x0003e20000100a00 */
[----:B0-----:R-:W4:Y:S01]  /*476a0*/  LDL.LU R24, [R1+0x530] ;  /* 0x0005300001187983 */ /* 0x001f220000300800 */
[----:B------:R-:W4:Y:S02]  /*476b0*/  LDL.LU R25, [R1+0x534] ;  /* 0x0005340001197983 */ /* 0x000f240000300800 */
[----:B------:R-:W4:Y:S02]  /*476c0*/  LDL.LU R26, [R1+0x538] ;  /* 0x00053800011a7983 */ /* 0x000f240000300800 */
[----:B------:R-:W4:Y:S02]  /*476d0*/  LDL.LU R27, [R1+0x53c] ;  /* 0x00053c00011b7983 */ /* 0x000f240000300800 */
[----:B-1----:R-:W-:-:S02]  /*476e0*/  IMAD.MOV.U32 R8, RZ, RZ, R14 ;  /* 0x000000ffff087224 */ /* 0x002fc400078e000e */
[----:B------:R-:W-:Y:S02]  /*476f0*/  IMAD.MOV.U32 R9, RZ, RZ, R15 ;  /* 0x000000ffff097224 */ /* 0x000fe400078e000f */
[----:B--2---:R-:W-:Y:S02]  /*47700*/  IMAD.MOV.U32 R13, RZ, RZ, R28 ;  /* 0x000000ffff0d7224 */ /* 0x004fe400078e001c */
[----:B---3--:R-:W-:Y:S01]  /*47710*/  IMAD.MOV.U32 R12, RZ, RZ, R29 ;  /* 0x000000ffff0c7224 */ /* 0x008fe200078e001d */
[----:B----4-:R-:W-:Y:S01]  /*47720*/  STL.64 [R1+0x3be8], R26 ;  /* 0x003be81a01007387 */ /* 0x010fe20000100a00 */
[----:B------:R0:W-:Y:S02]  /*47730*/  STL.64 [R1+0x3be0], R24 ;  /* 0x003be01801007387 */ /* 0x0001e40000100a00 */
[----:B------:R-:W2:Y:S02]  /*47740*/  LDL.LU R14, [R1+0x3c34] ;  /* 0x003c3400010e7983 */ /* 0x000ea40000300800 */
[----:B------:R-:W3:Y:S01]  /*47750*/  LDL.LU R15, [R1+0x3c30] ;  /* 0x003c3000010f7983 */ /* 0x000ee20000300800 */
[----:B------:R-:W-:Y:S01]  /*47760*/  STL.64 [R1+0x3c10], R12 ;  /* 0x003c100c01007387 */ /* 0x000fe20000100a00 */
[----:B------:R1:W-:Y:S03]  /*47770*/  STL.64 [R1+0x3bf0], R8 ;  /* 0x003bf00801007387 */ /* 0x0003e60000100a00 */
[----:B0-----:R-:W4:Y:S01]  /*47780*/  LDL.LU R24, [R1+0x540] ;  /* 0x0005400001187983 */ /* 0x001f220000300800 */
[----:B------:R-:W4:Y:S02]  /*47790*/  LDL.LU R25, [R1+0x544] ;  /* 0x0005440001197983 */ /* 0x000f240000300800 */
[----:B------:R-:W4:Y:S02]  /*477a0*/  LDL.LU R26, [R1+0x548] ;  /* 0x00054800011a7983 */ /* 0x000f240000300800 */
[----:B------:R-:W4:Y:S02]  /*477b0*/  LDL.LU R27, [R1+0x54c] ;  /* 0x00054c00011b7983 */ /* 0x000f240000300800 */
[----:B-1----:R-:W-:-:S02]  /*477c0*/  IMAD.MOV.U32 R8, RZ, RZ, R3 ;  /* 0x000000ffff087224 */ /* 0x002fc400078e0003 */
[----:B------:R-:W-:Y:S02]  /*477d0*/  IMAD.MOV.U32 R9, RZ, RZ, R0 ;  /* 0x000000ffff097224 */ /* 0x000fe400078e0000 */
[----:B--2---:R-:W-:Y:S02]  /*477e0*/  IMAD.MOV.U32 R13, RZ, RZ, R14 ;  /* 0x000000ffff0d7224 */ /* 0x004fe400078e000e */
[----:B---3--:R-:W-:-:S05]  /*477f0*/  IMAD.MOV.U32 R12, RZ, RZ, R15 ;  /* 0x000000ffff0c7224 */ /* 0x008fca00078e000f */
[----:B------:R0:W-:Y:S04]  /*47800*/  STL.64 [R1+0x3c28], R12 ;  /* 0x003c280c01007387 */ /* 0x0001e80000100a00 */
[----:B----4-:R-:W-:Y:S01]  /*47810*/  STL.64 [R1+0x3c00], R26 ;  /* 0x003c001a01007387 */ /* 0x010fe20000100a00 */
[----:B------:R-:W-:Y:S03]  /*47820*/  STL.64 [R1+0x3bf8], R24 ;  /* 0x003bf81801007387 */ /* 0x000fe60000100a00 */
[----:B0-----:R-:W2:Y:S01]  /*47830*/  LDL.LU R12, [R1+0x580] ;  /* 0x00058000010c7983 */ /* 0x001ea20000300800 */
[----:B------:R-:W2:Y:S02]  /*47840*/  LDL.LU R13, [R1+0x584] ;  /* 0x00058400010d7983 */ /* 0x000ea40000300800 */
[----:B------:R-:W2:Y:S02]  /*47850*/  LDL.LU R14, [R1+0x588] ;  /* 0x00058800010e7983 */ /* 0x000ea40000300800 */
[----:B------:R-:W2:Y:S01]  /*47860*/  LDL.LU R15, [R1+0x58c] ;  /* 0x00058c00010f7983 */ /* 0x000ea20000300800 */
[----:B------:R0:W-:Y:S04]  /*47870*/  STL.64 [R1+0x3c08], R8 ;  /* 0x003c080801007387 */ /* 0x0001e80000100a00 */
        /* <DEDUP_REMOVED lines=25> */
[----:B------:R-:W2:Y:S01]  /*47a10*/  LDL.LU R7, [R1+0x52c] ;  /* 0x00052c0001077983 */ /* 0x000ea20000300800 */
[----:B------:R-:W2:Y:S04]  /*47a20*/  LDL.LU.64 R16, [R1] ;  /* 0x0000000001107983 */ /* 0x000ea80000300a00 */
[----:B--2---:R0:W-:Y:S04]  /*47a30*/  STL.64 [R1+0x3b70], R16 ;  /* 0x003b701001007387 */ /* 0x0041e80000100a00 */
[----:B0-----:R-:W2:Y:S02]  /*47a40*/  LDL.64 R16, [R1+0x1e0] ;  /* 0x0001e00001107983 */ /* 0x001ea40000100a00 */
[----:B--2---:R-:W-:Y:S01]  /*47a50*/  HMMA.16816.F32 R12, R20, R16, R12 ;  /* 0x00000010140c723c */ /* 0x004fe2000000180c */
[----:B------:R-:W-:-:S02]  /*47a60*/  IMAD.MOV.U32 R29, RZ, RZ, R16 ;  /* 0x000000ffff1d7224 */ /* 0x000fc400078e0010 */
[----:B------:R-:W-:Y:S11]  /*47a70*/  IMAD.MOV.U32 R28, RZ, RZ, R17 ;  /* 0x000000ffff1c7224 */ /* 0x000ff600078e0011 */
[----:B------:R-:W-:Y:S09]  /*47a80*/  @!UPT UIADD3 URZ, URZ, URZ, URZ ;  /* 0x0000003f3f3ff290 */ /* 0x000ff2000fffe03f */
[----:B------:R0:W-:Y:S01]  /*47a90*/  STL.64 [R1+0x580], R12 ;  /* 0x0005800c01007387 */ /* 0x0001e20000100a00 */
[----:B------:R3:W-:Y:S03]  /*47aa0*/  STL.64 [R1+0x588], R14 ;  /* 0x0005880e01007387 */ /* 0x0007e60000100a00 */
[----:B0-----:R-:W3:Y:S01]  /*47ab0*/  LDL.LU.64 R12, [R1+0x3c28] ;  /* 0x003c2800010c7983 */ /* 0x001ee20000300a00 */
[----:B------:R-:W2:Y:S01]  /*47ac0*/  LDL.LU.64 R16, [R1+0x10] ;  /* 0x0000100001107983 */ /* 0x000ea20000300a00 */
[C---:B---3--:R-:W-:Y:S02]  /*47ad0*/  HMMA.16816.F32 R12, R20.reuse, R12, R8 ;  /* 0x0000000c140c723c */ /* 0x048fe40000001808 */
[----:B--2---:R0:W-:Y:S04]  /*47ae0*/  STL.64 [R1+0x3b78], R16 ;  /* 0x003b781001007387 */ /* 0x0041e80000100a00 */
[----:B0-----:R-:W2:Y:S01]  /*47af0*/  LDL.LU.64 R16, [R1+0x20] ;  /* 0x0000200001107983 */ /* 0x001ea20000300a00 */
[----:B------:R-:W3:Y:S02]  /*47b00*/  LDL.LU.64 R10, [R1+0x3c20] ;  /* 0x003c2000010a7983 */ /* 0x000ee40000300a00 */
[----:B------:R-:W3:Y:S11]  /*47b10*/  LDL.LU.64 R8, [R1+0x3c18] ;  /* 0x003c180001087983 */ /* 0x000ef60000300a00 */
[----:B------:R-:W-:Y:S03]  /*47b20*/  @!UPT UIADD3 URZ, URZ, URZ, URZ ;  /* 0x0000003f3f3ff290 */ /* 0x000fe6000fffe03f */
[----:B------:R0:W-:Y:S01]  /*47b30*/  STL.64 [R1+0x570], R12 ;  /* 0x0005700c01007387 */ /* 0x0001e20000100a00 */
[----:B------:R3:W-:Y:S03]  /*47b40*/  STL.64 [R1+0x578], R14 ;  /* 0x0005780e01007387 */ /* 0x0007e60000100a00 */
[----:B0-----:R-:W3:Y:S02]  /*47b50*/  LDL.LU.64 R12, [R1+0x3c10] ;  /* 0x003c1000010c7983 */ /* 0x001ee40000300a00 */
[C---:B---3--:R-:W-:Y:S02]  /*47b60*/  HMMA.16816.F32 R12, R20.reuse, R12, R8 ;  /* 0x0000000c140c723c */ /* 0x048fe40000001808 */
[----:B------:R-:W4:Y:S11]  /*47b70*/  LDL.LU.64 R8, [R1+0x3c08] ;  /* 0x003c080001087983 */ /* 0x000f360000300a00 */
[----:B------:R-:W-:Y:S10]  /*47b80*/  @!UPT UIADD3 URZ, URZ, URZ, URZ ;  /* 0x0000003f3f3ff290 */ /* 0x000ff4000fffe03f */
[----:B------:R0:W-:Y:S01]  /*47b90*/  STL.64 [R1+0x560], R12 ;  /* 0x0005600c01007387 */ /* 0x0001e20000100a00 */
[----:B------:R1:W-:Y:S03]  /*47ba0*/  STL.64 [R1+0x568], R14 ;  /* 0x0005680e01007387 */ /* 0x0003e60000100a00 */
[----:B0-----:R-:W3:Y:S01]  /*47bb0*/  LDL.LU R12, [R1+0x1f0] ;  /* 0x0001f000010c7983 */ /* 0x001ee20000300800 */
[----:B------:R-:W3:Y:S02]  /*47bc0*/  LDL.LU R13, [R1+0x1f4] ;  /* 0x0001f400010d7983 */ /* 0x000ee40000300800 */
[----:B-1----:R-:W2:Y:S02]  /*47bd0*/  LDL.LU R14, [R1+0x1f8] ;  /* 0x0001f800010e7983 */ /* 0x002ea40000300800 */
[----:B------:R-:W2:Y:S01]  /*47be0*/  LDL.LU R15, [R1+0x1fc] ;  /* 0x0001fc00010f7983 */ /* 0x000ea20000300800 */
[C---:B----4-:R-:W-:Y:S01]  /*47bf0*/  HMMA.16816.F32 R8, R20.reuse, R8, R24 ;  /* 0x000000081408723c */ /* 0x050fe20000001818 */
[----:B--2---:R-:W-:Y:S01]  /*47c00*/  STL.64 [R1+0x3b68], R14 ;  /* 0x003b680e01007387 */ /* 0x004fe20000100a00 */
[----:B---3--:R0:W-:Y:S03]  /*47c10*/  STL.64 [R1+0x3b60], R12 ;  /* 0x003b600c01007387 */ /* 0x0081e60000100a00 */
        /* <DEDUP_REMOVED lines=21> */
[----:B0-----:R-:W4:Y:S01]  /*47d70*/  LDL.LU R8, [R1+0x8f0] ;  /* 0x0008f00001087983 */ /* 0x001f220000300800 */
[----:B------:R-:W4:Y:S02]  /*47d80*/  LDL.LU R9, [R1+0x8f4] ;  /* 0x0008f40001097983 */ /* 0x000f240000300800 */
[----:B-1----:R-:W4:Y:S02]  /*47d90*/  LDL.LU R10, [R1+0x8f8] ;  /* 0x0008f800010a7983 */ /* 0x002f240000300800 */
[----:B------:R-:W4:Y:S01]  /*47da0*/  LDL.LU R11, [R1+0x8fc] ;  /* 0x0008fc00010b7983 */ /* 0x000f220000300800 */
        /* <DEDUP_REMOVED lines=14> */
[----:B---3--:R-:W-:Y:S02]  /*47e90*/  HMMA.16816.F32 R20, R20, R24, R4 ;  /* 0x000000181414723c */ /* 0x008fe40000001804 */
[----:B------:R-:W3:Y:S01]  /*47ea0*/  LDL.LU.64 R6, [R1+0x3b98] ;  /* 0x003b980001067983 */ /* 0x000ee20000300a00 */
[----:B------:R-:W3:Y:S02]  /*47eb0*/  LDL.LU.64 R4, [R1+0x3b90] ;  /* 0x003b900001047983 */ /* 0x000ee40000300a00 */
[----:B------:R-:W-:-:S02]  /*47ec0*/  IMAD.MOV.U32 R3, RZ, RZ, R24 ;  /* 0x000000ffff037224 */ /* 0x000fc400078e0018 */
[----:B------:R-:W-:Y:S11]  /*47ed0*/  IMAD.MOV.U32 R0, RZ, RZ, R25 ;  /* 0x000000ffff007224 */ /* 0x000ff600078e0019 */
[----:B------:R-:W-:Y:S05]  /*47ee0*/  @!UPT UIADD3 URZ, URZ, URZ, URZ ;  /* 0x0000003f3f3ff290 */ /* 0x000fea000fffe03f */
[----:B------:R0:W-:Y:S01]  /*47ef0*/  STL.64 [R1+0x230], R20 ;  /* 0x0002301401007387 */ /* 0x0001e20000100a00 */
[----:B------:R-:W-:Y:S02]  /*47f00*/  STL.64 [R1+0x238], R22 ;  /* 0x0002381601007387 */ /* 0x000fe40000100a00 */
[----:B-1----:R-:W3:Y:S02]  /*47f10*/  LDL.LU.64 R26, [R1+0x3b88] ;  /* 0x003b8800011a7983 */ /* 0x002ee40000300a00 */
[----:B------:R-:W3:Y:S01]  /*47f20*/  LDL.LU.64 R24, [R1+0x3b80] ;  /* 0x003b800001187983 */ /* 0x000ee20000300a00 */
[----:B0-----:R-:W2:Y:S01]  /*47f30*/  LDL.LU.64 R20, [R1+0x30] ;  /* 0x0000300001147983 */ /* 0x001ea20000300a00 */
[C---:B---3--:R-:W-:Y:S11]  /*47f40*/  HMMA.16816.F32 R4, R24.reuse, R16, R4 ;  /* 0x000000101804723c */ /* 0x048ff60000001804 */
[----:B------:R-:W-:Y:S11]  /*47f50*/  @!UPT UIADD3 URZ, URZ, URZ, URZ ;  /* 0x0000003f3f3ff290 */ /* 0x000ff6000fffe03f */
[----:B------:R-:W-:Y:S01]  /*47f60*/  @!UPT UIADD3 URZ, URZ, URZ, URZ ;  /* 0x0000003f3f3ff290 */ /* 0x000fe2000fffe03f */
[----:B------:R-:W-:Y:S01]  /*47f70*/  STL.64 [R1+0x220], R4 ;  /* 0x0002200401007387 */ /* 0x000fe20000100a00 */
[----:B------:R0:W-:Y:S02]  /*47f80*/  STL.64 [R1+0x228], R6 ;  /* 0x0002280601007387 */ /* 0x0001e40000100a00 */
[----:B0-----:R-:W-:Y:S02]  /*47f90*/  IMAD.MOV.U32 R7, RZ, RZ, R17 ;  /* 0x000000ffff077224 */ /* 0x001fe400078e0011 */
[----:B------:R-:W-:Y:S02]  /*47fa0*/  IMAD.MOV.U32 R6, RZ, RZ, R16 ;  /* 0x000000ffff067224 */ /* 0x000fe400078e0010 */
[----:B------:R-:W3:Y:S01]  /*47fb0*/  LDL.LU.64 R16, [R1+0x3b78] ;  /* 0x003b780001107983 */ /* 0x000ee20000300a00 */
[----:B------:R-:W-:Y:S02]  /*47fc0*/  STL [R1+0x3a84], R7 ;  /* 0x003a840701007387 */ /* 0x000fe40000100800 */
[----:B------:R0:W-:Y:S02]  /*47fd0*/  STL [R1+0x3a80], R6 ;  /* 0x003a800601007387 */ /* 0x0001e40000100800 */
[----:B------:R-:W3:Y:S01]  /*47fe0*/  LDL.LU R4, [R1+0x210] ;  /* 0x0002100001047983 */ /* 0x000ee20000300800 */
[----:B------:R-:W3:Y:S04]  /*47ff0*/  LDL.LU R5, [R1+0x214] ;  /* 0x0002140001057983 */ /* 0x000ee80000300800 */
        /* <DEDUP_REMOVED lines=25> */
[----:B------:R-:W3:Y:S01]  /*48190*/  LDL.LU R7, [R1+0x8dc] ;  /* 0x0008dc0001077983 */ /* 0x000ee20000300800 */
[C---:B--2---:R-:W-:Y:S11]  /*481a0*/  HMMA.16816.F32 R12, R24.reuse, R16, R12 ;  /* 0x00000010180c723c */ /* 0x044ff6000000180c */
[----:B------:R-:W-:Y:S11]  /*481b0*/  @!UPT UIADD3 URZ, URZ, URZ, URZ ;  /* 0x0000003f3f3ff290 */ /* 0x000ff6000fffe03f */
[----:B------:R-:W-:Y:S01]  /*481c0*/  @!UPT UIADD3 URZ, URZ, URZ, URZ ;  /* 0x0000003f3f3ff290 */ /* 0x000fe2000fffe03f */
[----:B------:R0:W-:Y:S01]  /*481d0*/  STL.64 [R1+0x1f0], R12 ;  /* 0x0001f00c01007387 */ /* 0x0001e20000100a00 */
[----:B------:R-:W-:Y:S03]  /*481e0*/  STL.64 [R1+0x1f8], R14 ;  /* 0x0001f80e01007387 */ /* 0x000fe60000100a00 */
[----:B0-----:R-:W4:Y:S01]  /*481f0*/  LDL.LU.64 R12, [R1+0x3b48] ;  /* 0x003b4800010c7983 */ /* 0x001f220000300a00 */
[----:B---3--:R-:W-:Y:S02]  /*48200*/  STL.64 [R1+0x3a28], R18 ;  /* 0x003a281201007387 */ /* 0x008fe40000100a00 */
        /* <DEDUP_REMOVED lines=10> */
[----:B0-----:R-:W3:Y:S01]  /*482b0*/  LDL.LU.64 R10, [R1+0x3b40] ;  /* 0x003b4000010a7983 */ /* 0x001ee20000300a00 */
[----:B------:R-:W2:Y:S02]  /*482c0*/  LDL.LU.64 R8, [R1+0x3b38] ;  /* 0x003b380001087983 */ /* 0x000ea40000300a00 */
[----:B------:R2:W-:Y:S01]  /*482d0*/  STL.64 [R1+0x3b18], R12 ;  /* 0x003b180c01007387 */ /* 0x0005e20000100a00 */
[C---:B------:R-:W-:Y:S08]  /*482e0*/  HMMA.16816.F32 R4, R24.reuse, R20, R4 ;  /* 0x000000141804723c */ /* 0x040ff00000001804 */
[----:B--2---:R-:W-:Y:S01]  /*482f0*/  HMMA.16816.F32 R12, R24, R8, R16 ;  /* 0x00000008180c723c */ /* 0x004fe20000001810 */
[----:B---3--:R-:W-:Y:S01]  /*48300*/  STL.64 [R1+0x3a00], R10 ;  /* 0x003a000a01007387 */ /* 0x008fe20000100a00 */
[----:B------:R0:W-:Y:S05]  /*48310*/  STL.64 [R1+0x39f8], R8 ;  /* 0x0039f80801007387 */ /* 0x0001ea0000100a00 */
[----:B0-----:R-:W-:-:S02]  /*48320*/  IMAD.MOV.U32 R9, RZ, RZ, R20 ;  /* 0x000000ffff097224 */ /* 0x001fc400078e0014 */
[----:B------:R-:W-:Y:S02]  /*48330*/  IMAD.MOV.U32 R8, RZ, RZ, R21 ;  /* 0x000000ffff087224 */ /* 0x000fe400078e0015 */
[----:B------:R-:W0:Y:S11]  /*48340*/  LDSM.16.MT88.4 R20, [R2+0x14000] ;  /* 0x014000000214783b */ /* 0x000e360000004200 */
[----:B------:R-:W-:Y:S01]  /*48350*/  @!UPT UIADD3 URZ, URZ, URZ, URZ ;  /* 0x0000003f3f3ff290 */ /* 0x000fe2000fffe03f */
[----:B------:R-:W-:Y:S01]  /*48360*/  STL.64 [R1+0x140], R12 ;  /* 0x0001400c01007387 */ /* 0x000fe20000100a00 */
[----:B------:R-:W-:Y:S02]  /*48370*/  STL.64 [R1+0x148], R14 ;  /* 0x0001480e01007387 */ /* 0x000fe40000100a00 */
[----:B------:R-:W-:Y:S02]  /*48380*/  STL.64 [R1+0x130], R4 ;  /* 0x0001300401007387 */ /* 0x000fe40000100a00 */
[----:B------:R-:W-:Y:S01]  /*48390*/  STL.64 [R1+0x138], R6 ;  /* 0x0001380601007387 */ /* 0x000fe20000100a00 */
[----:B------:R-:W-:Y:S01]  /*483a0*/  STL.64 [R1+0x3a98], R8 ;  /* 0x003a980801007387 */ /* 0x000fe20000100a00 */
[----:B------:R-:W2:Y:S02]  /*483b0*/  LDL.LU R16, [R1+0xa0] ;  /* 0x0000a00001107983 */ /* 0x000ea40000300800 */
[----:B------:R-:W2:Y:S02]  /*483c0*/  LDL.LU R17, [R1+0xa4] ;  /* 0x0000a40001117983 */ /* 0x000ea40000300800 */
[----:B------:R-:W3:Y:S01]  /*483d0*/  LDL.LU R18, [R1+0xa8] ;  /* 0x0000a80001127983 */ /* 0x000ee20000300800 */
[----:B------:R-:W3:Y:S04]  /*483e0*/  LDL.LU R19, [R1+0xac] ;  /* 0x0000ac0001137983 */ /* 0x000ee80000300800 */
[----:B---3--:R-:W-:Y:S01]  /*483f0*/  STL.64 [R1+0x3aa8], R18 ;  /* 0x003aa81201007387 */ /* 0x008fe20000100a00 */
        /* <DEDUP_REMOVED lines=11> */
[----:B---3--:R-:W-:Y:S02]  /*484b0*/  STL.64 [R1+0x3ab8], R18 ;  /* 0x003ab81201007387 */ /* 0x008fe40000100a00 */
[----:B------:R1:W-:Y:S02]  /*484c0*/  STL.64 [R1+0x3ab0], R16 ;  /* 0x003ab01001007387 */ /* 0x0003e40000100a00 */
[----:B-1----:R-:W2:Y:S04]  /*484d0*/  LDL.LU.64 R16, [R1+0x190] ;  /* 0x0001900001107983 */ /* 0x002ea80000300a00 */
[----:B--2---:R1:W-:Y:S04]  /*484e0*/  STL.64 [R1+0x3ac8], R16 ;  /* 0x003ac81001007387 */ /* 0x0043e80000100a00 */
[----:B-1----:R-:W2:Y:S04]  /*484f0*/  LDL.LU.64 R16, [R1+0x1a0] ;  /* 0x0001a00001107983 */ /* 0x002ea80000300a00 */
[----:B--2---:R1:W-:Y:S04]  /*48500*/  STL.64 [R1+0x3ae0], R16 ;  /* 0x003ae01001007387 */ /* 0x0043e80000100a00 */
[----:B-1----:R-:W2:Y:S04]  /*48510*/  LDL.LU.64 R16, [R1+0x1b0] ;  /* 0x0001b00001107983 */ /* 0x002ea80000300a00 */
[----:B--2---:R1:W-:Y:S04]  /*48520*/  STL.64 [R1+0x3af8], R16 ;  /* 0x003af81001007387 */ /* 0x0043e80000100a00 */
[----:B-1----:R-:W2:Y:S04]  /*48530*/  LDL.64 R16, [R1+0x1c0] ;  /* 0x0001c00001107983 */ /* 0x002ea80000100a00 */
[----:B--2---:R1:W-:Y:S04]  /*48540*/  STL.64 [R1+0x3b10], R16 ;  /* 0x003b101001007387 */ /* 0x0043e80000100a00 */
[----:B-1----:R-:W2:Y:S04]  /*48550*/  LDL.LU.64 R16, [R1+0x1d0] ;  /* 0x0001d00001107983 */ /* 0x002ea80000300a00 */
[----:B--2---:R1:W-:Y:S04]  /*48560*/  STL.64 [R1+0x3b30], R16 ;  /* 0x003b301001007387 */ /* 0x0043e80000100a00 */
[----:B-1----:R-:W2:Y:S01]  /*48570*/  LDL.LU R16, [R1+0x950] ;  /* 0x0009500001107983 */ /* 0x002ea20000300800 */
[----:B------:R-:W2:Y:S02]  /*48580*/  LDL.LU R17, [R1+0x954] ;  /* 0x0009540001117983 */ /* 0x000ea40000300800 */
[----:B------:R-:W2:Y:S02]  /*48590*/  LDL.LU R18, [R1+0x958] ;  /* 0x0009580001127983 */ /* 0x000ea40000300800 */
[----:B------:R-:W2:Y:S01]  /*485a0*/  LDL.LU R19, [R1+0x95c] ;  /* 0x00095c0001137983 */ /* 0x000ea20000300800 */
[----:B------:R-:W3:Y:S04]  /*485b0*/  LDL.LU.64 R8, [R1+0x180] ;  /* 0x0001800001087983 */ /* 0x000ee80000300a00 */
[----:B---3--:R1:W-:Y:S04]  /*485c0*/  STL.64 [R1+0x3ac0], R8 ;  /* 0x003ac00801007387 */ /* 0x0083e80000100a00 */
        /* <DEDUP_REMOVED lines=25> */
[----:B------:R-:W3:Y:S01]  /*48760*/  LDL.LU R4, [R1+0xb0] ;  /* 0x0000b00001047983 */ /* 0x000ee20000300800 */
[----:B------:R-:W3:Y:S02]  /*48770*/  LDL.LU R5, [R1+0xb4] ;  /* 0x0000b40001057983 */ /* 0x000ee40000300800 */
[----:B------:R-:W3:Y:S02]  /*48780*/  LDL.LU R6, [R1+0xb8] ;  /* 0x0000b80001067983 */ /* 0x000ee40000300800 */
[----:B------:R-:W3:Y:S01]  /*48790*/  LDL.LU R7, [R1+0xbc] ;  /* 0x0000bc0001077983 */ /* 0x000ee20000300800 */
[----:B------:R-:W-:Y:S01]  /*487a0*/  STL [R1+0x3a08], R2 ;  /* 0x003a080201007387 */ /* 0x000fe20000100800 */
[----:B0-----:R-:W-:Y:S02]  /*487b0*/  STL.64 [R1+0x3928], R22 ;  /* 0x0039281601007387 */ /* 0x001fe40000100a00 */
[----:B------:R-:W-:Y:S02]  /*487c0*/  STL.64 [R1+0x3920], R20 ;  /* 0x0039201401007387 */ /* 0x000fe40000100a00 */
[----:B------:R-:W4:Y:S01]  /*487d0*/  LDL.LU.64 R16, [R1+0x3b30] ;  /* 0x003b300001107983 */ /* 0x000f220000300a00 */
        /* <DEDUP_REMOVED lines=14> */
[----:B--2---:R-:W-:Y:S01]  /*488c0*/  HMMA.16816.F32 R8, R24, R16, R8 ;  /* 0x000000101808723c */ /* 0x004fe20000001808 */
[----:B----4-:R0:W-:Y:S01]  /*488d0*/  STL.64 [R1+0x3a10], R12 ;  /* 0x003a100c01007387 */ /* 0x0101e20000100a00 */
[----:B------:R-:W-:-:S03]  /*488e0*/  IMAD.MOV.U32 R2, RZ, RZ, R17 ;  /* 0x000000ffff027224 */ /* 0x000fc600078e0011 */
[----:B0-----:R-:W3:Y:S11]  /*488f0*/  LDL.LU.64 R12, [R1+0x170] ;  /* 0x00017000010c7983 */ /* 0x001ef60000300a00 */
[----:B------:R-:W-:Y:S07]  /*48900*/  @!UPT UIADD3 URZ, URZ, URZ, URZ ;  /* 0x0000003f3f3ff290 */ /* 0x000fee000fffe03f */
        /* <DEDUP_REMOVED lines=16> */
[----:B------:R-:W-:-:S02]  /*48a10*/  IMAD.MOV.U32 R20, RZ, RZ, R3 ;  /* 0x000000ffff147224 */ /* 0x000fc400078e0003 */
        /* <DEDUP_REMOVED lines=12> */
[----:B--2---:R-:W-:Y:S01]  /*48ae0*/  HMMA.16816.F32 R8, R24, R16, R8 ;  /* 0x000000101808723c */ /* 0x004fe20000001808 */
[----:B------:R-:W-:-:S02]  /*48af0*/  IMAD.MOV.U32 R23, RZ, RZ, R16 ;  /* 0x000000ffff177224 */ /* 0x000fc400078e0010 */
[----:B------:R-:W-:Y:S11]  /*48b00*/  IMAD.MOV.U32 R22, RZ, RZ, R17 ;  /* 0x000000ffff167224 */ /* 0x000ff600078e0011 */
[----:B------:R-:W-:Y:S09]  /*48b10*/  @!UPT UIADD3 URZ, URZ, URZ, URZ ;  /* 0x0000003f3f3ff290 */ /* 0x000ff2000fffe03f */
[----:B------:R0:W-:Y:S01]  /*48b20*/  STL.64 [R1+0xd0], R8 ;  /* 0x0000d00801007387 */ /* 0x0001e20000100a00 */
[----:B------:R-:W-:Y:S03]  /*48b30*/  STL.64 [R1+0xd8], R10 ;  /* 0x0000d80a01007387 */ /* 0x000fe60000100a00 */
[----:B0-----:R-:W2:Y:S01]  /*48b40*/  LDL.LU.64 R8, [R1+0x3ac0] ;  /* 0x003ac00001087983 */ /* 0x001ea20000300a00 */
[----:B------:R-:W2:Y:S02]  /*48b50*/  LDL.LU.64 R18, [R1+0x3ab8] ;  /* 0x003ab80001127983 */ /* 0x000ea40000300a00 */
[----:B------:R-:W2:Y:S01]  /*48b60*/  LDL.LU.64 R16, [R1+0x3ab0] ;  /* 0x003ab00001107983 */ /* 0x000ea20000300a00 */
[C---:B---3--:R-:W-:Y:S08]  /*48b70*/  HMMA.16816.F32 R4, R24.reuse, R12, R4 ;  /* 0x0000000c1804723c */ /* 0x048ff00000001804 */
        /* <DEDUP_REMOVED lines=9> */
[----:B------:R-:W-:Y:S01]  /*48c10*/  STL.64 [R1+0xb0], R4 ;  /* 0x0000b00401007387 */ /* 0x000fe20000100a00 */
[----:B------:R0:W-:Y:S04]  /*48c20*/  STL.64 [R1+0xb8], R6 ;  /* 0x0000b80601007387 */ /* 0x0001e80000100a00 */
[----:B0-----:R-:W4:Y:S01]  /*48c30*/  LDL.LU.64 R6, [R1+0x3a90] ;  /* 0x003a900001067983 */ /* 0x001f220000300a00 */
[----:B------:R-:W-:-:S02]  /*48c40*/  IMAD.MOV.U32 R3, RZ, RZ, R12 ;  /* 0x000000ffff037224 */ /* 0x000fc400078e000c */
[----:B------:R-:W-:Y:S02]  /*48c50*/  IMAD.MOV.U32 R0, RZ, RZ, R13 ;  /* 0x000000ffff007224 */ /* 0x000fe400078e000d */
[----:B------:R-:W3:Y:S01]  /*48c60*/  LDL.LU.64 R4, [R1+0x3a88] ;  /* 0x003a880001047983 */ /* 0x000ee20000300a00 */
[----:B--2---:R-:W-:Y:S07]  /*48c70*/  HMMA.16816.F32 R12, R24, R20, R16 ;  /* 0x00000014180c723c */ /* 0x004fee0000001810 */
[----:B----4-:R-:W-:-:S02]  /*48c80*/  IMAD.MOV.U32 R16, RZ, RZ, R7 ;  /* 0x000000ffff107224 */ /* 0x010fc400078e0007 */
[----:B------:R-:W-:Y:S11]  /*48c90*/  IMAD.MOV.U32 R17, RZ, RZ, R6 ;  /* 0x000000ffff117224 */ /* 0x000ff600078e0006 */
[----:B------:R-:W-:Y:S03]  /*48ca0*/  @!UPT UIADD3 URZ, URZ, URZ, URZ ;  /* 0x0000003f3f3ff290 */ /* 0x000fe6000fffe03f */
[----:B------:R0:W-:Y:S01]  /*48cb0*/  STL.64 [R1+0xa0], R12 ;  /* 0x0000a00c01007387 */ /* 0x0001e20000100a00 */
[----:B------:R1:W-:Y:S02]  /*48cc0*/  STL.64 [R1+0xa8], R14 ;  /* 0x0000a80e01007387 */ /* 0x0003e40000100a00 */
[----:B------:R-:W2:Y:S02]  /*48cd0*/  LDL.LU R7, [R1+0x3a84] ;  /* 0x003a840001077983 */ /* 0x000ea40000300800 */
[----:B------:R-:W4:Y:S01]  /*48ce0*/  LDL.LU R6, [R1+0x3a80] ;  /* 0x003a800001067983 */ /* 0x000f220000300800 */
[----:B------:R3:W-:Y:S04]  /*48cf0*/  STL.64 [R1+0x3a40], R16 ;  /* 0x003a401001007387 */ /* 0x0007e80000100a00 */
[----:B0-----:R-:W2:Y:S01]  /*48d00*/  LDL.LU R12, [R1+0x60] ;  /* 0x00006000010c7983 */ /* 0x001ea20000300800 */
[----:B------:R-:W2:Y:S02]  /*48d10*/  LDL.LU R13, [R1+0x64] ;  /* 0x00006400010d7983 */ /* 0x000ea40000300800 */
[----:B-1----:R-:W2:Y:S02]  /*48d20*/  LDL.LU R14, [R1+0x68] ;  /* 0x00006800010e7983 */ /* 0x002ea40000300800 */
[----:B------:R-:W2:Y:S02]  /*48d30*/  LDL.LU R15, [R1+0x6c] ;  /* 0x00006c00010f7983 */ /* 0x000ea40000300800 */
[----:B---3--:R-:W-:-:S02]  /*48d40*/  IMAD.MOV.U32 R16, RZ, RZ, R4 ;  /* 0x000000ffff107224 */ /* 0x008fc400078e0004 */
        /* <DEDUP_REMOVED lines=10> */
[----:B----4-:R-:W-:-:S02]  /*48df0*/  IMAD.MOV.U32 R16, RZ, RZ, R6 ;  /* 0x000000ffff107224 */ /* 0x010fc400078e0006 */
[----:B------:R-:W-:Y:S01]  /*48e00*/  IMAD.MOV.U32 R17, RZ, RZ, R7 ;  /* 0x000000ffff117224 */ /* 0x000fe200078e0007 */
[----:B------:R-:W3:Y:S01]  /*48e10*/  LDL.LU R6, [R1+0x3a74] ;  /* 0x003a740001067983 */ /* 0x000ee20000300800 */
[----:B------:R-:W3:Y:S03]  /*48e20*/  LDL.LU R7, [R1+0x3a70] ;  /* 0x003a700001077983 */ /* 0x000ee60000300800 */
[----:B--2---:R-:W-:Y:S01]  /*48e30*/  STL.64 [R1+0x3a50], R14 ;  /* 0x003a500e01007387 */ /* 0x004fe20000100a00 */
[----:B------:R0:W-:Y:S03]  /*48e40*/  STL.64 [R1+0x3a48], R12 ;  /* 0x003a480c01007387 */ /* 0x0001e60000100a00 */
[----:B0-----:R-:W2:Y:S01]  /*48e50*/  LDL.LU R12, [R1+0x80] ;  /* 0x00008000010c7983 */ /* 0x001ea20000300800 */
[----:B------:R-:W2:Y:S02]  /*48e60*/  LDL.LU R13, [R1+0x84] ;  /* 0x00008400010d7983 */ /* 0x000ea40000300800 */
[----:B------:R-:W4:Y:S02]  /*48e70*/  LDL.LU R14, [R1+0x88] ;  /* 0x00008800010e7983 */ /* 0x000f240000300800 */
[----:B------:R-:W4:Y:S02]  /*48e80*/  LDL.LU R15, [R1+0x8c] ;  /* 0x00008c00010f7983 */ /* 0x000f240000300800 */
[----:B------:R-:W-:-:S02]  /*48e90*/  IMAD.MOV.U32 R24, RZ, RZ, R9 ;  /* 0x000000ffff187224 */ /* 0x000fc400078e0009 */
[----:B------:R-:W-:Y:S01]  /*48ea0*/  IMAD.MOV.U32 R25, RZ, RZ, R8 ;  /* 0x000000ffff197224 */ /* 0x000fe200078e0008 */
[----:B----4-:R-:W-:Y:S01]  /*48eb0*/  STL.64 [R1+0x3a68], R14 ;  /* 0x003a680e01007387 */ /* 0x010fe20000100a00 */
[----:B--2---:R0:W-:Y:S03]  /*48ec0*/  STL.64 [R1+0x3a60], R12 ;  /* 0x003a600c01007387 */ /* 0x0041e60000100a00 */
[----:B0-----:R-:W3:Y:S01]  /*48ed0*/  LDL.LU R12, [R1+0x90] ;  /* 0x00009000010c7983 */ /* 0x001ee20000300800 */
[----:B------:R-:W3:Y:S02]  /*48ee0*/  LDL.LU R13, [R1+0x94] ;  /* 0x00009400010d7983 */ /* 0x000ee40000300800 */
[----:B------:R-:W3:Y:S02]  /*48ef0*/  LDL.LU R14, [R1+0x98] ;  /* 0x00009800010e7983 */ /* 0x000ee40000300800 */
[----:B------:R-:W3:Y:S01]  /*48f00*/  LDL.LU R15, [R1+0x9c] ;  /* 0x00009c00010f7983 */ /* 0x000ee20000300800 */
[----:B------:R-:W2:Y:S01]  /*48f10*/  LDL.LU R8, [R1+0x50] ;  /* 0x0000500001087983 */ /* 0x000ea20000300800 */
[----:B------:R-:W2:Y:S02]  /*48f20*/  LDL.LU R9, [R1+0x54] ;  /* 0x0000540001097983 */ /* 0x000ea40000300800 */
[----:B------:R-:W2:Y:S02]  /*48f30*/  LDL.LU R10, [R1+0x58] ;  /* 0x00005800010a7983 */ /* 0x000ea40000300800 */
[----:B------:R-:W2:Y:S01]  /*48f40*/  LDL.LU R11, [R1+0x5c] ;  /* 0x00005c00010b7983 */ /* 0x000ea20000300800 */
[----:B------:R0:W-:Y:S04]  /*48f50*/  STL.64 [R1+0x39f0], R24 ;  /* 0x0039f01801007387 */ /* 0x0001e80000100a00 */
[----:B0-----:R-:W4:Y:S01]  /*48f60*/  LDL.LU R24, [R1+0x40] ;  /* 0x0000400001187983 */ /* 0x001f220000300800 */
[----:B------:R-:W4:Y:S02]  /*48f70*/  LDL.LU R25, [R1+0x44] ;  /* 0x0000440001197983 */ /* 0x000f240000300800 */
[----:B------:R-:W4:Y:S02]  /*48f80*/  LDL.LU R26, [R1+0x48] ;  /* 0x00004800011a7983 */ /* 0x000f240000300800 */
[----:B------:R-:W4:Y:S01]  /*48f90*/  LDL.LU R27, [R1+0x4c] ;  /* 0x00004c00011b7983 */ /* 0x000f220000300800 */
        /* <DEDUP_REMOVED lines=39> */
[----:B---3--:R-:W-:Y:S11]  /*49210*/  HMMA.16816.F32 R12, R4, R16, R12 ;  /* 0x00000010040c723c */ /* 0x008ff6000000180c */
[----:B------:R-:W-:Y:S11]  /*49220*/  @!UPT UIADD3 URZ, URZ, URZ, URZ ;  /* 0x0000003f3f3ff290 */ /* 0x000ff6000fffe03f */
[----:B------:R-:W-:Y:S01]  /*49230*/  @!UPT UIADD3 URZ, URZ, URZ, URZ ;  /* 0x0000003f3f3ff290 */ /* 0x000fe2000fffe03f */
[----:B------:R-:W-:Y:S01]  /*49240*/  STL.64 [R1+0x60], R12 ;  /* 0x0000600c01007387 */ /* 0x000fe20000100a00 */
[----:B------:R0:W-:Y:S03]  /*49250*/  STL.64 [R1+0x68], R14 ;  /* 0x0000680e01007387 */ /* 0x0001e60000100a00 */
[----:B0-----:R-:W3:Y:S01]  /*49260*/  LDL.LU.64 R14, [R1+0x3a18] ;  /* 0x003a1800010e7983 */ /* 0x001ee20000300a00 */
[----:B------:R-:W3:Y:S02]  /*49270*/  LDL.LU.64 R12, [R1+0x3a10] ;  /* 0x003a1000010c7983 */ /* 0x000ee40000300a00 */
[----:B--2---:R-:W-:Y:S02]  /*49280*/  STL.64 [R1+0x38f8], R18 ;  /* 0x0038f81201007387 */ /* 0x004fe40000100a00 */
[----:B------:R-:W2:Y:S02]  /*49290*/  LDL.LU R16, [R1+0x1c0] ;  /* 0x0001c00001107983 */ /* 0x000ea40000300800 */
[----:B------:R-:W-:-:S02]  /*492a0*/  IMAD.MOV.U32 R17, RZ, RZ, R2 ;  /* 0x000000ffff117224 */ /* 0x000fc400078e0002 */
[----:B------:R-:W2:Y:S01]  /*492b0*/  LDL.LU R2, [R1+0x3a08] ;  /* 0x003a080001027983 */ /* 0x000ea20000300800 */
[C---:B---3--:R-:W-:Y:S11]  /*492c0*/  HMMA.16816.F32 R8, R4.reuse, R12, R8 ;  /* 0x0000000c0408723c */ /* 0x048ff60000001808 */
[----:B------:R-:W-:Y:S11]  /*492d0*/  @!UPT UIADD3 URZ, URZ, URZ, URZ ;  /* 0x0000003f3f3ff290 */ /* 0x000ff6000fffe03f */
[----:B------:R-:W-:Y:S01]  /*492e0*/  @!UPT UIADD3 URZ, URZ, URZ, URZ ;  /* 0x0000003f3f3ff290 */ /* 0x000fe2000fffe03f */
[----:B------:R-:W-:Y:S01]  /*492f0*/  STL.64 [R1+0x50], R8 ;  /* 0x0000500801007387 */ /* 0x000fe20000100a00 */
[----:B------:R0:W-:Y:S03]  /*49300*/  STL.64 [R1+0x58], R10 ;  /* 0x0000580a01007387 */ /* 0x0001e60000100a00 */
[----:B0-----:R-:W3:Y:S01]  /*49310*/  LDL.LU.64 R10, [R1+0x3a00] ;  /* 0x003a0000010a7983 */ /* 0x001ee20000300a00 */
[----:B------:R-:W4:Y:S02]  /*49320*/  LDL.LU.64 R8, [R1+0x39f8] ;  /* 0x0039f80001087983 */ /* 0x000f240000300a00 */
[C---:B----4-:R-:W-:Y:S11]  /*49330*/  HMMA.16816.F32 R24, R4.reuse, R8, R24 ;  /* 0x000000080418723c */ /* 0x050ff60000001818 */
[----:B------:R-:W-:Y:S11]  /*49340*/  @!UPT UIADD3 URZ, URZ, URZ, URZ ;  /* 0x0000003f3f3ff290 */ /* 0x000ff6000fffe03f */
[----:B------:R-:W-:Y:S01]  /*49350*/  @!UPT UIADD3 URZ, URZ, URZ, URZ ;  /* 0x0000003f3f3ff290 */ /* 0x000fe2000fffe03f */
[----:B------:R0:W-:Y:S01]  /*49360*/  STL.64 [R1+0x40], R24 ;  /* 0x0000401801007387 */ /* 0x0001e20000100a00 */
[----:B------:R-:W-:Y:S03]  /*49370*/  STL.64 [R1+0x48], R26 ;  /* 0x0000481a01007387 */ /* 0x000fe60000100a00 */
[----:B0-----:R-:W4:Y:S01]  /*49380*/  LDL.LU.64 R24, [R1+0x39f0] ;  /* 0x0039f00001187983 */ /* 0x001f220000300a00 */
[----:B---3--:R0:W-:Y:S02]  /*49390*/  STL.64 [R1+0x3980], R10 ;  /* 0x0039800a01007387 */ /* 0x0081e40000100a00 */
[----:B------:R-:W3:Y:S02]  /*493a0*/  LDL.LU R8, [R1+0x8a0] ;  /* 0x0008a00001087983 */ /* 0x000ee40000300800 */
[----:B------:R-:W3:Y:S01]  /*493b0*/  LDL.LU R9, [R1+0x8a4] ;  /* 0x0008a40001097983 */ /* 0x000ee20000300800 */
[----:B0-----:R-:W3:Y:S01]  /*493c0*/  LDL.LU R10, [R1+0x8a8] ;  /* 0x0008a800010a7983 */ /* 0x001ee20000300800 */
[----:B------:R-:W3:Y:S01]  /*493d0*/  LDL.LU R11, [R1+0x8ac] ;  /* 0x0008ac00010b7983 */ /* 0x000ee20000300800 */
[C---:B----4-:R-:W-:Y:S02]  /*493e0*/  HMMA.16816.F32 R24, R4.reuse, R24, R20 ;  /* 0x000000180418723c */ /* 0x050fe40000001814 */
[----:B------:R-:W4:Y:S01]  /*493f0*/  LDL.LU.64 R22, [R1+0x39e8] ;  /* 0x0039e80001167983 */ /* 0x000f220000300a00 */
[----:B------:R-:W4:Y:S11]  /*49400*/  LDL.LU.64 R20, [R1+0x39e0] ;  /* 0x0039e00001147983 */ /* 0x000f360000300a00 */
[----:B------:R-:W-:Y:S09]  /*49410*/  @!UPT UIADD3 URZ, URZ, URZ, URZ ;  /* 0x0000003f3f3ff290 */ /* 0x000ff2000fffe03f */
[----:B------:R-:W-:Y:S01]  /*49420*/  STL.64 [R1+0x890], R24 ;  /* 0x0008901801007387 */ /* 0x000fe20000100a00 */
[----:B------:R-:W-:Y:S02]  /*49430*/  STL.64 [R1+0x898], R26 ;  /* 0x0008981a01007387 */ /* 0x000fe40000100a00 */
[----:B--2---:R-:W0:Y:S02]  /*49440*/  LDSM.16.MT88.4 R24, [R2+0x14080] ;  /* 0x014080000218783b */ /* 0x004e240000004200 */
[----:B0-----:R-:W-:Y:S02]  /*49450*/  STL.64 [R1+0x3820], R26 ;  /* 0x0038201a01007387 */ /* 0x001fe40000100a00 */
[----:B------:R0:W-:Y:S02]  /*49460*/  STL.64 [R1+0x3818], R24 ;  /* 0x0038181801007387 */ /* 0x0001e40000100a00 */
[----:B0-----:R-:W4:Y:S01]  /*49470*/  LDL.LU.64 R24, [R1+0x1e0] ;  /* 0x0001e00001187983 */ /* 0x001f220000300a00 */
[----:B------:R-:W2:Y:S01]  /*49480*/  LDL.64 R26, [R1+0x1e8] ;  /* 0x0001e800011a7983 */ /* 0x000ea20000100a00 */
[----:B----4-:R-:W-:Y:S11]  /*49490*/  HMMA.16816.F32 R20, R4, R24, R20 ;  /* 0x000000180414723c */ /* 0x010ff60000001814 */
[----:B------:R-:W-:Y:S11]  /*494a0*/  @!UPT UIADD3 URZ, URZ, URZ, URZ ;  /* 0x0000003f3f3ff290 */ /* 0x000ff6000fffe03f */
[----:B------:R-:W-:Y:S01]  /*494b0*/  @!UPT UIADD3 URZ, URZ, URZ, URZ ;  /* 0x0000003f3f3ff290 */ /* 0x000fe2000fffe03f */
[----:B------:R0:W-:Y:S01]  /*494c0*/  STL.64 [R1+0xa80], R20 ;  /* 0x000a801401007387 */ /* 0x0001e20000100a00 */
[----:B------:R-:W-:Y:S02]  /*494d0*/  IMAD.MOV.U32 R13, RZ, RZ, R22 ;  /* 0x000000ffff0d7224 */ /* 0x000fe400078e0016 */
[----:B------:R-:W-:Y:S02]  /*494e0*/  IMAD.MOV.U32 R12, RZ, RZ, R23 ;  /* 0x000000ffff0c7224 */ /* 0x000fe400078e0017 */
[----:B------:R-:W4:Y:S04]  /*494f0*/  LDL.LU.64 R22, [R1+0x39d8] ;  /* 0x0039d80001167983 */ /* 0x000f280000300a00 */
[----:B0-----:R-:W4:Y:S01]  /*49500*/  LDL.LU.64 R20, [R1+0x39d0] ;  /* 0x0039d00001147983 */ /* 0x001f220000300a00 */
[----:B--2---:R-:W-:Y:S02]  /*49510*/  STL.64 [R1+0x38b0], R26 ;  /* 0x0038b01a01007387 */ /* 0x004fe40000100a00 */
[----:B------:R-:W-:-:S02]  /*49520*/  IMAD.MOV.U32 R24, RZ, RZ, R14 ;  /* 0x000000ffff187224 */ /* 0x000fc400078e000e */
[----:B------:R-:W-:Y:S01]  /*49530*/  IMAD.MOV.U32 R25, RZ, RZ, R15 ;  /* 0x000000ffff197224 */ /* 0x000fe200078e000f */
[----:B------:R-:W2:Y:S01]  /*49540*/  LDL.LU R14, [R1+0x39cc] ;  /* 0x0039cc00010e7983 */ /* 0x000ea20000300800 */
[----:B------:R-:W2:Y:S01]  /*49550*/  LDL.LU R15, [R1+0x39c8] ;  /* 0x0039c800010f7983 */ /* 0x000ea20000300800 */
[C---:B---3--:R-:W-:Y:S01]  /*49560*/  HMMA.16816.F32 R8, R4.reuse, R16, R8 ;  /* 0x000000100408723c */ /* 0x048fe20000001808 */
[----:B------:R0:W-:Y:S01]  /*49570*/  STL [R1+0x30bc], R12 ;  /* 0x0030bc0c01007387 */ /* 0x0001e20000100800 */
[----:B------:R1:W-:Y:S11]  /*49580*/  STL [R1+0x30b8], R13 ;  /* 0x0030b80d01007387 */ /* 0x0003f60000100800 */
[----:B------:R-:W-:Y:S11]  /*49590*/  @!UPT UIADD3 URZ, URZ, URZ, URZ ;  /* 0x0000003f3f3ff290 */ /* 0x000ff6000fffe03f */
[----:B0-----:R-:W-:Y:S02]  /*495a0*/  IMAD.MOV.U32 R12, RZ, RZ, R10 ;  /* 0x000000ffff0c7224 */ /* 0x001fe400078e000a */
[----:B-1----:R-:W-:Y:S01]  /*495b0*/  IMAD.MOV.U32 R13, RZ, RZ, R11 ;  /* 0x000000ffff0d7224 */ /* 0x002fe200078e000b */
[----:B----4-:R-:W-:Y:S01]  /*495c0*/  HMMA.16816.F32 R24, R4, R24, R20 ;  /* 0x000000180418723c */ /* 0x010fe20000001814 */
[----:B------:R-:W3:Y:S11]  /*495d0*/  LDL.LU.64 R22, [R1+0x39c0] ;  /* 0x0039c00001167983 */ /* 0x000ef60000300a00 */
[----:B------:R-:W-:Y:S11]  /*495e0*/  @!UPT UIADD3 URZ, URZ, URZ, URZ ;  /* 0x0000003f3f3ff290 */ /* 0x000ff6000fffe03f */
[----:B------:R-:W-:Y:S01]  /*495f0*/  STL.64 [R1+0xa70], R24 ;  /* 0x000a701801007387 */ /* 0x000fe20000100a00 */
[----:B------:R-:W-:Y:S02]  /*49600*/  STL.64 [R1+0xa78], R26 ;  /* 0x000a781a01007387 */ /* 0x000fe40000100a00 */
[----:B------:R-:W-:Y:S02]  /*49610*/  STL.64 [R1+0xa60], R8 ;  /* 0x000a600801007387 */ /* 0x000fe40000100a00 */
[----:B------:R0:W-:Y:S01]  /*49620*/  STL [R1+0x30c8], R12 ;  /* 0x0030c80c01007387 */ /* 0x0001e20000100800 */
[----:B------:R1:W-:Y:S01]  /*49630*/  STL [R1+0x30c4], R13 ;  /* 0x0030c40d01007387 */ /* 0x0003e20000100800 */
[----:B--2---:R2:W-:Y:S03]  /*49640*/  STL.64 [R1+0x38c8], R14 ;  /* 0x0038c80e01007387 */ /* 0x0045e60000100a00 */
[----:B0-----:R-:W4:Y:S01]  /*49650*/  LDL.LU R12, [R1+0x4c0] ;  /* 0x0004c000010c7983 */ /* 0x001f220000300800 */
[----:B-1----:R-:W4:Y:S03]  /*49660*/  LDL.LU R13, [R1+0x4c4] ;  /* 0x0004c400010d7983 */ /* 0x002f260000300800 */
[----:B--2---:R-:W2:Y:S01]  /*49670*/  LDL.LU R14, [R1+0x4c8] ;  /* 0x0004c800010e7983 */ /* 0x004ea20000300800 */
[----:B------:R-:W2:Y:S02]  /*49680*/  LDL.LU R15, [R1+0x4cc] ;  /* 0x0004cc00010f7983 */ /* 0x000ea40000300800 */
[----:B------:R-:W2:Y:S02]  /*49690*/  LDL.LU R16, [R1+0x4e0] ;  /* 0x0004e00001107983 */ /* 0x000ea40000300800 */
[----:B------:R-:W2:Y:S01]  /*496a0*/  LDL.LU R17, [R1+0x4e4] ;  /* 0x0004e40001117983 */ /* 0x000ea20000300800 */
[----:B------:R-:W2:Y:S01]  /*496b0*/  LDL.LU R18, [R1+0x4e8] ;  /* 0x0004e80001127983 */ /* 0x000ea20000300800 */
[----:B------:R-:W2:Y:S02]  /*496c0*/  LDL.LU R19, [R1+0x4ec] ;  /* 0x0004ec0001137983 */ /* 0x000ea40000300800 */
[----:B------:R-:W-:-:S02]  /*496d0*/  IMAD.MOV.U32 R20, RZ, RZ, R3 ;  /* 0x000000ffff147224 */ /* 0x000fc400078e0003 */
[----:B------:R-:W-:Y:S01]  /*496e0*/  IMAD.MOV.U32 R21, RZ, RZ, R0 ;  /* 0x000000ffff157224 */ /* 0x000fe200078e0000 */
[----:B--2---:R0:W-:Y:S01]  /*496f0*/  STL.64 [R1+0x3908], R18 ;  /* 0x0039081201007387 */ /* 0x0041e20000100a00 */
[----:B------:R-:W-:Y:S03]  /*49700*/  STL.64 [R1+0x3900], R16 ;  /* 0x0039001001007387 */ /* 0x000fe60000100a00 */
[----:B0-----:R-:W2:Y:S04]  /*49710*/  LDL R18, [R1+0x28] ;  /* 0x0000280001127983 */ /* 0x001ea80000100800 */
[----:B------:R-:W2:Y:S01]  /*49720*/  LDL R19, [R1+0x2c] ;  /* 0x00002c0001137983 */ /* 0x000ea20000100800 */
[----:B------:R-:W3:Y:S02]  /*49730*/  LDL.LU R3, [R1+0x39bc] ;  /* 0x0039bc0001037983 */ /* 0x000ee40000300800 */
[----:B------:R-:W3:Y:S02]  /*49740*/  LDL.LU R0, [R1+0x39b8] ;  /* 0x0039b80001007983 */ /* 0x000ee40000300800 */
[----:B------:R0:W-:Y:S02]  /*49750*/  STL.64 [R1+0x3950], R20 ;  /* 0x0039501401007387 */ /* 0x0001e40000100a00 */
[----:B0-----:R-:W-:-:S02]  /*49760*/  IMAD.MOV.U32 R20, RZ, RZ, R29 ;  /* 0x000000ffff147224 */ /* 0x001fc400078e001d */
[----:B------:R-:W-:Y:S01]  /*49770*/  IMAD.MOV.U32 R21, RZ, RZ, R28 ;  /* 0x000000ffff157224 */ /* 0x000fe200078e001c */
[----:B--2---:R0:W-:Y:S01]  /*49780*/  STL.64 [R1+0x3930], R18 ;  /* 0x0039301201007387 */ /* 0x0041e20000100a00 */
[----:B------:R-:W2:Y:S02]  /*49790*/  LDL.LU R16, [R1+0x500] ;  /* 0x0005000001107983 */ /* 0x000ea40000300800 */
[----:B------:R-:W2:Y:S02]  /*497a0*/  LDL.LU R17, [R1+0x504] ;  /* 0x0005040001117983 */ /* 0x000ea40000300800 */
[----:B---3--:R-:W-:Y:S02]  /*497b0*/  IMAD.MOV.U32 R24, RZ, RZ, R0 ;  /* 0x000000ffff187224 */ /* 0x008fe400078e0000 */
[----:B------:R-:W-:Y:S01]  /*497c0*/  IMAD.MOV.U32 R25, RZ, RZ, R3 ;  /* 0x000000ffff197224 */ /* 0x000fe200078e0003 */
[----:B0-----:R-:W3:Y:S01]  /*497d0*/  LDL.LU R18, [R1+0x508] ;  /* 0x0005080001127983 */ /* 0x001ee20000300800 */
[----:B------:R-:W3:Y:S02]  /*497e0*/  LDL.LU R19, [R1+0x50c] ;  /* 0x00050c0001137983 */ /* 0x000ee40000300800 */
[----:B------:R-:W2:Y:S02]  /*497f0*/  LDL.LU R29, [R1+0x39b4] ;  /* 0x0039b400011d7983 */ /* 0x000ea40000300800 */
[----:B------:R-:W3:Y:S01]  /*49800*/  LDL.LU R28, [R1+0x39b0] ;  /* 0x0039b000011c7983 */ /* 0x000ee20000300800 */
[----:B------:R-:W4:Y:S01]  /*49810*/  LDL.LU R0, [R1+0x39ac] ;  /* 0x0039ac0001007983 */ /* 0x000f220000300800 */
[----:B------:R-:W4:Y:S02]  /*49820*/  LDL.LU R3, [R1+0x39a8] ;  /* 0x0039a80001037983 */ /* 0x000f240000300800 */
[----:B------:R2:W-:Y:S02]  /*49830*/  STL.64 [R1+0x3988], R24 ;  /* 0x0039881801007387 */ /* 0x0005e40000100a00 */
[----:B------:R-:W4:Y:S01]  /*49840*/  LDL.LU R8, [R1+0x870] ;  /* 0x0008700001087983 */ /* 0x000f220000300800 */
[----:B------:R-:W4:Y:S01]  /*49850*/  LDL.LU R9, [R1+0x874] ;  /* 0x0008740001097983 */ /* 0x000f220000300800 */
[----:B------:R-:W4:Y:S02]  /*49860*/  LDL.LU R10, [R1+0x878] ;  /* 0x00087800010a7983 */ /* 0x000f240000300800 */
[----:B------:R-:W4:Y:S02]  /*49870*/  LDL.LU R11, [R1+0x87c] ;  /* 0x00087c00010b7983 */ /* 0x000f240000300800 */
[----:B--2---:R-:W-:-:S02]  /*49880*/  IMAD.MOV.U32 R25, RZ, RZ, R29 ;  /* 0x000000ffff197224 */ /* 0x004fc400078e001d */
[----:B---3--:R-:W-:Y:S01]  /*49890*/  IMAD.MOV.U32 R24, RZ, RZ, R28 ;  /* 0x000000ffff187224 */ /* 0x008fe200078e001c */
[----:B----4-:R-:W-:Y:S01]  /*498a0*/  STL.64 [R1+0x3998], R10 ;  /* 0x0039980a01007387 */ /* 0x010fe20000100a00 */
[----:B------:R0:W-:Y:S02]  /*498b0*/  STL.64 [R1+0x3990], R8 ;  /* 0x0039900801007387 */ /* 0x0001e40000100a00 */
[----:B------:R-:W2:Y:S02]  /*498c0*/  LDL.LU R28, [R1+0x39a4] ;  /* 0x0039a400011c7983 */ /* 0x000ea40000300800 */
[----:B------:R-:W3:Y:S01]  /*498d0*/  LDL.LU R29, [R1+0x39a0] ;  /* 0x0039a000011d7983 */ /* 0x000ee20000300800 */
[----:B0-----:R-:W4:Y:S01]  /*498e0*/  LDL.LU R8, [R1+0x880] ;  /* 0x0008800001087983 */ /* 0x001f220000300800 */
[----:B------:R-:W4:Y:S02]  /*498f0*/  LDL.LU R9, [R1+0x884] ;  /* 0x0008840001097983 */ /* 0x000f240000300800 */
[----:B------:R-:W4:Y:S02]  /*49900*/  LDL.LU R10, [R1+0x888] ;  /* 0x00088800010a7983 */ /* 0x000f240000300800 */
[----:B------:R-:W4:Y:S01]  /*49910*/  LDL.LU R11, [R1+0x88c] ;  /* 0x00088c00010b7983 */ /* 0x000f220000300800 */
[----:B------:R-:W-:Y:S01]  /*49920*/  STL.64 [R1+0x3968], R20 ;  /* 0x0039681401007387 */ /* 0x000fe20000100a00 */
[----:B------:R-:W-:Y:S02]  /*49930*/  STL.64 [R1+0x3948], R18 ;  /* 0x0039481201007387 */ /* 0x000fe40000100a00 */
        /* <DEDUP_REMOVED lines=17> */
[----:B------:R0:W-:Y:S01]  /*49a50*/  STL.64 [R1+0x38d8], R14 ;  /* 0x0038d80e01007387 */ /* 0x0001e20000100a00 */
[----:B------:R-:W-:Y:S03]  /*49a60*/  STL.64 [R1+0x38d0], R12 ;  /* 0x0038d00c01007387 */ /* 0x000fe60000100a00 */
[----:B0-----:R-:W2:Y:S04]  /*49a70*/  LDL R14, [R1+0x8] ;  /* 0x00000800010e7983 */ /* 0x001ea80000100800 */
[----:B------:R-:W2:Y:S01]  /*49a80*/  LDL R15, [R1+0xc] ;  /* 0x00000c00010f7983 */ /* 0x000ea20000100800 */
[C---:B----4-:R-:W-:Y:S03]  /*49a90*/  HMMA.16816.F32 R24, R4.reuse, R24, R8 ;  /* 0x000000180418723c */ /* 0x050fe60000001808 */
[----:B--2---:R0:W-:Y:S04]  /*49aa0*/  STL.64 [R1+0x38f0], R14 ;  /* 0x0038f00e01007387 */ /* 0x0041e80000100a00 */
[----:B0-----:R-:W2:Y:S04]  /*49ab0*/  LDL.64 R14, [R1+0x18] ;  /* 0x00001800010e7983 */ /* 0x001ea80000100a00 */
[----:B--2---:R0:W-:Y:S01]  /*49ac0*/  STL.64 [R1+0x3910], R14 ;  /* 0x0039100e01007387 */ /* 0x0041e20000100a00 */
[----:B------:R-:W2:Y:S02]  /*49ad0*/  LDL.LU R12, [R1+0x4f0] ;  /* 0x0004f000010c7983 */ /* 0x000ea40000300800 */
[----:B------:R-:W2:Y:S01]  /*49ae0*/  LDL.LU R13, [R1+0x4f4] ;  /* 0x0004f400010d7983 */ /* 0x000ea20000300800 */
[----:B0-----:R-:W2:Y:S01]  /*49af0*/  LDL.LU R14, [R1+0x4f8] ;  /* 0x0004f800010e7983 */ /* 0x001ea20000300800 */
[----:B------:R-:W2:Y:S02]  /*49b00*/  LDL.LU R15, [R1+0x4fc] ;  /* 0x0004fc00010f7983 */ /* 0x000ea40000300800 */
[----:B------:R-:W4:Y:S02]  /*49b10*/  LDL.LU.64 R10, [R1+0x3998] ;  /* 0x00399800010a7983 */ /* 0x000f240000300a00 */
[----:B------:R-:W4:Y:S03]  /*49b20*/  LDL.LU.64 R8, [R1+0x3990] ;  /* 0x0039900001087983 */ /* 0x000f260000300a00 */
[----:B------:R0:W-:Y:S01]  /*49b30*/  STL.64 [R1+0xa50], R24 ;  /* 0x000a501801007387 */ /* 0x0001e20000100a00 */
[----:B------:R4:W-:Y:S03]  /*49b40*/  STL.64 [R1+0xa58], R26 ;  /* 0x000a581a01007387 */ /* 0x0009e60000100a00 */
[----:B0-----:R-:W4:Y:S02]  /*49b50*/  LDL.LU.64 R24, [R1+0x3988] ;  /* 0x0039880001187983 */ /* 0x001f240000300a00 */
[----:B----4-:R-:W-:Y:S02]  /*49b60*/  HMMA.16816.F32 R24, R4, R24, R8 ;  /* 0x000000180418723c */ /* 0x010fe40000001808 */
[----:B------:R-:W4:Y:S11]  /*49b70*/  LDL.LU.64 R10, [R1+0x3980] ;  /* 0x00398000010a7983 */ /* 0x000f360000300a00 */
[----:B------:R-:W-:Y:S10]  /*49b80*/  @!UPT UIADD3 URZ, URZ, URZ, URZ ;  /* 0x0000003f3f3ff290 */ /* 0x000ff4000fffe03f */
[----:B------:R-:W-:Y:S01]  /*49b90*/  STL.64 [R1+0xa40], R24 ;  /* 0x000a401801007387 */ /* 0x000fe20000100a00 */
[----:B------:R0:W-:Y:S02]  /*49ba0*/  STL [R1+0xa48], R26 ;  /* 0x000a481a01007387 */ /* 0x0001e40000100800 */
[----:B------:R-:W-:Y:S02]  /*49bb0*/  IMAD.MOV.U32 R8, RZ, RZ, R27 ;  /* 0x000000ffff087224 */ /* 0x000fe400078e001b */
[----:B0-----:R-:W2:Y:S01]  /*49bc0*/  LDL.64 R26, [R1+0x38] ;  /* 0x00003800011a7983 */ /* 0x001ea20000100a00 */
[----:B------:R-:W-:Y:S02]  /*49bd0*/  IMAD.MOV.U32 R20, RZ, RZ, R23 ;  /* 0x000000ffff147224 */ /* 0x000fe400078e0017 */
[----:B------:R-:W-:-:S07]  /*49be0*/  IMAD.MOV.U32 R21, RZ, RZ, R22 ;  /* 0x000000ffff157224 */ /* 0x000fce00078e0016 */
[C---:B------:R-:W-:Y:S01]  /*49bf0*/  HMMA.16816.F32 R20, R4.reuse, R20, R16 ;  /* 0x000000140414723c */ /* 0x040fe20000001810 */
        /* <DEDUP_REMOVED lines=11> */
[----:B------:R-:W-:Y:S01]  /*49cb0*/  STL [R1+0x30c0], R8 ;  /* 0x0030c00801007387 */ /* 0x000fe20000100800 */
[----:B------:R-:W2:Y:S02]  /*49cc0*/  LDL.LU.64 R18, [R1+0x3978] ;  /* 0x0039780001127983 */ /* 0x000ea40000300a00 */
[----:B------:R-:W2:Y:S02]  /*49cd0*/  LDL.LU.64 R16, [R1+0x3970] ;  /* 0x0039700001107983 */ /* 0x000ea40000300a00 */
[----:B------:R0:W-:Y:S01]  /*49ce0*/  STL.64 [R1+0xa30], R20 ;  /* 0x000a301401007387 */ /* 0x0001e20000100a00 */
[----:B------:R2:W-:Y:S04]  /*49cf0*/  STL.64 [R1+0xa38], R22 ;  /* 0x000a381601007387 */ /* 0x0005e80000100a00 */
        /* <DEDUP_REMOVED lines=21> */
[----:B------:R4:W-:Y:S03]  /*49e50*/  STL.64 [R1+0x508], R6 ;  /* 0x0005080601007387 */ /* 0x0009e60000100a00 */
[----:B0-----:R-:W3:Y:S01]  /*49e60*/  LDL.LU R4, [R1+0x4a0] ;  /* 0x0004a00001047983 */ /* 0x001ee20000300800 */
[----:B------:R-:W3:Y:S02]  /*49e70*/  LDL.LU R5, [R1+0x4a4] ;  /* 0x0004a40001057983 */ /* 0x000ee40000300800 */
[----:B----4-:R-:W-:Y:S02]  /*49e80*/  IMAD.MOV.U32 R6, RZ, RZ, R10 ;  /* 0x000000ffff067224 */ /* 0x010fe400078e000a */
[----:B------:R-:W-:Y:S01]  /*49e90*/  IMAD.MOV.U32 R7, RZ, RZ, R11 ;  /* 0x000000ffff077224 */ /* 0x000fe200078e000b */
[----:B------:R-:W3:Y:S01]  /*49ea0*/  LDL.LU R10, [R1+0x391c] ;  /* 0x00391c00010a7983 */ /* 0x000ee20000300800 */
[----:B------:R-:W3:Y:S01]  /*49eb0*/  LDL.LU R11, [R1+0x3918] ;  /* 0x00391800010b7983 */ /* 0x000ee20000300800 */
        /* <DEDUP_REMOVED lines=10> */
[----:B------:R0:W-:Y:S01]  /*49f60*/  STL.64 [R1+0x4e0], R16 ;  /* 0x0004e01001007387 */ /* 0x0001e20000100a00 */
[----:B------:R1:W-:Y:S02]  /*49f70*/  STL.64 [R1+0x4e8], R18 ;  /* 0x0004e81201007387 */ /* 0x0003e40000100a00 */
[----:B0-----:R-:W-:Y:S01]  /*49f80*/  IMAD.MOV.U32 R17, RZ, RZ, R14 ;  /* 0x000000ffff117224 */ /* 0x001fe200078e000e */
[----:B-1----:R-:W2:Y:S01]  /*49f90*/  LDL.LU.64 R18, [R1+0x38f8] ;  /* 0x0038f80001127983 */ /* 0x002ea20000300a00 */
        /* <DEDUP_REMOVED lines=16> */
[----:B---3--:R-:W-:Y:S01]  /*4a0a0*/  HMMA.16816.F32 R4, R20, R10, R4 ;  /* 0x0000000a1404723c */ /* 0x008fe20000001804 */
[----:B------:R0:W-:Y:S02]  /*4a0b0*/  STL.64 [R1+0x3878], R18 ;  /* 0x0038781201007387 */ /* 0x0001e40000100a00 */
[----:B------:R1:W-:Y:S02]  /*4a0c0*/  STL.64 [R1+0x38b8], R16 ;  /* 0x0038b81001007387 */ /* 0x0003e40000100a00 */
[----:B0-----:R-:W-:-:S02]  /*4a0d0*/  IMAD.MOV.U32 R19, RZ, RZ, R0 ;  /* 0x000000ffff137224 */ /* 0x001fc400078e0000 */
[----:B------:R-:W-:Y:S02]  /*4a0e0*/  IMAD.MOV.U32 R18, RZ, RZ, R3 ;  /* 0x000000ffff127224 */ /* 0x000fe400078e0003 */
[----:B-1----:R-:W-:Y:S02]  /*4a0f0*/  IMAD.MOV.U32 R17, RZ, RZ, R28 ;  /* 0x000000ffff117224 */ /* 0x002fe400078e001c */
[----:B------:R-:W-:Y:S01]  /*4a100*/  IMAD.MOV.U32 R16, RZ, RZ, R29 ;  /* 0x000000ffff107224 */ /* 0x000fe200078e001d */
[C---:B----4-:R-:W-:Y:S11]  /*4a110*/  HMMA.16816.F32 R24, R20.reuse, R14, R24 ;  /* 0x0000000e1418723c */ /* 0x050ff60000001818 */
[----:B------:R-:W-:Y:S11]  /*4a120*/  @!UPT UIADD3 URZ, URZ, URZ, URZ ;  /* 0x0000003f3f3ff290 */ /* 0x000ff6000fffe03f */
[----:B------:R-:W-:Y:S02]  /*4a130*/  @!UPT UIADD3 URZ, URZ, URZ, URZ ;  /* 0x0000003f3f3ff290 */ /* 0x000fe4000fffe03f */
[----:B------:R-:W-:Y:S02]  /*4a140*/  IMAD.MOV.U32 R0, RZ, RZ, R27 ;  /* 0x000000ffff007224 */ /* 0x000fe400078e001b */
[----:B------:R-:W-:Y:S02]  /*4a150*/  IMAD.MOV.U32 R3, RZ, RZ, R26 ;  /* 0x000000ffff037224 */ /* 0x000fe400078e001a */
[----:B------:R-:W-:Y:S02]  /*4a160*/  IMAD.MOV.U32 R28, RZ, RZ, R25 ;  /* 0x000000ffff1c7224 */ /* 0x000fe400078e0019 */
[----:B------:R-:W-:Y:S01]  /*4a170*/  IMAD.MOV.U32 R29, RZ, RZ, R24 ;  /* 0x000000ffff1d7224 */ /* 0x000fe200078e0018 */
[----:B------:R-:W2:Y:S01]  /*4a180*/  LDL.LU.64 R26, [R1+0x38c0] ;  /* 0x0038c000011a7983 */ /* 0x000ea20000300a00 */
[----:B------:R-:W-:Y:S02]  /*4a190*/  STL [R1+0x3074], R0 ;  /* 0x0030740001007387 */ /* 0x000fe40000100800 */
[----:B------:R-:W-:Y:S02]  /*4a1a0*/  STL [R1+0x3070], R3 ;  /* 0x0030700301007387 */ /* 0x000fe40000100800 */
[----:B------:R-:W-:Y:S01]  /*4a1b0*/  STL [R1+0x306c], R28 ;  /* 0x00306c1c01007387 */ /* 0x000fe20000100800 */
[----:B------:R-:W-:Y:S01]  /*4a1c0*/  STL [R1+0x3068], R29 ;  /* 0x0030681d01007387 */ /* 0x000fe20000100800 */
[----:B------:R-:W-:Y:S02]  /*4a1d0*/  STL.64 [R1+0x4a0], R4 ;  /* 0x0004a00401007387 */ /* 0x000fe40000100a00 */
[----:B------:R-:W-:Y:S02]  /*4a1e0*/  STL.64 [R1+0x4a8], R6 ;  /* 0x0004a80601007387 */ /* 0x000fe40000100a00 */
[----:B------:R-:W0:Y:S04]  /*4a1f0*/  LDSM.16.MT88.4 R4, [R2+0x14100] ;  /* 0x014100000204783b */ /* 0x000e280000004200 */
        /* <DEDUP_REMOVED lines=10> */
[----:B------:R-:W2:Y:S11]  /*4a2a0*/  LDL.LU R7, [R1+0x82c] ;  /* 0x00082c0001077983 */ /* 0x000eb60000300800 */
[----:B------:R-:W-:Y:S03]  /*4a2b0*/  @!UPT UIADD3 URZ, URZ, URZ, URZ ;  /* 0x0000003f3f3ff290 */ /* 0x000fe6000fffe03f */
[----:B------:R0:W-:Y:S02]  /*4a2c0*/  STL.64 [R1+0x8e0], R16 ;  /* 0x0008e01001007387 */ /* 0x0001e40000100a00 */
[----:B------:R-:W-:Y:S01]  /*4a2d0*/  STL.64 [R1+0x8e8], R18 ;  /* 0x0008e81201007387 */ /* 0x000fe20000100a00 */
[----:B0-----:R-:W3:Y:S01]  /*4a2e0*/  LDL.LU.64 R16, [R1+0x38b8] ;  /* 0x0038b80001107983 */ /* 0x001ee20000300a00 */
[----:B------:R-:W2:Y:S02]  /*4a2f0*/  LDL.LU.64 R26, [R1+0x38b0] ;  /* 0x0038b000011a7983 */ /* 0x000ea40000300a00 */
[----:B------:R-:W-:Y:S02]  /*4a300*/  STL.64 [R1+0x37d0], R10 ;  /* 0x0037d00a01007387 */ /* 0x000fe40000100a00 */
[----:B------:R-:W-:Y:S01]  /*4a310*/  STL.64 [R1+0x37c8], R8 ;  /* 0x0037c80801007387 */ /* 0x000fe20000100a00 */
[----:B--2---:R-:W-:Y:S01]  /*4a320*/  HMMA.16816.F32 R4, R20, R26, R4 ;  /* 0x0000001a1404723c */ /* 0x004fe20000001804 */
[----:B------:R-:W-:-:S02]  /*4a330*/  IMAD.MOV.U32 R13, RZ, RZ, R26 ;  /* 0x000000ffff0d7224 */ /* 0x000fc400078e001a */
[----:B------:R-:W-:Y:S11]  /*4a340*/  IMAD.MOV.U32 R12, RZ, RZ, R27 ;  /* 0x000000ffff0c7224 */ /* 0x000ff600078e001b */
[----:B------:R-:W-:Y:S09]  /*4a350*/  @!UPT UIADD3 URZ, URZ, URZ, URZ ;  /* 0x0000003f3f3ff290 */ /* 0x000ff2000fffe03f */
[----:B------:R-:W-:Y:S01]  /*4a360*/  STL.64 [R1+0x8d0], R4 ;  /* 0x0008d00401007387 */ /* 0x000fe20000100a00 */
[----:B------:R-:W-:Y:S02]  /*4a370*/  STL.64 [R1+0x8d8], R6 ;  /* 0x0008d80601007387 */ /* 0x000fe40000100a00 */
[----:B------:R-:W-:Y:S02]  /*4a380*/  STL.64 [R1+0x37e0], R14 ;  /* 0x0037e00e01007387 */ /* 0x000fe40000100a00 */
[----:B------:R0:W-:Y:S02]  /*4a390*/  STL.64 [R1+0x37d8], R12 ;  /* 0x0037d80c01007387 */ /* 0x0001e40000100a00 */
[----:B0-----:R-:W2:Y:S01]  /*4a3a0*/  LDL.LU R12, [R1+0x460] ;  /* 0x00046000010c7983 */ /* 0x001ea20000300800 */
[----:B------:R-:W2:Y:S02]  /*4a3b0*/  LDL.LU R13, [R1+0x464] ;  /* 0x00046400010d7983 */ /* 0x000ea40000300800 */
[----:B------:R-:W4:Y:S02]  /*4a3c0*/  LDL.LU R14, [R1+0x468] ;  /* 0x00046800010e7983 */ /* 0x000f240000300800 */
[----:B------:R-:W4:Y:S02]  /*4a3d0*/  LDL.LU R15, [R1+0x46c] ;  /* 0x00046c00010f7983 */ /* 0x000f240000300800 */
[----:B----4-:R-:W-:Y:S01]  /*4a3e0*/  STL.64 [R1+0x37f0], R14 ;  /* 0x0037f00e01007387 */ /* 0x010fe20000100a00 */
[----:B--2---:R-:W-:Y:S02]  /*4a3f0*/  STL.64 [R1+0x37e8], R12 ;  /* 0x0037e80c01007387 */ /* 0x004fe40000100a00 */
[----:B------:R-:W2:Y:S02]  /*4a400*/  LDL.LU R24, [R1+0x490] ;  /* 0x0004900001187983 */ /* 0x000ea40000300800 */
[----:B------:R-:W2:Y:S01]  /*4a410*/  LDL.LU R25, [R1+0x494] ;  /* 0x0004940001197983 */ /* 0x000ea20000300800 */
[----:B------:R-:W4:Y:S01]  /*4a420*/  LDL.LU R26, [R1+0x498] ;  /* 0x00049800011a7983 */ /* 0x000f220000300800 */
[----:B------:R-:W4:Y:S02]  /*4a430*/  LDL.LU R27, [R1+0x49c] ;  /* 0x00049c00011b7983 */ /* 0x000f240000300800 */
[----:B------:R-:W2:Y:S02]  /*4a440*/  LDL.LU R4, [R1+0x7b0] ;  /* 0x0007b00001047983 */ /* 0x000ea40000300800 */
[----:B------:R-:W2:Y:S01]  /*4a450*/  LDL.LU R5, [R1+0x7b4] ;  /* 0x0007b40001057983 */ /* 0x000ea20000300800 */
[----:B------:R-:W2:Y:S01]  /*4a460*/  LDL.LU R6, [R1+0x7b8] ;  /* 0x0007b80001067983 */ /* 0x000ea20000300800 */
[----:B------:R-:W2:Y:S03]  /*4a470*/  LDL.LU R7, [R1+0x7bc] ;  /* 0x0007bc0001077983 */ /* 0x000ea60000300800 */
[----:B--2---:R0:W-:Y:S01]  /*4a480*/  STL.64 [R1+0x3848], R6 ;  /* 0x0038480601007387 */ /* 0x0041e20000100a00 */
[----:B------:R-:W-:Y:S03]  /*4a490*/  STL.64 [R1+0x3840], R4 ;  /* 0x0038400401007387 */ /* 0x000fe60000100a00 */
[----:B0-----:R-:W2:Y:S01]  /*4a4a0*/  LDL.64 R6, [R1+0x188] ;  /* 0x0001880001067983 */ /* 0x001ea20000100a00 */
[----:B---3--:R-:W-:-:S02]  /*4a4b0*/  IMAD.MOV.U32 R15, RZ, RZ, R16 ;  /* 0x000000ffff0f7224 */ /* 0x008fc400078e0010 */
[----:B------:R-:W-:Y:S01]  /*4a4c0*/  IMAD.MOV.U32 R14, RZ, RZ, R17 ;  /* 0x000000ffff0e7224 */ /* 0x000fe200078e0011 */
[----:B--2---:R0:W-:Y:S04]  /*4a4d0*/  STL.64 [R1+0x3858], R6 ;  /* 0x0038580601007387 */ /* 0x0041e80000100a00 */
[----:B0-----:R-:W2:Y:S04]  /*4a4e0*/  LDL R6, [R1+0x198] ;  /* 0x0001980001067983 */ /* 0x001ea80000100800 */
[----:B------:R-:W2:Y:S01]  /*4a4f0*/  LDL R7, [R1+0x19c] ;  /* 0x00019c0001077983 */ /* 0x000ea20000100800 */
[----:B------:R-:W3:Y:S02]  /*4a500*/  LDL.LU R16, [R1+0x7e0] ;  /* 0x0007e00001107983 */ /* 0x000ee40000300800 */
[----:B------:R-:W3:Y:S02]  /*4a510*/  LDL.LU R17, [R1+0x7e4] ;  /* 0x0007e40001117983 */ /* 0x000ee40000300800 */
[----:B------:R-:W2:Y:S01]  /*4a520*/  LDL.LU R18, [R1+0x7e8] ;  /* 0x0007e80001127983 */ /* 0x000ea20000300800 */
[----:B------:R-:W2:Y:S01]  /*4a530*/  LDL.LU R19, [R1+0x7ec] ;  /* 0x0007ec0001137983 */ /* 0x000ea20000300800 */
[----:B------:R-:W3:Y:S02]  /*4a540*/  LDL.LU R8, [R1+0x810] ;  /* 0x0008100001087983 */ /* 0x000ee40000300800 */
[----:B------:R-:W4:Y:S02]  /*4a550*/  LDL.LU R9, [R1+0x814] ;  /* 0x0008140001097983 */ /* 0x000f240000300800 */
[----:B------:R-:W4:Y:S01]  /*4a560*/  LDL.LU R10, [R1+0x818] ;  /* 0x00081800010a7983 */ /* 0x000f220000300800 */
[----:B------:R-:W4:Y:S04]  /*4a570*/  LDL.LU R11, [R1+0x81c] ;  /* 0x00081c00010b7983 */ /* 0x000f280000300800 */
[----:B--2---:R0:W-:Y:S01]  /*4a580*/  STL.64 [R1+0x3888], R18 ;  /* 0x0038881201007387 */ /* 0x0041e20000100a00 */
[----:B---3--:R-:W-:Y:S03]  /*4a590*/  STL.64 [R1+0x3880], R16 ;  /* 0x0038801001007387 */ /* 0x008fe60000100a00 */
[----:B0-----:R-:W2:Y:S04]  /*4a5a0*/  LDL.64 R18, [R1+0x1b8] ;  /* 0x0001b80001127983 */ /* 0x001ea80000100a00 */
[----:B--2---:R-:W-:Y:S01]  /*4a5b0*/  STL.64 [R1+0x3898], R18 ;  /* 0x0038981201007387 */ /* 0x004fe20000100a00 */
[----:B------:R0:W-:Y:S03]  /*4a5c0*/  STL.64 [R1+0x3870], R6 ;  /* 0x0038700601007387 */ /* 0x0001e60000100a00 */
        /* <DEDUP_REMOVED lines=10> */
[----:B------:R-:W2:Y:S02]  /*4a670*/  LDL.LU R6, [R1+0x808] ;  /* 0x0008080001067983 */ /* 0x000ea40000300800 */
[----:B------:R-:W2:Y:S01]  /*4a680*/  LDL.LU R7, [R1+0x80c] ;  /* 0x00080c0001077983 */ /* 0x000ea20000300800 */
[----:B------:R-:W2:Y:S01]  /*4a690*/  LDL.64 R18, [R1+0x1c8] ;  /* 0x0001c80001127983 */ /* 0x000ea20000100a00 */
[----:B----4-:R0:W-:Y:S02]  /*4a6a0*/  STL.64 [R1+0x3830], R26 ;  /* 0x0038301a01007387 */ /* 0x0101e40000100a00 */
[----:B------:R1:W-:Y:S01]  /*4a6b0*/  STL.64 [R1+0x3828], R24 ;  /* 0x0038281801007387 */ /* 0x0003e20000100a00 */
[----:B0-----:R-:W3:Y:S04]  /*4a6c0*/  LDL.64 R26, [R1+0x178] ;  /* 0x00017800011a7983 */ /* 0x001ee80000100a00 */
[----:B---3--:R0:W-:Y:S01]  /*4a6d0*/  STL.64 [R1+0x3850], R26 ;  /* 0x0038501a01007387 */ /* 0x0081e20000100a00 */
[----:B-1----:R-:W3:Y:S02]  /*4a6e0*/  LDL.LU R24, [R1+0x7c0] ;  /* 0x0007c00001187983 */ /* 0x002ee40000300800 */
[----:B------:R-:W3:Y:S01]  /*4a6f0*/  LDL.LU R25, [R1+0x7c4] ;  /* 0x0007c40001197983 */ /* 0x000ee20000300800 */
[----:B0-----:R-:W4:Y:S01]  /*4a700*/  LDL.LU R26, [R1+0x7c8] ;  /* 0x0007c800011a7983 */ /* 0x001f220000300800 */
[----:B------:R-:W4:Y:S03]  /*4a710*/  LDL.LU R27, [R1+0x7cc] ;  /* 0x0007cc00011b7983 */ /* 0x000f260000300800 */
[----:B----4-:R-:W-:Y:S01]  /*4a720*/  STL.64 [R1+0x3868], R26 ;  /* 0x0038681a01007387 */ /* 0x010fe20000100a00 */
[----:B---3--:R0:W-:Y:S03]  /*4a730*/  STL.64 [R1+0x3860], R24 ;  /* 0x0038601801007387 */ /* 0x0081e60000100a00 */
        /* <DEDUP_REMOVED lines=10> */
[----:B------:R-:W-:Y:S02]  /*4a7e0*/  STL.64 [R1+0x8c8], R10 ;  /* 0x0008c80a01007387 */ /* 0x000fe40000100a00 */
[----:B0-----:R-:W-:Y:S02]  /*4a7f0*/  IMAD.MOV.U32 R9, RZ, RZ, R14 ;  /* 0x000000ffff097224 */ /* 0x001fe400078e000e */
[----:B------:R-:W-:Y:S01]  /*4a800*/  IMAD.MOV.U32 R8, RZ, RZ, R15 ;  /* 0x000000ffff087224 */ /* 0x000fe200078e000f */
[----:B------:R-:W4:Y:S04]  /*4a810*/  LDL R14, [R1+0x28] ;  /* 0x00002800010e7983 */ /* 0x000f280000100800 */
[----:B------:R-:W4:Y:S01]  /*4a820*/  LDL R15, [R1+0x2c] ;  /* 0x00002c00010f7983 */ /* 0x000f220000100800 */
[----:B------:R0:W-:Y:S03]  /*4a830*/  STL.64 [R1+0x37f8], R8 ;  /* 0x0037f80801007387 */ /* 0x0001e60000100a00 */
[----:B0-----:R-:W3:Y:S01]  /*4a840*/  LDL.LU R8, [R1+0x470] ;  /* 0x0004700001087983 */ /* 0x001ee20000300800 */
[----:B------:R-:W3:Y:S02]  /*4a850*/  LDL.LU R9, [R1+0x474] ;  /* 0x0004740001097983 */ /* 0x000ee40000300800 */
[----:B------:R-:W3:Y:S02]  /*4a860*/  LDL.LU R10, [R1+0x478] ;  /* 0x00047800010a7983 */ /* 0x000ee40000300800 */
[----:B------:R-:W3:Y:S01]  /*4a870*/  LDL.LU R11, [R1+0x47c] ;  /* 0x00047c00010b7983 */ /* 0x000ee20000300800 */
[----:B--2---:R-:W-:Y:S01]  /*4a880*/  HMMA.16816.F32 R4, R20, R18, R4 ;  /* 0x000000121404723c */ /* 0x004fe20000001804 */
[----:B------:R-:W-:-:S02]  /*4a890*/  IMAD.MOV.U32 R13, RZ, RZ, R18 ;  /* 0x000000ffff0d7224 */ /* 0x000fc400078e0012 */
[----:B------:R-:W-:Y:S01]  /*4a8a0*/  IMAD.MOV.U32 R12, RZ, RZ, R19 ;  /* 0x000000ffff0c7224 */ /* 0x000fe200078e0013 */
[----:B---3--:R-:W-:Y:S01]  /*4a8b0*/  STL.64 [R1+0x3810], R10 ;  /* 0x0038100a01007387 */ /* 0x008fe20000100a00 */
[----:B------:R0:W-:Y:S03]  /*4a8c0*/  STL.64 [R1+0x3808], R8 ;  /* 0x0038080801007387 */ /* 0x0001e60000100a00 */
[----:B0-----:R-:W4:Y:S01]  /*4a8d0*/  LDL.LU R8, [R1+0x480] ;  /* 0x0004800001087983 */ /* 0x001f220000300800 */
[----:B------:R-:W4:Y:S02]  /*4a8e0*/  LDL.LU R9, [R1+0x484] ;  /* 0x0004840001097983 */ /* 0x000f240000300800 */
[----:B------:R-:W4:Y:S02]  /*4a8f0*/  LDL.LU R10, [R1+0x488] ;  /* 0x00048800010a7983 */ /* 0x000f240000300800 */
[----:B------:R-:W4:Y:S10]  /*4a900*/  LDL.LU R11, [R1+0x48c] ;  /* 0x00048c00010b7983 */ /* 0x000f340000300800 */
        /* <DEDUP_REMOVED lines=47> */
[----:B------:R-:W3:Y:S02]  /*4ac00*/  LDL.LU.64 R26, [R1+0x3830] ;  /* 0x00383000011a7983 */ /* 0x000ee40000300a00 */
[----:B------:R-:W3:Y:S02]  /*4ac10*/  LDL.LU.64 R24, [R1+0x3828] ;  /* 0x0038280001187983 */ /* 0x000ee40000300a00 */
[----:B---3--:R-:W-:Y:S01]  /*4ac20*/  HMMA.16816.F32 R20, R20, R6, R24 ;  /* 0x000000061414723c */ /* 0x008fe20000001818 */
[----:B------:R-:W4:Y:S01]  /*4ac30*/  LDL.LU.64 R26, [R1+0x3820] ;  /* 0x00382000011a7983 */ /* 0x000f220000300a00 */
[----:B------:R-:W4:Y:S11]  /*4ac40*/  LDL.LU.64 R24, [R1+0x3818] ;  /* 0x0038180001187983 */ /* 0x000f360000300a00 */
[----:B------:R-:W-:Y:S10]  /*4ac50*/  @!UPT UIADD3 URZ, URZ, URZ, URZ ;  /* 0x0000003f3f3ff290 */ /* 0x000ff4000fffe03f */
[----:B------:R0:W-:Y:S01]  /*4ac60*/  STL.64 [R1+0x490], R20 ;  /* 0x0004901401007387 */ /* 0x0001e20000100a00 */
[----:B------:R1:W-:Y:S03]  /*4ac70*/  STL.64 [R1+0x498], R22 ;  /* 0x0004981601007387 */ /* 0x0003e60000100a00 */
[----:B0-----:R-:W2:Y:S01]  /*4ac80*/  LDL.LU R20, [R1+0x450] ;  /* 0x0004500001147983 */ /* 0x001ea20000300800 */
[----:B------:R-:W2:Y:S02]  /*4ac90*/  LDL.LU R21, [R1+0x454] ;  /* 0x0004540001157983 */ /* 0x000ea40000300800 */
[----:B-1----:R-:W2:Y:S02]  /*4aca0*/  LDL.LU R22, [R1+0x458] ;  /* 0x0004580001167983 */ /* 0x002ea40000300800 */
[----:B------:R-:W2:Y:S01]  /*4acb0*/  LDL.LU R23, [R1+0x45c] ;  /* 0x00045c0001177983 */ /* 0x000ea20000300800 */
[----:B------:R0:W-:Y:S02]  /*4acc0*/  STL.64 [R1+0x3740], R6 ;  /* 0x0037400601007387 */ /* 0x0001e40000100a00 */
[----:B0-----:R-:W-:-:S02]  /*4acd0*/  IMAD.MOV.U32 R6, RZ, RZ, R13 ;  /* 0x000000ffff067224 */ /* 0x001fc400078e000d */
[----:B------:R-:W-:Y:S01]  /*4ace0*/  IMAD.MOV.U32 R7, RZ, RZ, R12 ;  /* 0x000000ffff077224 */ /* 0x000fe200078e000c */
[----:B------:R-:W-:Y:S04]  /*4acf0*/  STL.64 [R1+0x3780], R4 ;  /* 0x0037800401007387 */ /* 0x000fe80000100a00 */
[----:B------:R0:W-:Y:S04]  /*4ad00*/  STL.64 [R1+0x3790], R6 ;  /* 0x0037900601007387 */ /* 0x0001e80000100a00 */
[----:B0-----:R-:W3:Y:S04]  /*4ad10*/  LDL R6, [R1+0x8] ;  /* 0x0000080001067983 */ /* 0x001ee80000100800 */
[----:B------:R-:W3:Y:S01]  /*4ad20*/  LDL R7, [R1+0xc] ;  /* 0x00000c0001077983 */ /* 0x000ee20000100800 */
        /* <DEDUP_REMOVED lines=12> */
[----:B0-----:R-:W3:Y:S01]  /*4adf0*/  LDL.LU.64 R14, [R1+0x37f0] ;  /* 0x0037f000010e7983 */ /* 0x001ee20000300a00 */
[----:B------:R-:W3:Y:S01]  /*4ae00*/  LDL.LU.64 R12, [R1+0x37e8] ;  /* 0x0037e800010c7983 */ /* 0x000ee20000300a00 */
[C---:B--2---:R-:W-:Y:S08]  /*4ae10*/  HMMA.16816.F32 R20, R24.reuse, R18, R20 ;  /* 0x000000121814723c */ /* 0x044ff00000001814 */
[----:B---3--:R-:W-:Y:S01]  /*4ae20*/  HMMA.16816.F32 R4, R24, R6, R12 ;  /* 0x000000061804723c */ /* 0x008fe2000000180c */
[----:B------:R-:W2:Y:S01]  /*4ae30*/  LDL.LU.64 R14, [R1+0x37e0] ;  /* 0x0037e000010e7983 */ /* 0x000ea20000300a00 */
[----:B------:R-:W3:Y:S11]  /*4ae40*/  LDL.LU.64 R12, [R1+0x37d8] ;  /* 0x0037d800010c7983 */ /* 0x000ef60000300a00 */
[----:B------:R-:W-:Y:S10]  /*4ae50*/  @!UPT UIADD3 URZ, URZ, URZ, URZ ;  /* 0x0000003f3f3ff290 */ /* 0x000ff4000fffe03f */
[----:B------:R-:W-:Y:S01]  /*4ae60*/  STL.64 [R1+0x460], R4 ;  /* 0x0004600401007387 */ /* 0x000fe20000100a00 */
[----:B------:R4:W-:Y:S02]  /*4ae70*/  STL.64 [R1+0x468], R6 ;  /* 0x0004680601007387 */ /* 0x0009e40000100a00 */
[----:B------:R0:W-:Y:S02]  /*4ae80*/  STL.64 [R1+0x450], R20 ;  /* 0x0004501401007387 */ /* 0x0001e40000100a00 */
[----:B------:R1:W-:Y:S02]  /*4ae90*/  STL.64 [R1+0x458], R22 ;  /* 0x0004581601007387 */ /* 0x0003e40000100a00 */
[----:B----4-:R-:W-:Y:S02]  /*4aea0*/  IMAD.MOV.U32 R6, RZ, RZ, R9 ;  /* 0x000000ffff067224 */ /* 0x010fe400078e0009 */
[----:B------:R-:W-:Y:S02]  /*4aeb0*/  IMAD.MOV.U32 R7, RZ, RZ, R8 ;  /* 0x000000ffff077224 */ /* 0x000fe400078e0008 */
[----:B------:R-:W2:Y:S01]  /*4aec0*/  LDL.LU R8, [R1+0x440] ;  /* 0x0004400001087983 */ /* 0x000ea20000300800 */
[----:B------:R-:W2:Y:S02]  /*4aed0*/  LDL.LU R9, [R1+0x444] ;  /* 0x0004440001097983 */ /* 0x000ea40000300800 */
[----:B------:R-:W2:Y:S02]  /*4aee0*/  LDL.LU R10, [R1+0x448] ;  /* 0x00044800010a7983 */ /* 0x000ea40000300800 */
[----:B------:R-:W2:Y:S01]  /*4aef0*/  LDL.LU R11, [R1+0x44c] ;  /* 0x00044c00010b7983 */ /* 0x000ea20000300800 */
[----:B------:R-:W-:Y:S01]  /*4af00*/  STL.64 [R1+0x37a8], R6 ;  /* 0x0037a80601007387 */ /* 0x000fe20000100a00 */
[----:B------:R4:W-:Y:S02]  /*4af10*/  STL.64 [R1+0x36f0], R18 ;  /* 0x0036f01201007387 */ /* 0x0009e40000100a00 */
[----:B0-----:R-:W2:Y:S02]  /*4af20*/  LDL.LU R20, [R1+0x430] ;  /* 0x0004300001147983 */ /* 0x001ea40000300800 */
[----:B------:R-:W2:Y:S01]  /*4af30*/  LDL.LU R21, [R1+0x434] ;  /* 0x0004340001157983 */ /* 0x000ea20000300800 */
[----:B-1----:R-:W2:Y:S01]  /*4af40*/  LDL.LU R22, [R1+0x438] ;  /* 0x0004380001167983 */ /* 0x002ea20000300800 */
[----:B------:R-:W2:Y:S02]  /*4af50*/  LDL.LU R23, [R1+0x43c] ;  /* 0x00043c0001177983 */ /* 0x000ea40000300800 */
[----:B----4-:R-:W-:-:S02]  /*4af60*/  IMAD.MOV.U32 R18, RZ, RZ, R17 ;  /* 0x000000ffff127224 */ /* 0x010fc400078e0011 */
[----:B------:R-:W-:Y:S02]  /*4af70*/  IMAD.MOV.U32 R19, RZ, RZ, R16 ;  /* 0x000000ffff137224 */ /* 0x000fe400078e0010 */
[----:B---3--:R-:W-:Y:S02]  /*4af80*/  IMAD.MOV.U32 R6, RZ, RZ, R13 ;  /* 0x000000ffff067224 */ /* 0x008fe400078e000d */
[----:B------:R-:W-:-:S05]  /*4af90*/  IMAD.MOV.U32 R7, RZ, RZ, R12 ;  /* 0x000000ffff077224 */ /* 0x000fca00078e000c */
[----:B------:R0:W-:Y:S01]  /*4afa0*/  STL.64 [R1+0x37c0], R6 ;  /* 0x0037c00601007387 */ /* 0x0001e20000100a00 */
[----:B------:R-:W3:Y:S02]  /*4afb0*/  LDL.LU R4, [R1+0x7a0] ;  /* 0x0007a00001047983 */ /* 0x000ee40000300800 */
[----:B------:R-:W3:Y:S01]  /*4afc0*/  LDL.LU R5, [R1+0x7a4] ;  /* 0x0007a40001057983 */ /* 0x000ee20000300800 */
[----:B0-----:R-:W3:Y:S01]  /*4afd0*/  LDL.LU R6, [R1+0x7a8] ;  /* 0x0007a80001067983 */ /* 0x001ee20000300800 */
[----:B------:R-:W3:Y:S02]  /*4afe0*/  LDL.LU R7, [R1+0x7ac] ;  /* 0x0007ac0001077983 */ /* 0x000ee40000300800 */
[----:B------:R0:W-:Y:S02]  /*4aff0*/  STL.64 [R1+0x3788], R18 ;  /* 0x0037881201007387 */ /* 0x0001e40000100a00 */
[----:B------:R-:W4:Y:S01]  /*4b000*/  LDL.LU R16, [R1+0x770] ;  /* 0x0007700001107983 */ /* 0x000f220000300800 */
[----:B------:R-:W4:Y:S04]  /*4b010*/  LDL.LU R17, [R1+0x774] ;  /* 0x0007740001117983 */ /* 0x000f280000300800 */
[----:B0-----:R-:W3:Y:S01]  /*4b020*/  LDL.LU R18, [R1+0x778] ;  /* 0x0007780001127983 */ /* 0x001ee20000300800 */
[----:B------:R-:W3:Y:S01]  /*4b030*/  LDL.LU R19, [R1+0x77c] ;  /* 0x00077c0001137983 */ /* 0x000ee20000300800 */
[C---:B--2---:R-:W-:Y:S02]  /*4b040*/  HMMA.16816.F32 R8, R24.reuse, R14, R8 ;  /* 0x0000000e1808723c */ /* 0x044fe40000001808 */
        /* <DEDUP_REMOVED lines=14> */
[----:B0-----:R-:W3:Y:S01]  /*4b130*/  LDL.LU.64 R10, [R1+0x37d0] ;  /* 0x0037d000010a7983 */ /* 0x001ee20000300a00 */
[----:B------:R-:W4:Y:S02]  /*4b140*/  LDL.LU.64 R8, [R1+0x37c8] ;  /* 0x0037c80001087983 */ /* 0x000f240000300a00 */
[----:B------:R0:W-:Y:S02]  /*4b150*/  STL.64 [R1+0x3778], R14 ;  /* 0x0037780e01007387 */ /* 0x0001e40000100a00 */
[----:B------:R-:W2:Y:S01]  /*4b160*/  LDL.LU R12, [R1+0x750] ;  /* 0x00075000010c7983 */ /* 0x000ea20000300800 */
[----:B------:R-:W2:Y:S04]  /*4b170*/  LDL.LU R13, [R1+0x754] ;  /* 0x00075400010d7983 */ /* 0x000ea80000300800 */
[----:B0-----:R-:W2:Y:S01]  /*4b180*/  LDL.LU R14, [R1+0x758] ;  /* 0x00075800010e7983 */ /* 0x001ea20000300800 */
[----:B------:R-:W2:Y:S01]  /*4b190*/  LDL.LU R15, [R1+0x75c] ;  /* 0x00075c00010f7983 */ /* 0x000ea20000300800 */
[----:B---3--:R-:W-:Y:S02]  /*4b1a0*/  HMMA.16816.F32 R20, R24, R10, R20 ;  /* 0x0000000a1814723c */ /* 0x008fe40000001814 */
[----:B------:R-:W-:Y:S11]  /*4b1b0*/  STL.64 [R1+0x3708], R10 ;  /* 0x0037080a01007387 */ /* 0x000ff60000100a00 */
[----:B------:R-:W-:Y:S10]  /*4b1c0*/  @!UPT UIADD3 URZ, URZ, URZ, URZ ;  /* 0x0000003f3f3ff290 */ /* 0x000ff4000fffe03f */
[----:B------:R-:W-:Y:S01]  /*4b1d0*/  STL.64 [R1+0x430], R20 ;  /* 0x0004301401007387 */ /* 0x000fe20000100a00 */
[----:B------:R-:W-:Y:S02]  /*4b1e0*/  STL.64 [R1+0x438], R22 ;  /* 0x0004381601007387 */ /* 0x000fe40000100a00 */
[----:B------:R-:W0:Y:S02]  /*4b1f0*/  LDSM.16.MT88.4 R20, [R2+0x14180] ;  /* 0x014180000214783b */ /* 0x000e240000004200 */
[----:B0-----:R4:W-:Y:S02]  /*4b200*/  STL.64 [R1+0x3618], R22 ;  /* 0x0036181601007387 */ /* 0x0019e40000100a00 */
[----:B----4-:R-:W-:Y:S02]  /*4b210*/  IMAD.MOV.U32 R22, RZ, RZ, R9 ;  /* 0x000000ffff167224 */ /* 0x010fe400078e0009 */
[----:B------:R-:W-:-:S07]  /*4b220*/  IMAD.MOV.U32 R23, RZ, RZ, R8 ;  /* 0x000000ffff177224 */ /* 0x000fce00078e0008 */
[C---:B------:R-:W-:Y:S01]  /*4b230*/  HMMA.16816.F32 R4, R24.reuse, R22, R4 ;  /* 0x000000161804723c */ /* 0x040fe20000001804 */
[----:B------:R-:W-:Y:S11]  /*4b240*/  STL.64 [R1+0x3610], R20 ;  /* 0x0036101401007387 */ /* 0x000ff60000100a00 */
[----:B------:R-:W-:Y:S11]  /*4b250*/  @!UPT UIADD3 URZ, URZ, URZ, URZ ;  /* 0x0000003f3f3ff290 */ /* 0x000ff6000fffe03f */
        /* <DEDUP_REMOVED lines=25> */
[----:B------:R-:W2:Y:S11]  /*4b3f0*/  LDL.LU.64 R18, [R1+0x3788] ;  /* 0x0037880001127983 */ /* 0x000eb60000300a00 */
[----:B------:R-:W-:Y:S11]  /*4b400*/  @!UPT UIADD3 URZ, URZ, URZ, URZ ;  /* 0x0000003f3f3ff290 */ /* 0x000ff6000fffe03f */
[----:B------:R0:W-:Y:S01]  /*4b410*/  STL.64 [R1+0x820], R4 ;  /* 0x0008200401007387 */ /* 0x0001e20000100a00 */
[----:B------:R-:W-:Y:S03]  /*4b420*/  STL.64 [R1+0x828], R6 ;  /* 0x0008280601007387 */ /* 0x000fe60000100a00 */
[----:B0-----:R-:W4:Y:S01]  /*4b430*/  LDL.LU.64 R4, [R1+0x3780] ;  /* 0x0037800001047983 */ /* 0x001f220000300a00 */
[C---:B---3--:R-:W-:Y:S11]  /*4b440*/  HMMA.16816.F32 R20, R24.reuse, R10, R20 ;  /* 0x0000000a1814723c */ /* 0x048ff60000001814 */
[----:B------:R-:W-:Y:S11]  /*4b450*/  @!UPT UIADD3 URZ, URZ, URZ, URZ ;  /* 0x0000003f3f3ff290 */ /* 0x000ff6000fffe03f */
[----:B------:R-:W-:Y:S01]  /*4b460*/  @!UPT UIADD3 URZ, URZ, URZ, URZ ;  /* 0x0000003f3f3ff290 */ /* 0x000fe2000fffe03f */
[----:B------:R0:W-:Y:S01]  /*4b470*/  STL.64 [R1+0x810], R20 ;  /* 0x0008101401007387 */ /* 0x0001e20000100a00 */
[----:B------:R1:W-:Y:S03]  /*4b480*/  STL.64 [R1+0x818], R22 ;  /* 0x0008181601007387 */ /* 0x0003e60000100a00 */
[----:B0-----:R-:W3:Y:S01]  /*4b490*/  LDL.LU R20, [R1+0x3d0] ;  /* 0x0003d00001147983 */ /* 0x001ee20000300800 */
[----:B--2---:R-:W-:Y:S11]  /*4b4a0*/  HMMA.16816.F32 R8, R24, R18, R12 ;  /* 0x000000121808723c */ /* 0x004ff6000000180c */
[----:B------:R-:W-:Y:S11]  /*4b4b0*/  @!UPT UIADD3 URZ, URZ, URZ, URZ ;  /* 0x0000003f3f3ff290 */ /* 0x000ff6000fffe03f */
[----:B------:R-:W-:Y:S01]  /*4b4c0*/  @!UPT UIADD3 URZ, URZ, URZ, URZ ;  /* 0x0000003f3f3ff290 */ /* 0x000fe2000fffe03f */
[----:B------:R0:W-:Y:S01]  /*4b4d0*/  STL.64 [R1+0x800], R8 ;  /* 0x0008000801007387 */ /* 0x0001e20000100a00 */
[----:B------:R2:W-:Y:S02]  /*4b4e0*/  STL.64 [R1+0x808], R10 ;  /* 0x0008080a01007387 */ /* 0x0005e40000100a00 */
[----:B------:R-:W3:Y:S02]  /*4b4f0*/  LDL.LU R21, [R1+0x3d4] ;  /* 0x0003d40001157983 */ /* 0x000ee40000300800 */
[----:B-1----:R-:W3:Y:S01]  /*4b500*/  LDL.LU R22, [R1+0x3d8] ;  /* 0x0003d80001167983 */ /* 0x002ee20000300800 */
[----:B------:R-:W3:Y:S01]  /*4b510*/  LDL.LU R23, [R1+0x3dc] ;  /* 0x0003dc0001177983 */ /* 0x000ee20000300800 */
[----:B------:R-:W3:Y:S02]  /*4b520*/  LDL.LU R16, [R1+0x3f0] ;  /* 0x0003f00001107983 */ /* 0x000ee40000300800 */
[----:B------:R-:W3:Y:S02]  /*4b530*/  LDL.LU R17, [R1+0x3f4] ;  /* 0x0003f40001117983 */ /* 0x000ee40000300800 */
[----:B------:R-:W3:Y:S01]  /*4b540*/  LDL.LU R18, [R1+0x3f8] ;  /* 0x0003f80001127983 */ /* 0x000ee20000300800 */
[----:B------:R-:W3:Y:S01]  /*4b550*/  LDL.LU R19, [R1+0x3fc] ;  /* 0x0003fc0001137983 */ /* 0x000ee20000300800 */
[----:B----4-:R-:W-:-:S02]  /*4b560*/  IMAD.MOV.U32 R6, RZ, RZ, R5 ;  /* 0x000000ffff067224 */ /* 0x010fc400078e0005 */
[----:B------:R-:W-:-:S05]  /*4b570*/  IMAD.MOV.U32 R7, RZ, RZ, R4 ;  /* 0x000000ffff077224 */ /* 0x000fca00078e0004 */
[----:B------:R1:W-:Y:S01]  /*4b580*/  STL.64 [R1+0x3758], R6 ;  /* 0x0037580601007387 */ /* 0x0003e20000100a00 */
[----:B0-----:R-:W4:Y:S02]  /*4b590*/  LDL.LU R8, [R1+0x400] ;  /* 0x0004000001087983 */ /* 0x001f240000300800 */
[----:B------:R-:W4:Y:S02]  /*4b5a0*/  LDL.LU R9, [R1+0x404] ;  /* 0x0004040001097983 */ /* 0x000f240000300800 */
[----:B--2---:R-:W2:Y:S01]  /*4b5b0*/  LDL.LU R10, [R1+0x408] ;  /* 0x00040800010a7983 */ /* 0x004ea20000300800 */
[----:B------:R-:W2:Y:S01]  /*4b5c0*/  LDL.LU R11, [R1+0x40c] ;  /* 0x00040c00010b7983 */ /* 0x000ea20000300800 */
[----:B------:R-:W3:Y:S02]  /*4b5d0*/  LDL.LU R12, [R1+0x740] ;  /* 0x00074000010c7983 */ /* 0x000ee40000300800 */
[----:B------:R-:W3:Y:S02]  /*4b5e0*/  LDL.LU R13, [R1+0x744] ;  /* 0x00074400010d7983 */ /* 0x000ee40000300800 */
[----:B------:R-:W3:Y:S01]  /*4b5f0*/  LDL.LU R14, [R1+0x748] ;  /* 0x00074800010e7983 */ /* 0x000ee20000300800 */
[----:B------:R-:W3:Y:S01]  /*4b600*/  LDL.LU R15, [R1+0x74c] ;  /* 0x00074c00010f7983 */ /* 0x000ee20000300800 */
[----:B-1----:R-:W-:-:S02]  /*4b610*/  IMAD.MOV.U32 R6, RZ, RZ, R3 ;  /* 0x000000ffff067224 */ /* 0x002fc400078e0003 */
[----:B------:R-:W-:-:S05]  /*4b620*/  IMAD.MOV.U32 R7, RZ, RZ, R0 ;  /* 0x000000ffff077224 */ /* 0x000fca00078e0000 */
[----:B------:R0:W-:Y:S04]  /*4b630*/  STL.64 [R1+0x3770], R6 ;  /* 0x0037700601007387 */ /* 0x0001e80000100a00 */
[----:B0-----:R-:W3:Y:S04]  /*4b640*/  LDL.64 R6, [R1+0x198] ;  /* 0x0001980001067983 */ /* 0x001ee80000100a00 */
[----:B--2---:R0:W-:Y:S01]  /*4b650*/  STL.64 [R1+0x3718], R10 ;  /* 0x0037180a01007387 */ /* 0x0041e20000100a00 */
[----:B----4-:R1:W-:Y:S03]  /*4b660*/  STL.64 [R1+0x3710], R8 ;  /* 0x0037100801007387 */ /* 0x0103e60000100a00 */
[----:B0-----:R-:W2:Y:S04]  /*4b670*/  LDL.64 R10, [R1+0x28] ;  /* 0x00002800010a7983 */ /* 0x001ea80000100a00 */
[----:B--2---:R0:W-:Y:S01]  /*4b680*/  STL.64 [R1+0x3738], R10 ;  /* 0x0037380a01007387 */ /* 0x0041e20000100a00 */
[----:B-1----:R-:W2:Y:S02]  /*4b690*/  LDL.LU R8, [R1+0x420] ;  /* 0x0004200001087983 */ /* 0x002ea40000300800 */
[----:B------:R-:W2:Y:S01]  /*4b6a0*/  LDL.LU R9, [R1+0x424] ;  /* 0x0004240001097983 */ /* 0x000ea20000300800 */
[----:B0-----:R-:W4:Y:S01]  /*4b6b0*/  LDL.LU R10, [R1+0x428] ;  /* 0x00042800010a7983 */ /* 0x001f220000300800 */
[----:B------:R-:W4:Y:S03]  /*4b6c0*/  LDL.LU R11, [R1+0x42c] ;  /* 0x00042c00010b7983 */ /* 0x000f260000300800 */
        /* <DEDUP_REMOVED lines=12> */
[----:B---3--:R0:W-:Y:S01]  /*4b790*/  STL.64 [R1+0x3700], R18 ;  /* 0x0037001201007387 */ /* 0x0081e20000100a00 */
[----:B------:R1:W-:Y:S03]  /*4b7a0*/  STL.64 [R1+0x36f8], R16 ;  /* 0x0036f81001007387 */ /* 0x0003e60000100a00 */
[----:B0-----:R-:W3:Y:S01]  /*4b7b0*/  LDL.64 R18, [R1+0x18] ;  /* 0x0000180001127983 */ /* 0x001ee20000100a00 */
[----:B------:R-:W-:Y:S03]  /*4b7c0*/  HMMA.16816.F32 R12, R24, R6, R12 ;  /* 0x00000006180c723c */ /* 0x000fe6000000180c */
[----:B---3--:R0:W-:Y:S01]  /*4b7d0*/  STL.64 [R1+0x3720], R18 ;  /* 0x0037201201007387 */ /* 0x0081e20000100a00 */
[----:B-1----:R-:W3:Y:S02]  /*4b7e0*/  LDL.LU R16, [R1+0x410] ;  /* 0x0004100001107983 */ /* 0x002ee40000300800 */
[----:B------:R-:W3:Y:S01]  /*4b7f0*/  LDL.LU R17, [R1+0x414] ;  /* 0x0004140001117983 */ /* 0x000ee20000300800 */
[----:B0-----:R-:W3:Y:S01]  /*4b800*/  LDL.LU R18, [R1+0x418] ;  /* 0x0004180001127983 */ /* 0x001ee20000300800 */
[----:B------:R-:W3:Y:S02]  /*4b810*/  LDL.LU R19, [R1+0x41c] ;  /* 0x00041c0001137983 */ /* 0x000ee40000300800 */
[----:B------:R-:W-:Y:S02]  /*4b820*/  STL.64 [R1+0x36d8], R22 ;  /* 0x0036d81601007387 */ /* 0x000fe40000100a00 */
[----:B------:R0:W-:Y:S02]  /*4b830*/  STL.64 [R1+0x36d0], R20 ;  /* 0x0036d01401007387 */ /* 0x0001e40000100a00 */
[----:B0-----:R-:W4:Y:S01]  /*4b840*/  LDL.LU R20, [R1+0x3e0] ;  /* 0x0003e00001147983 */ /* 0x001f220000300800 */
[----:B------:R-:W4:Y:S02]  /*4b850*/  LDL.LU R21, [R1+0x3e4] ;  /* 0x0003e40001157983 */ /* 0x000f240000300800 */
[----:B------:R-:W2:Y:S02]  /*4b860*/  LDL.LU R22, [R1+0x3e8] ;  /* 0x0003e80001167983 */ /* 0x000ea40000300800 */
[----:B------:R-:W2:Y:S02]  /*4b870*/  LDL.LU R23, [R1+0x3ec] ;  /* 0x0003ec0001177983 */ /* 0x000ea40000300800 */
[----:B--2---:R0:W-:Y:S01]  /*4b880*/  STL.64 [R1+0x36e8], R22 ;  /* 0x0036e81601007387 */ /* 0x0041e20000100a00 */
[----:B----4-:R-:W-:Y:S03]  /*4b890*/  STL.64 [R1+0x36e0], R20 ;  /* 0x0036e01401007387 */ /* 0x010fe60000100a00 */
[----:B0-----:R-:W2:Y:S01]  /*4b8a0*/  LDL.64 R22, [R1+0x8] ;  /* 0x0000080001167983 */ /* 0x001ea20000100a00 */
[----:B------:R0:W-:Y:S02]  /*4b8b0*/  STL.64 [R1+0x7f0], R12 ;  /* 0x0007f00c01007387 */ /* 0x0001e40000100a00 */
[----:B------:R1:W-:Y:S02]  /*4b8c0*/  STL.64 [R1+0x7f8], R14 ;  /* 0x0007f80e01007387 */ /* 0x0003e40000100a00 */
[----:B0-----:R-:W-:Y:S01]  /*4b8d0*/  IMAD.MOV.U32 R13, RZ, RZ, R6 ;  /* 0x000000ffff0d7224 */ /* 0x001fe200078e0006 */
[----:B-1----:R-:W4:Y:S01]  /*4b8e0*/  LDL.LU.64 R14, [R1+0x3778] ;  /* 0x00377800010e7983 */ /* 0x002f220000300a00 */
        /* <DEDUP_REMOVED lines=16> */
[----:B--2---:R-:W-:Y:S02]  /*4b9f0*/  HMMA.16816.F32 R24, R24, R6, R8 ;  /* 0x000000061818723c */ /* 0x004fe40000001808 */
[----:B------:R-:W2:Y:S01]  /*4ba00*/  LDL.LU.64 R10, [R1+0x3738] ;  /* 0x00373800010a7983 */ /* 0x000ea20000300a00 */
[----:B------:R-:W-:Y:S02]  /*4ba10*/  IMAD.MOV.U32 R29, RZ, RZ, R6 ;  /* 0x000000ffff1d7224 */ /* 0x000fe400078e0006 */
[----:B------:R-:W-:Y:S11]  /*4ba20*/  IMAD.MOV.U32 R28, RZ, RZ, R7 ;  /* 0x000000ffff1c7224 */ /* 0x000ff600078e0007 */
[----:B------:R-:W-:Y:S07]  /*4ba30*/  @!UPT UIADD3 URZ, URZ, URZ, URZ ;  /* 0x0000003f3f3ff290 */ /* 0x000fee000fffe03f */
[----:B------:R0:W-:Y:S01]  /*4ba40*/  STL.64 [R1+0x420], R24 ;  /* 0x0004201801007387 */ /* 0x0001e20000100a00 */
[----:B------:R1:W-:Y:S02]  /*4ba50*/  STL.64 [R1+0x428], R26 ;  /* 0x0004281a01007387 */ /* 0x0003e40000100a00 */
[----:B------:R-:W3:Y:S02]  /*4ba60*/  LDL.LU.64 R6, [R1+0x3730] ;  /* 0x0037300001067983 */ /* 0x000ee40000300a00 */
[----:B------:R-:W3:Y:S01]  /*4ba70*/  LDL.LU.64 R4, [R1+0x3728] ;  /* 0x0037280001047983 */ /* 0x000ee20000300a00 */
[----:B0-----:R-:W4:Y:S01]  /*4ba80*/  LDL.LU R24, [R1+0x3c0] ;  /* 0x0003c00001187983 */ /* 0x001f220000300800 */
[----:B------:R-:W4:Y:S02]  /*4ba90*/  LDL.LU R25, [R1+0x3c4] ;  /* 0x0003c40001197983 */ /* 0x000f240000300800 */
[----:B-1----:R-:W4:Y:S02]  /*4baa0*/  LDL.LU R26, [R1+0x3c8] ;  /* 0x0003c800011a7983 */ /* 0x002f240000300800 */
[----:B------:R-:W4:Y:S01]  /*4bab0*/  LDL.LU R27, [R1+0x3cc] ;  /* 0x0003cc00011b7983 */ /* 0x000f220000300800 */
[----:B------:R-:W-:Y:S01]  /*4bac0*/  STL [R1+0x362c], R28 ;  /* 0x00362c1c01007387 */ /* 0x000fe20000100800 */
[----:B------:R-:W-:Y:S02]  /*4bad0*/  STL [R1+0x3628], R29 ;  /* 0x0036281d01007387 */ /* 0x000fe40000100800 */
        /* <DEDUP_REMOVED lines=9> */
[----:B------:R-:W-:Y:S01]  /*4bb70*/  STL [R1+0x3634], R0 ;  /* 0x0036340001007387 */ /* 0x000fe20000100800 */
[----:B------:R-:W-:Y:S01]  /*4bb80*/  STL [R1+0x3630], R3 ;  /* 0x0036300301007387 */ /* 0x000fe20000100800 */
[C---:B--2---:R-:W-:Y:S11]  /*4bb90*/  HMMA.16816.F32 R8, R4.reuse, R18, R8 ;  /* 0x000000120408723c */ /* 0x044ff60000001808 */
        /* <DEDUP_REMOVED lines=25> */
[----:B------:R-:W2:Y:S01]  /*4bd30*/  LDL.LU.64 R20, [R1+0x36d0] ;  /* 0x0036d00001147983 */ /* 0x000ea20000300a00 */
[C---:B----4-:R-:W-:Y:S01]  /*4bd40*/  HMMA.16816.F32 R24, R4.reuse, R10, R24 ;  /* 0x0000000a0418723c */ /* 0x050fe20000001818 */
[----:B------:R-:W-:Y:S01]  /*4bd50*/  STL.64 [R1+0x35c8], R18 ;  /* 0x0035c81201007387 */ /* 0x000fe20000100a00 */
[----:B------:R0:W-:Y:S04]  /*4bd60*/  STL.64 [R1+0x3620], R16 ;  /* 0x0036201001007387 */ /* 0x0001e80000100a00 */
[----:B0-----:R-:W3:Y:S01]  /*4bd70*/  LDL.LU R16, [R1+0x710] ;  /* 0x0007100001107983 */ /* 0x001ee20000300800 */
[----:B------:R-:W3:Y:S02]  /*4bd80*/  LDL.LU R17, [R1+0x714] ;  /* 0x0007140001117983 */ /* 0x000ee40000300800 */
[----:B------:R-:W3:Y:S02]  /*4bd90*/  LDL.LU R18, [R1+0x718] ;  /* 0x0007180001127983 */ /* 0x000ee40000300800 */
[----:B------:R-:W3:Y:S01]  /*4bda0*/  LDL.LU R19, [R1+0x71c] ;  /* 0x00071c0001137983 */ /* 0x000ee20000300800 */
[----:B--2---:R-:W-:Y:S11]  /*4bdb0*/  HMMA.16816.F32 R20, R4, R14, R20 ;  /* 0x0000000e0414723c */ /* 0x004ff60000001814 */
[----:B------:R-:W-:Y:S11]  /*4bdc0*/  @!UPT UIADD3 URZ, URZ, URZ, URZ ;  /* 0x0000003f3f3ff290 */ /* 0x000ff6000fffe03f */
[----:B------:R-:W-:Y:S01]  /*4bdd0*/  @!UPT UIADD3 URZ, URZ, URZ, URZ ;  /* 0x0000003f3f3ff290 */ /* 0x000fe2000fffe03f */
[----:B------:R-:W-:Y:S01]  /*4bde0*/  STL.64 [R1+0x3d0], R20 ;  /* 0x0003d01401007387 */ /* 0x000fe20000100a00 */
[----:B------:R0:W-:Y:S03]  /*4bdf0*/  STL.64 [R1+0x3d8], R22 ;  /* 0x0003d81601007387 */ /* 0x0001e60000100a00 */
[----:B0-----:R-:W3:Y:S01]  /*4be00*/  LDL.LU.64 R22, [R1+0x36c8] ;  /* 0x0036c80001167983 */ /* 0x001ee20000300a00 */
[----:B------:R-:W-:Y:S02]  /*4be10*/  STL.64 [R1+0x35c0], R14 ;  /* 0x0035c00e01007387 */ /* 0x000fe40000100a00 */
[----:B------:R-:W-:Y:S02]  /*4be20*/  STL.64 [R1+0x35b8], R10 ;  /* 0x0035b80a01007387 */ /* 0x000fe40000100a00 */
[----:B------:R-:W-:Y:S01]  /*4be30*/  STL.64 [R1+0x36c0], R8 ;  /* 0x0036c00801007387 */ /* 0x000fe20000100a00 */
[----:B------:R-:W-:Y:S01]  /*4be40*/  STL.64 [R1+0x3c0], R24 ;  /* 0x0003c01801007387 */ /* 0x000fe20000100a00 */
[----:B------:R-:W-:Y:S02]  /*4be50*/  STL.64 [R1+0x3c8], R26 ;  /* 0x0003c81a01007387 */ /* 0x000fe40000100a00 */
[----:B------:R-:W0:Y:S02]  /*4be60*/  LDSM.16.MT88.4 R24, [R2+0x14200] ;  /* 0x014200000218783b */ /* 0x000e240000004200 */
[----:B0-----:R0:W-:Y:S02]  /*4be70*/  STL.64 [R1+0x34f0], R26 ;  /* 0x0034f01a01007387 */ /* 0x0011e40000100a00 */
[----:B------:R-:W-:Y:S02]  /*4be80*/  STL.64 [R1+0x34e8], R24 ;  /* 0x0034e81801007387 */ /* 0x000fe40000100a00 */
[----:B0-----:R-:W2:Y:S04]  /*4be90*/  LDL.64 R26, [R1+0x188] ;  /* 0x00018800011a7983 */ /* 0x001ea80000100a00 */
[----:B--2---:R0:W-:Y:S02]  /*4bea0*/  STL.64 [R1+0x3648], R26 ;  /* 0x0036481a01007387 */ /* 0x0041e40000100a00 */
[----:B0-----:R-:W-:-:S02]  /*4beb0*/  IMAD.MOV.U32 R26, RZ, RZ, R13 ;  /* 0x000000ffff1a7224 */ /* 0x001fc400078e000d */
[----:B------:R-:W-:-:S05]  /*4bec0*/  IMAD.MOV.U32 R27, RZ, RZ, R12 ;  /* 0x000000ffff1b7224 */ /* 0x000fca00078e000c */
[----:B------:R0:W-:Y:S04]  /*4bed0*/  STL.64 [R1+0x3660], R26 ;  /* 0x0036601a01007387 */ /* 0x0001e80000100a00 */
[----:B0-----:R-:W2:Y:S01]  /*4bee0*/  LDL.64 R26, [R1+0x1a8] ;  /* 0x0001a800011a7983 */ /* 0x001ea20000100a00 */
[C---:B---3--:R-:W-:Y:S03]  /*4bef0*/  HMMA.16816.F32 R8, R4.reuse, R22, R16 ;  /* 0x000000160408723c */ /* 0x048fe60000001810 */
[----:B--2---:R0:W-:Y:S11]  /*4bf00*/  STL.64 [R1+0x3678], R26 ;  /* 0x0036781a01007387 */ /* 0x0041f60000100a00 */
[----:B------:R-:W-:Y:S09]  /*4bf10*/  @!UPT UIADD3 URZ, URZ, URZ, URZ ;  /* 0x0000003f3f3ff290 */ /* 0x000ff2000fffe03f */
[----:B------:R-:W-:Y:S02]  /*4bf20*/  STL.64 [R1+0x7c0], R8 ;  /* 0x0007c00801007387 */ /* 0x000fe40000100a00 */
[----:B------:R-:W-:Y:S02]  /*4bf30*/  STL.64 [R1+0x7c8], R10 ;  /* 0x0007c80a01007387 */ /* 0x000fe40000100a00 */
[----:B------:R-:W2:Y:S01]  /*4bf40*/  LDL.LU R16, [R1+0x690] ;  /* 0x0006900001107983 */ /* 0x000ea20000300800 */
[----:B------:R-:W2:Y:S01]  /*4bf50*/  LDL.LU R17, [R1+0x694] ;  /* 0x0006940001117983 */ /* 0x000ea20000300800 */
[----:B------:R-:W3:Y:S02]  /*4bf60*/  LDL.LU R18, [R1+0x698] ;  /* 0x0006980001127983 */ /* 0x000ee40000300800 */
[----:B------:R-:W3:Y:S01]  /*4bf70*/  LDL.LU R19, [R1+0x69c] ;  /* 0x00069c0001137983 */ /* 0x000ee20000300800 */
[----:B0-----:R-:W4:Y:S04]  /*4bf80*/  LDL.64 R26, [R1+0x1b8] ;  /* 0x0001b800011a7983 */ /* 0x001f280000100a00 */
[----:B----4-:R0:W-:Y:S04]  /*4bf90*/  STL.64 [R1+0x3690], R26 ;  /* 0x0036901a01007387 */ /* 0x0101e80000100a00 */
[----:B0-----:R-:W4:Y:S04]  /*4bfa0*/  LDL.64 R26, [R1+0x1c8] ;  /* 0x0001c800011a7983 */ /* 0x001f280000100a00 */
[----:B----4-:R-:W-:Y:S01]  /*4bfb0*/  STL.64 [R1+0x36a8], R26 ;  /* 0x0036a81a01007387 */ /* 0x010fe20000100a00 */
[----:B---3--:R-:W-:Y:S02]  /*4bfc0*/  STL.64 [R1+0x3640], R18 ;  /* 0x0036401201007387 */ /* 0x008fe40000100a00 */
[----:B--2---:R0:W-:Y:S02]  /*4bfd0*/  STL.64 [R1+0x3638], R16 ;  /* 0x0036381001007387 */ /* 0x0041e40000100a00 */
[----:B0-----:R-:W2:Y:S01]  /*4bfe0*/  LDL.LU R16, [R1+0x6a0] ;  /* 0x0006a00001107983 */ /* 0x001ea20000300800 */
[----:B------:R-:W2:Y:S02]  /*4bff0*/  LDL.LU R17, [R1+0x6a4] ;  /* 0x0006a40001117983 */ /* 0x000ea40000300800 */
[----:B------:R-:W3:Y:S02]  /*4c000*/  LDL.LU R18, [R1+0x6a8] ;  /* 0x0006a80001127983 */ /* 0x000ee40000300800 */
[----:B------:R-:W3:Y:S01]  /*4c010*/  LDL.LU R19, [R1+0x6ac] ;  /* 0x0006ac0001137983 */ /* 0x000ee20000300800 */
[----:B------:R-:W4:Y:S01]  /*4c020*/  LDL.LU R12, [R1+0x6f0] ;  /* 0x0006f000010c7983 */ /* 0x000f220000300800 */
[----:B------:R-:W4:Y:S02]  /*4c030*/  LDL.LU R13, [R1+0x6f4] ;  /* 0x0006f400010d7983 */ /* 0x000f240000300800 */
[----:B------:R-:W2:Y:S02]  /*4c040*/  LDL.LU R14, [R1+0x6f8] ;  /* 0x0006f800010e7983 */ /* 0x000ea40000300800 */
[----:B------:R-:W2:Y:S01]  /*4c050*/  LDL.LU R15, [R1+0x6fc] ;  /* 0x0006fc00010f7983 */ /* 0x000ea20000300800 */
[----:B------:R-:W3:Y:S01]  /*4c060*/  LDL.LU R8, [R1+0x700] ;  /* 0x0007000001087983 */ /* 0x000ee20000300800 */
[----:B------:R-:W3:Y:S02]  /*4c070*/  LDL.LU R9, [R1+0x704] ;  /* 0x0007040001097983 */ /* 0x000ee40000300800 */
[----:B------:R-:W3:Y:S02]  /*4c080*/  LDL.LU R10, [R1+0x708] ;  /* 0x00070800010a7983 */ /* 0x000ee40000300800 */
[----:B------:R-:W3:Y:S01]  /*4c090*/  LDL.LU R11, [R1+0x70c] ;  /* 0x00070c00010b7983 */ /* 0x000ee20000300800 */
[----:B--2---:R0:W-:Y:S01]  /*4c0a0*/  STL.64 [R1+0x36b8], R14 ;  /* 0x0036b80e01007387 */ /* 0x0041e20000100a00 */
[----:B----4-:R-:W-:Y:S02]  /*4c0b0*/  STL.64 [R1+0x36b0], R12 ;  /* 0x0036b00c01007387 */ /* 0x010fe40000100a00 */
[----:B------:R-:W2:Y:S01]  /*4c0c0*/  LDL.64 R26, [R1+0x1d8] ;  /* 0x0001d800011a7983 */ /* 0x000ea20000100a00 */
[----:B0-----:R-:W4:Y:S01]  /*4c0d0*/  LDL.64 R14, [R1+0x1e8] ;  /* 0x0001e800010e7983 */ /* 0x001f220000100a00 */
        /* <DEDUP_REMOVED lines=29> */
[----:B------:R0:W-:Y:S01]  /*4c2b0*/  STL.64 [R1+0x7b0], R8 ;  /* 0x0007b00801007387 */ /* 0x0001e20000100a00 */
[----:B------:R1:W-:Y:S03]  /*4c2c0*/  STL.64 [R1+0x7b8], R10 ;  /* 0x0007b80a01007387 */ /* 0x0003e60000100a00 */
[----:B0-----:R-:W4:Y:S01]  /*4c2d0*/  LDL.LU.64 R8, [R1+0x36c0] ;  /* 0x0036c00001087983 */ /* 0x001f220000300a00 */
[----:B-1----:R-:W-:-:S02]  /*4c2e0*/  IMAD.MOV.U32 R11, RZ, RZ, R14 ;  /* 0x000000ffff0b7224 */ /* 0x002fc400078e000e */
[----:B------:R-:W-:Y:S02]  /*4c2f0*/  IMAD.MOV.U32 R10, RZ, RZ, R15 ;  /* 0x000000ffff0a7224 */ /* 0x000fe400078e000f */
[----:B------:R-:W2:Y:S01]  /*4c300*/  LDL.LU.64 R14, [R1+0x36b8] ;  /* 0x0036b800010e7983 */ /* 0x000ea20000300a00 */
        /* <DEDUP_REMOVED lines=51> */
[----:B------:R-:W2:Y:S01]  /*4c640*/  LDL.LU R24, [R1+0x2e0] ;  /* 0x0002e00001187983 */ /* 0x000ea20000300800 */
[----:B------:R-:W2:Y:S04]  /*4c650*/  LDL.LU R25, [R1+0x2e4] ;  /* 0x0002e40001197983 */ /* 0x000ea80000300800 */
[----:B0-----:R-:W2:Y:S01]  /*4c660*/  LDL.LU R26, [R1+0x2e8] ;  /* 0x0002e800011a7983 */ /* 0x001ea20000300800 */
[----:B------:R-:W2:Y:S03]  /*4c670*/  LDL.LU R27, [R1+0x2ec] ;  /* 0x0002ec00011b7983 */ /* 0x000ea60000300800 */
        /* <DEDUP_REMOVED lines=11> */
[----:B------:R0:W-:Y:S04]  /*4c730*/  STL.64 [R1+0x3550], R26 ;  /* 0x0035501a01007387 */ /* 0x0001e80000100a00 */
[----:B0-----:R-:W2:Y:S04]  /*4c740*/  LDL R26, [R1+0x178] ;  /* 0x00017800011a7983 */ /* 0x001ea80000100800 */
[----:B------:R-:W2:Y:S02]  /*4c750*/  LDL R27, [R1+0x17c] ;  /* 0x00017c00011b7983 */ /* 0x000ea40000100800 */
[----:B--2---:R-:W-:Y:S02]  /*4c760*/  HMMA.16816.F32 R24, R4, R26, R16 ;  /* 0x0000001a0418723c */ /* 0x004fe40000001810 */
[----:B------:R-:W2:Y:S11]  /*4c770*/  LDL.LU.64 R16, [R1+0x3620] ;  /* 0x0036200001107983 */ /* 0x000eb60000300a00 */
[----:B------:R-:W-:Y:S10]  /*4c780*/  @!UPT UIADD3 URZ, URZ, URZ, URZ ;  /* 0x0000003f3f3ff290 */ /* 0x000ff4000fffe03f */
[----:B------:R-:W-:Y:S01]  /*4c790*/  STL.64 [R1+0x740], R24 ;  /* 0x0007401801007387 */ /* 0x000fe20000100a00 */
[----:B------:R0:W-:Y:S02]  /*4c7a0*/  STL.64 [R1+0x748], R26 ;  /* 0x0007481a01007387 */ /* 0x0001e40000100a00 */
[----:B0-----:R-:W-:Y:S02]  /*4c7b0*/  IMAD.MOV.U32 R26, RZ, RZ, R15 ;  /* 0x000000ffff1a7224 */ /* 0x001fe400078e000f */
[----:B------:R-:W-:-:S05]  /*4c7c0*/  IMAD.MOV.U32 R27, RZ, RZ, R14 ;  /* 0x000000ffff1b7224 */ /* 0x000fca00078e000e */
[----:B------:R0:W-:Y:S02]  /*4c7d0*/  STL.64 [R1+0x3568], R26 ;  /* 0x0035681a01007387 */ /* 0x0001e40000100a00 */
[----:B0-----:R-:W-:Y:S02]  /*4c7e0*/  IMAD.MOV.U32 R26, RZ, RZ, R29 ;  /* 0x000000ffff1a7224 */ /* 0x001fe400078e001d */
[----:B------:R-:W-:-:S07]  /*4c7f0*/  IMAD.MOV.U32 R27, RZ, RZ, R28 ;  /* 0x000000ffff1b7224 */ /* 0x000fce00078e001c */
[----:B---3--:R-:W-:Y:S01]  /*4c800*/  HMMA.16816.F32 R24, R4, R26, R20 ;  /* 0x0000001a0418723c */ /* 0x008fe20000001814 */
[----:B------:R-:W3:Y:S01]  /*4c810*/  LDL.LU.64 R22, [R1+0x3618] ;  /* 0x0036180001167983 */ /* 0x000ee20000300a00 */
[----:B------:R-:W3:Y:S02]  /*4c820*/  LDL.LU.64 R20, [R1+0x3610] ;  /* 0x0036100001147983 */ /* 0x000ee40000300a00 */
[----:B------:R-:W2:Y:S11]  /*4c830*/  LDL.LU R4, [R1+0x2d0] ;  /* 0x0002d00001047983 */ /* 0x000eb60000300800 */
[----:B------:R-:W-:Y:S08]  /*4c840*/  @!UPT UIADD3 URZ, URZ, URZ, URZ ;  /* 0x0000003f3f3ff290 */ /* 0x000ff0000fffe03f */
[----:B------:R-:W-:Y:S01]  /*4c850*/  STL.64 [R1+0x3b0], R24 ;  /* 0x0003b01801007387 */ /* 0x000fe20000100a00 */
[----:B------:R0:W-:Y:S02]  /*4c860*/  STL.64 [R1+0x3b8], R26 ;  /* 0x0003b81a01007387 */ /* 0x0001e40000100a00 */
[----:B------:R-:W2:Y:S02]  /*4c870*/  LDL.LU R5, [R1+0x2d4] ;  /* 0x0002d40001057983 */ /* 0x000ea40000300800 */
[----:B------:R-:W2:Y:S01]  /*4c880*/  LDL.LU R6, [R1+0x2d8] ;  /* 0x0002d80001067983 */ /* 0x000ea20000300800 */
[----:B------:R-:W2:Y:S01]  /*4c890*/  LDL.LU R7, [R1+0x2dc] ;  /* 0x0002dc0001077983 */ /* 0x000ea20000300800 */
[----:B0-----:R-:W-:Y:S02]  /*4c8a0*/  IMAD.MOV.U32 R26, RZ, RZ, R13 ;  /* 0x000000ffff1a7224 */ /* 0x001fe400078e000d */
[----:B------:R-:W-:-:S05]  /*4c8b0*/  IMAD.MOV.U32 R27, RZ, RZ, R12 ;  /* 0x000000ffff1b7224 */ /* 0x000fca00078e000c */
[----:B------:R0:W-:Y:S02]  /*4c8c0*/  STL.64 [R1+0x3580], R26 ;  /* 0x0035801a01007387 */ /* 0x0001e40000100a00 */
[----:B0-----:R-:W-:Y:S02]  /*4c8d0*/  IMAD.MOV.U32 R26, RZ, RZ, R11 ;  /* 0x000000ffff1a7224 */ /* 0x001fe400078e000b */
[----:B------:R-:W-:-:S05]  /*4c8e0*/  IMAD.MOV.U32 R27, RZ, RZ, R10 ;  /* 0x000000ffff1b7224 */ /* 0x000fca00078e000a */
[----:B------:R-:W-:Y:S04]  /*4c8f0*/  STL.64 [R1+0x3598], R26 ;  /* 0x0035981a01007387 */ /* 0x000fe80000100a00 */
[----:B--2---:R-:W-:Y:S01]  /*4c900*/  STL.64 [R1+0x3530], R6 ;  /* 0x0035300601007387 */ /* 0x004fe20000100a00 */
[----:B------:R0:W-:Y:S03]  /*4c910*/  STL.64 [R1+0x3528], R4 ;  /* 0x0035280401007387 */ /* 0x0001e60000100a00 */
[----:B0-----:R-:W2:Y:S01]  /*4c920*/  LDL.LU R4, [R1+0x2f0] ;  /* 0x0002f00001047983 */ /* 0x001ea20000300800 */
[----:B------:R-:W2:Y:S02]  /*4c930*/  LDL.LU R5, [R1+0x2f4] ;  /* 0x0002f40001057983 */ /* 0x000ea40000300800 */
[----:B------:R-:W2:Y:S02]  /*4c940*/  LDL.LU R6, [R1+0x2f8] ;  /* 0x0002f80001067983 */ /* 0x000ea40000300800 */
[----:B------:R-:W2:Y:S01]  /*4c950*/  LDL.LU R7, [R1+0x2fc] ;  /* 0x0002fc0001077983 */ /* 0x000ea20000300800 */
[----:B------:R-:W2:Y:S04]  /*4c960*/  LDL.64 R26, [R1+0x38] ;  /* 0x00003800011a7983 */ /* 0x000ea80000100a00 */
[----:B--2---:R-:W-:Y:S01]  /*4c970*/  STL.64 [R1+0x35b0], R26 ;  /* 0x0035b01a01007387 */ /* 0x004fe20000100a00 */
[----:B------:R-:W-:Y:S02]  /*4c980*/  STL.64 [R1+0x3548], R6 ;  /* 0x0035480601007387 */ /* 0x000fe40000100a00 */
[----:B------:R0:W-:Y:S02]  /*4c990*/  STL.64 [R1+0x3540], R4 ;  /* 0x0035400401007387 */ /* 0x0001e40000100a00 */
[----:B0-----:R-:W2:Y:S01]  /*4c9a0*/  LDL.LU R4, [R1+0x300] ;  /* 0x0003000001047983 */ /* 0x001ea20000300800 */
        /* <DEDUP_REMOVED lines=8> */
[----:B------:R-:W-:Y:S02]  /*4ca30*/  STL.64 [R1+0x35d0], R24 ;  /* 0x0035d01801007387 */ /* 0x000fe40000100a00 */
        /* <DEDUP_REMOVED lines=8> */
[----:B------:R0:W-:Y:S02]  /*4cac0*/  STL.64 [R1+0x35f0], R18 ;  /* 0x0035f01201007387 */ /* 0x0001e40000100a00 */
[----:B----4-:R-:W-:Y:S02]  /*4cad0*/  IMAD.MOV.U32 R14, RZ, RZ, R9 ;  /* 0x000000ffff0e7224 */ /* 0x010fe400078e0009 */
[----:B------:R-:W-:-:S05]  /*4cae0*/  IMAD.MOV.U32 R15, RZ, RZ, R8 ;  /* 0x000000ffff0f7224 */ /* 0x000fca00078e0008 */
[----:B------:R-:W-:Y:S01]  /*4caf0*/  STL.64 [R1+0x35f8], R14 ;  /* 0x0035f80e01007387 */ /* 0x000fe20000100a00 */
[----:B------:R-:W2:Y:S02]  /*4cb00*/  LDL.LU R16, [R1+0x390] ;  /* 0x0003900001107983 */ /* 0x000ea40000300800 */
[----:B------:R-:W2:Y:S02]  /*4cb10*/  LDL.LU R17, [R1+0x394] ;  /* 0x0003940001117983 */ /* 0x000ea40000300800 */
[----:B0-----:R-:W4:Y:S01]  /*4cb20*/  LDL.LU R18, [R1+0x398] ;  /* 0x0003980001127983 */ /* 0x001f220000300800 */
[----:B------:R-:W4:Y:S04]  /*4cb30*/  LDL.LU R19, [R1+0x39c] ;  /* 0x00039c0001137983 */ /* 0x000f280000300800 */
        /* <DEDUP_REMOVED lines=28> */
[C---:B---3--:R-:W-:Y:S01]  /*4cd00*/  HMMA.16816.F32 R12, R20.reuse, R14, R16 ;  /* 0x0000000e140c723c */ /* 0x048fe20000001810 */
        /* <DEDUP_REMOVED lines=12> */
[----:B------:R-:W3:Y:S01]  /*4cdd0*/  LDL.LU.64 R18, [R1+0x3608] ;  /* 0x0036080001127983 */ /* 0x000ee20000300a00 */
[----:B------:R-:W3:Y:S02]  /*4cde0*/  LDL.LU.64 R16, [R1+0x3600] ;  /* 0x0036000001107983 */ /* 0x000ee40000300a00 */
[----:B------:R-:W-:Y:S02]  /*4cdf0*/  STL.64 [R1+0x3a0], R12 ;  /* 0x0003a00c01007387 */ /* 0x000fe40000100a00 */
[----:B------:R0:W-:Y:S02]  /*4ce00*/  STL.64 [R1+0x3a8], R14 ;  /* 0x0003a80e01007387 */ /* 0x0001e40000100a00 */
[----:B0-----:R-:W3:Y:S02]  /*4ce10*/  LDL.LU.64 R14, [R1+0x35f8] ;  /* 0x0035f800010e7983 */ /* 0x001ee40000300a00 */
[C---:B---3--:R-:W-:Y:S02]  /*4ce20*/  HMMA.16816.F32 R12, R20.reuse, R14, R16 ;  /* 0x0000000e140c723c */ /* 0x048fe40000001810 */
[----:B------:R-:W3:Y:S11]  /*4ce30*/  LDL.LU.64 R18, [R1+0x35f0] ;  /* 0x0035f00001127983 */ /* 0x000ef60000300a00 */
[----:B------:R-:W-:Y:S10]  /*4ce40*/  @!UPT UIADD3 URZ, URZ, URZ, URZ ;  /* 0x0000003f3f3ff290 */ /* 0x000ff4000fffe03f */
[----:B------:R-:W-:Y:S01]  /*4ce50*/  STL.64 [R1+0x390], R12 ;  /* 0x0003900c01007387 */ /* 0x000fe20000100a00 */
[----:B------:R0:W-:Y:S03]  /*4ce60*/  STL.64 [R1+0x398], R14 ;  /* 0x0003980e01007387 */ /* 0x0001e60000100a00 */
[----:B0-----:R-:W2:Y:S01]  /*4ce70*/  LDL.LU.64 R14, [R1+0x35e8] ;  /* 0x0035e800010e7983 */ /* 0x001ea20000300a00 */
[----:B------:R-:W2:Y:S01]  /*4ce80*/  LDL.LU.64 R12, [R1+0x35e0] ;  /* 0x0035e000010c7983 */ /* 0x000ea20000300a00 */
[C---:B---3--:R-:W-:Y:S02]  /*4ce90*/  HMMA.16816.F32 R16, R20.reuse, R18, R24 ;  /* 0x000000121410723c */ /* 0x048fe40000001818 */
[----:B------:R-:W3:Y:S01]  /*4cea0*/  LDL.LU.64 R26, [R1+0x35d8] ;  /* 0x0035d800011a7983 */ /* 0x000ee20000300a00 */
[----:B------:R-:W3:Y:S11]  /*4ceb0*/  LDL.LU.64 R24, [R1+0x35d0] ;  /* 0x0035d00001187983 */ /* 0x000ef60000300a00 */
        /* <DEDUP_REMOVED lines=9> */
[----:B0-----:R-:W4:Y:S01]  /*4cf50*/  LDL.LU.64 R14, [R1+0x35c0] ;  /* 0x0035c000010e7983 */ /* 0x001f220000300a00 */
[----:B------:R0:W-:Y:S03]  /*4cf60*/  STL.64 [R1+0x34a0], R18 ;  /* 0x0034a01201007387 */ /* 0x0001e60000100a00 */
        /* <DEDUP_REMOVED lines=63> */
[----:B0-----:R-:W3:Y:S01]  /*4d360*/  LDL.LU.64 R26, [R1+0x3510] ;  /* 0x00351000011a7983 */ /* 0x001ee20000300a00 */
[----:B------:R-:W-:Y:S02]  /*4d370*/  IMAD.MOV.U32 R9, RZ, RZ, R18 ;  /* 0x000000ffff097224 */ /* 0x000fe400078e0012 */
[----:B------:R-:W-:Y:S02]  /*4d380*/  IMAD.MOV.U32 R8, RZ, RZ, R19 ;  /* 0x000000ffff087224 */ /* 0x000fe400078e0013 */
[----:B------:R-:W-:Y:S03]  /*4d390*/  STL.64 [R1+0x3488], R10 ;  /* 0x0034880a01007387 */ /* 0x000fe60000100a00 */
[----:B------:R0:W-:Y:S01]  /*4d3a0*/  STL.64 [R1+0x3480], R8 ;  /* 0x0034800801007387 */ /* 0x0001e20000100a00 */
[----:B---3--:R-:W-:Y:S01]  /*4d3b0*/  HMMA.16816.F32 R4, R20, R26, R4 ;  /* 0x0000001a1404723c */ /* 0x008fe20000001804 */
[----:B------:R-:W-:-:S02]  /*4d3c0*/  IMAD.MOV.U32 R13, RZ, RZ, R26 ;  /* 0x000000ffff0d7224 */ /* 0x000fc400078e001a */
[----:B------:R-:W-:Y:S11]  /*4d3d0*/  IMAD.MOV.U32 R12, RZ, RZ, R27 ;  /* 0x000000ffff0c7224 */ /* 0x000ff600078e001b */
[----:B------:R-:W-:Y:S09]  /*4d3e0*/  @!UPT UIADD3 URZ, URZ, URZ, URZ ;  /* 0x0000003f3f3ff290 */ /* 0x000ff2000fffe03f */
[----:B------:R-:W-:Y:S01]  /*4d3f0*/  STL.64 [R1+0x6f0], R4 ;  /* 0x0006f00401007387 */ /* 0x000fe20000100a00 */
[----:B------:R-:W-:Y:S02]  /*4d400*/  STL.64 [R1+0x6f8], R6 ;  /* 0x0006f80601007387 */ /* 0x000fe40000100a00 */
[----:B------:R-:W-:Y:S02]  /*4d410*/  STL.64 [R1+0x3498], R14 ;  /* 0x0034980e01007387 */ /* 0x000fe40000100a00 */
[----:B------:R-:W-:Y:S01]  /*4d420*/  STL.64 [R1+0x3490], R12 ;  /* 0x0034900c01007387 */ /* 0x000fe20000100a00 */
        /* <DEDUP_REMOVED lines=8> */
[----:B------:R-:W0:Y:S04]  /*4d4b0*/  LDSM.16.MT88.4 R4, [R2+0x14280] ;  /* 0x014280000204783b */ /* 0x000e280000004200 */
[----:B--2---:R1:W-:Y:S01]  /*4d4c0*/  STL.64 [R1+0x3500], R26 ;  /* 0x0035001a01007387 */ /* 0x0043e20000100a00 */
[----:B----4-:R-:W-:Y:S03]  /*4d4d0*/  STL.64 [R1+0x34f8], R24 ;  /* 0x0034f81801007387 */ /* 0x010fe60000100a00 */
[----:B-1----:R-:W2:Y:S01]  /*4d4e0*/  LDL.64 R26, [R1+0x178] ;  /* 0x00017800011a7983 */ /* 0x002ea20000100a00 */
[----:B---3--:R-:W-:Y:S02]  /*4d4f0*/  STL.64 [R1+0x34b0], R10 ;  /* 0x0034b00a01007387 */ /* 0x008fe40000100a00 */
[----:B------:R1:W-:Y:S02]  /*4d500*/  STL.64 [R1+0x34a8], R8 ;  /* 0x0034a80801007387 */ /* 0x0003e40000100a00 */
[----:B-1----:R-:W3:Y:S01]  /*4d510*/  LDL.LU R8, [R1+0x290] ;  /* 0x0002900001087983 */ /* 0x002ee20000300800 */
[----:B------:R-:W3:Y:S02]  /*4d520*/  LDL.LU R9, [R1+0x294] ;  /* 0x0002940001097983 */ /* 0x000ee40000300800 */
[----:B------:R-:W4:Y:S02]  /*4d530*/  LDL.LU R10, [R1+0x298] ;  /* 0x00029800010a7983 */ /* 0x000f240000300800 */
[----:B------:R-:W4:Y:S02]  /*4d540*/  LDL.LU R11, [R1+0x29c] ;  /* 0x00029c00010b7983 */ /* 0x000f240000300800 */
[----:B----4-:R1:W-:Y:S01]  /*4d550*/  STL.64 [R1+0x34c0], R10 ;  /* 0x0034c00a01007387 */ /* 0x0103e20000100a00 */
[----:B---3--:R-:W-:Y:S03]  /*4d560*/  STL.64 [R1+0x34b8], R8 ;  /* 0x0034b80801007387 */ /* 0x008fe60000100a00 */
[----:B-1----:R-:W3:Y:S04]  /*4d570*/  LDL.64 R10, [R1+0x18] ;  /* 0x00001800010a7983 */ /* 0x002ee80000100a00 */
[----:B---3--:R1:W-:Y:S04]  /*4d580*/  STL.64 [R1+0x34d0], R10 ;  /* 0x0034d00a01007387 */ /* 0x0083e80000100a00 */
[----:B-1----:R-:W3:Y:S04]  /*4d590*/  LDL.64 R10, [R1+0x28] ;  /* 0x00002800010a7983 */ /* 0x002ee80000100a00 */
[----:B---3--:R1:W-:Y:S01]  /*4d5a0*/  STL.64 [R1+0x3508], R10 ;  /* 0x0035080a01007387 */ /* 0x0083e20000100a00 */
[----:B------:R-:W2:Y:S02]  /*4d5b0*/  LDL.LU R8, [R1+0x680] ;  /* 0x0006800001087983 */ /* 0x000ea40000300800 */
[----:B------:R-:W2:Y:S01]  /*4d5c0*/  LDL.LU R9, [R1+0x684] ;  /* 0x0006840001097983 */ /* 0x000ea20000300800 */
[----:B-1----:R-:W2:Y:S01]  /*4d5d0*/  LDL.LU R10, [R1+0x688] ;  /* 0x00068800010a7983 */ /* 0x002ea20000300800 */
[----:B------:R-:W2:Y:S02]  /*4d5e0*/  LDL.LU R11, [R1+0x68c] ;  /* 0x00068c00010b7983 */ /* 0x000ea40000300800 */
[----:B------:R-:W3:Y:S02]  /*4d5f0*/  LDL.64 R18, [R1+0x8] ;  /* 0x0000080001127983 */ /* 0x000ee40000100a00 */
[----:B---3--:R1:W-:Y:S01]  /*4d600*/  STL.64 [R1+0x34c8], R18 ;  /* 0x0034c81201007387 */ /* 0x0083e20000100a00 */
[----:B------:R-:W3:Y:S02]  /*4d610*/  LDL.LU R16, [R1+0x2a0] ;  /* 0x0002a00001107983 */ /* 0x000ee40000300800 */
[----:B------:R-:W3:Y:S01]  /*4d620*/  LDL.LU R17, [R1+0x2a4] ;  /* 0x0002a40001117983 */ /* 0x000ee20000300800 */
[----:B-1----:R-:W4:Y:S01]  /*4d630*/  LDL.LU R18, [R1+0x2a8] ;  /* 0x0002a80001127983 */ /* 0x002f220000300800 */
[----:B------:R-:W4:Y:S01]  /*4d640*/  LDL.LU R19, [R1+0x2ac] ;  /* 0x0002ac0001137983 */ /* 0x000f220000300800 */
[----:B--2---:R-:W-:Y:S02]  /*4d650*/  HMMA.16816.F32 R8, R20, R26, R8 ;  /* 0x0000001a1408723c */ /* 0x004fe40000001808 */
        /* <DEDUP_REMOVED lines=10> */
[----:B0-----:R0:W-:Y:S01]  /*4d700*/  STL.64 [R1+0x33c8], R6 ;  /* 0x0033c80601007387 */ /* 0x0011e20000100a00 */
[----:B------:R1:W-:Y:S03]  /*4d710*/  STL.64 [R1+0x33c0], R4 ;  /* 0x0033c00401007387 */ /* 0x0003e60000100a00 */
[----:B0-----:R-:W4:Y:S01]  /*4d720*/  LDL.64 R6, [R1+0x168] ;  /* 0x0001680001067983 */ /* 0x001f220000100a00 */
[----:B------:R-:W-:Y:S02]  /*4d730*/  STL.64 [R1+0x6e0], R8 ;  /* 0x0006e00801007387 */ /* 0x000fe40000100a00 */
[----:B------:R0:W-:Y:S02]  /*4d740*/  STL.64 [R1+0x6e8], R10 ;  /* 0x0006e80a01007387 */ /* 0x0001e40000100a00 */
[----:B-1----:R-:W-:-:S02]  /*4d750*/  IMAD.MOV.U32 R5, RZ, RZ, R26 ;  /* 0x000000ffff057224 */ /* 0x002fc400078e001a */
[----:B------:R-:W-:Y:S01]  /*4d760*/  IMAD.MOV.U32 R4, RZ, RZ, R27 ;  /* 0x000000ffff047224 */ /* 0x000fe200078e001b */
[----:B0-----:R-:W2:Y:S01]  /*4d770*/  LDL.LU.64 R10, [R1+0x3508] ;  /* 0x00350800010a7983 */ /* 0x001ea20000300a00 */
[----:B------:R-:W4:Y:S02]  /*4d780*/  LDL.LU.64 R26, [R1+0x3500] ;  /* 0x00350000011a7983 */ /* 0x000f240000300a00 */
[----:B------:R-:W4:Y:S02]  /*4d790*/  LDL.LU.64 R24, [R1+0x34f8] ;  /* 0x0034f80001187983 */ /* 0x000f240000300a00 */
[----:B----4-:R-:W-:Y:S01]  /*4d7a0*/  HMMA.16816.F32 R20, R20, R6, R24 ;  /* 0x000000061414723c */ /* 0x010fe20000001818 */
[----:B------:R-:W4:Y:S01]  /*4d7b0*/  LDL.LU.64 R26, [R1+0x34f0] ;  /* 0x0034f000011a7983 */ /* 0x000f220000300a00 */
[----:B------:R-:W4:Y:S11]  /*4d7c0*/  LDL.LU.64 R24, [R1+0x34e8] ;  /* 0x0034e80001187983 */ /* 0x000f360000300a00 */
[----:B------:R-:W-:Y:S10]  /*4d7d0*/  @!UPT UIADD3 URZ, URZ, URZ, URZ ;  /* 0x0000003f3f3ff290 */ /* 0x000ff4000fffe03f */
        /* <DEDUP_REMOVED lines=9> */
[----:B------:R2:W-:Y:S02]  /*4d870*/  STL.64 [R1+0x33d8], R6 ;  /* 0x0033d80601007387 */ /* 0x0005e40000100a00 */
[----:B--2---:R-:W-:Y:S02]  /*4d880*/  IMAD.MOV.U32 R7, RZ, RZ, R10 ;  /* 0x000000ffff077224 */ /* 0x004fe400078e000a */
[----:B------:R-:W-:Y:S01]  /*4d890*/  IMAD.MOV.U32 R6, RZ, RZ, R11 ;  /* 0x000000ffff067224 */ /* 0x000fe200078e000b */
        /* <DEDUP_REMOVED lines=36> */
[----:B------:R0:W-:Y:S03]  /*4dae0*/  STL.64 [R1+0x308], R14 ;  /* 0x0003080e01007387 */ /* 0x0001e60000100a00 */
[----:B0-----:R-:W2:Y:S01]  /*4daf0*/  LDL.LU.64 R14, [R1+0x3498] ;  /* 0x00349800010e7983 */ /* 0x001ea20000300a00 */
[----:B------:R-:W3:Y:S02]  /*4db00*/  LDL.LU.64 R12, [R1+0x3490] ;  /* 0x00349000010c7983 */ /* 0x000ee40000300a00 */
[----:B------:R0:W-:Y:S02]  /*4db10*/  STL.64 [R1+0x3428], R18 ;  /* 0x0034281201007387 */ /* 0x0001e40000100a00 */
[----:B0-----:R-:W3:Y:S01]  /*4db20*/  LDL.64 R18, [R1+0x1e8] ;  /* 0x0001e80001127983 */ /* 0x001ee20000100a00 */
[C---:B--2---:R-:W-:Y:S11]  /*4db30*/  HMMA.16816.F32 R8, R24.reuse, R14, R8 ;  /* 0x0000000e1808723c */ /* 0x044ff60000001808 */
[----:B------:R-:W-:Y:S11]  /*4db40*/  @!UPT UIADD3 URZ, URZ, URZ, URZ ;  /* 0x0000003f3f3ff290 */ /* 0x000ff6000fffe03f */
[----:B------:R-:W-:Y:S01]  /*4db50*/  @!UPT UIADD3 URZ, URZ, URZ, URZ ;  /* 0x0000003f3f3ff290 */ /* 0x000fe2000fffe03f */
[----:B------:R-:W-:Y:S01]  /*4db60*/  STL.64 [R1+0x2f0], R8 ;  /* 0x0002f00801007387 */ /* 0x000fe20000100a00 */
[----:B------:R0:W-:Y:S03]  /*4db70*/  STL.64 [R1+0x2f8], R10 ;  /* 0x0002f80a01007387 */ /* 0x0001e60000100a00 */
[----:B0-----:R-:W2:Y:S01]  /*4db80*/  LDL.LU.64 R10, [R1+0x3488] ;  /* 0x00348800010a7983 */ /* 0x001ea20000300a00 */
[----:B------:R-:W3:Y:S02]  /*4db90*/  LDL.LU.64 R8, [R1+0x3480] ;  /* 0x0034800001087983 */ /* 0x000ee40000300a00 */
[----:B------:R-:W-:Y:S01]  /*4dba0*/  STL.64 [R1+0x3440], R14 ;  /* 0x0034400e01007387 */ /* 0x000fe20000100a00 */
[C---:B--2---:R-:W-:Y:S11]  /*4dbb0*/  HMMA.16816.F32 R20, R24.reuse, R10, R20 ;  /* 0x0000000a1814723c */ /* 0x044ff60000001814 */
[----:B------:R-:W-:Y:S11]  /*4dbc0*/  @!UPT UIADD3 URZ, URZ, URZ, URZ ;  /* 0x0000003f3f3ff290 */ /* 0x000ff6000fffe03f */
[----:B------:R-:W-:Y:S01]  /*4dbd0*/  @!UPT UIADD3 URZ, URZ, URZ, URZ ;  /* 0x0000003f3f3ff290 */ /* 0x000fe2000fffe03f */
[----:B------:R-:W-:Y:S01]  /*4dbe0*/  STL.64 [R1+0x2e0], R20 ;  /* 0x0002e01401007387 */ /* 0x000fe20000100a00 */
[----:B------:R0:W-:Y:S03]  /*4dbf0*/  STL.64 [R1+0x2e8], R22 ;  /* 0x0002e81601007387 */ /* 0x0001e60000100a00 */
[----:B0-----:R-:W4:Y:S01]  /*4dc00*/  LDL.LU.64 R22, [R1+0x3478] ;  /* 0x0034780001167983 */ /* 0x001f220000300a00 */
[----:B------:R-:W-:Y:S01]  /*4dc10*/  STL.64 [R1+0x3370], R10 ;  /* 0x0033700a01007387 */ /* 0x000fe20000100a00 */
[----:B----4-:R-:W-:Y:S02]  /*4dc20*/  HMMA.16816.F32 R20, R24, R22, R4 ;  /* 0x000000161814723c */ /* 0x010fe40000001804 */
[----:B------:R-:W2:Y:S01]  /*4dc30*/  LDL.LU.64 R6, [R1+0x3470] ;  /* 0x0034700001067983 */ /* 0x000ea20000300a00 */
[----:B------:R-:W4:Y:S11]  /*4dc40*/  LDL.LU.64 R4, [R1+0x3468] ;  /* 0x0034680001047983 */ /* 0x000f360000300a00 */
[----:B------:R-:W-:Y:S09]  /*4dc50*/  @!UPT UIADD3 URZ, URZ, URZ, URZ ;  /* 0x0000003f3f3ff290 */ /* 0x000ff2000fffe03f */
[----:B------:R-:W-:Y:S01]  /*4dc60*/  STL.64 [R1+0x6d0], R20 ;  /* 0x0006d01401007387 */ /* 0x000fe20000100a00 */
[----:B------:R-:W-:Y:S02]  /*4dc70*/  STL.64 [R1+0x6d8], R22 ;  /* 0x0006d81601007387 */ /* 0x000fe40000100a00 */
[----:B------:R-:W0:Y:S02]  /*4dc80*/  LDSM.16.MT88.4 R20, [R2+0x14300] ;  /* 0x014300000214783b */ /* 0x000e240000004200 */
[----:B0-----:R-:W-:Y:S02]  /*4dc90*/  STL.64 [R1+0x3298], R22 ;  /* 0x0032981601007387 */ /* 0x001fe40000100a00 */
        /* <DEDUP_REMOVED lines=11> */
[----:B--2---:R0:W-:Y:S01]  /*4dd50*/  STL.64 [R1+0x3390], R22 ;  /* 0x0033901601007387 */ /* 0x0041e20000100a00 */
        /* <DEDUP_REMOVED lines=8> */
[----:B---3--:R-:W-:Y:S11]  /*4dde0*/  HMMA.16816.F32 R20, R24, R18, R20 ;  /* 0x000000121814723c */ /* 0x008ff60000001814 */
[----:B------:R-:W-:Y:S11]  /*4ddf0*/  @!UPT UIADD3 URZ, URZ, URZ, URZ ;  /* 0x0000003f3f3ff290 */ /* 0x000ff6000fffe03f */
[----:B------:R-:W-:Y:S01]  /*4de00*/  @!UPT UIADD3 URZ, URZ, URZ, URZ ;  /* 0x0000003f3f3ff290 */ /* 0x000fe2000fffe03f */
[----:B------:R-:W-:Y:S01]  /*4de10*/  STL.64 [R1+0x6c0], R20 ;  /* 0x0006c01401007387 */ /* 0x000fe20000100a00 */
[----:B------:R0:W-:Y:S02]  /*4de20*/  STL.64 [R1+0x6c8], R22 ;  /* 0x0006c81601007387 */ /* 0x0001e40000100a00 */
[----:B0-----:R-:W-:Y:S02]  /*4de30*/  IMAD.MOV.U32 R22, RZ, RZ, R7 ;  /* 0x000000ffff167224 */ /* 0x001fe400078e0007 */
[----:B------:R-:W-:Y:S02]  /*4de40*/  IMAD.MOV.U32 R23, RZ, RZ, R6 ;  /* 0x000000ffff177224 */ /* 0x000fe400078e0006 */
[----:B----4-:R-:W-:Y:S02]  /*4de50*/  IMAD.MOV.U32 R6, RZ, RZ, R5 ;  /* 0x000000ffff067224 */ /* 0x010fe400078e0005 */
[----:B------:R-:W-:-:S05]  /*4de60*/  IMAD.MOV.U32 R7, RZ, RZ, R4 ;  /* 0x000000ffff077224 */ /* 0x000fca00078e0004 */
[----:B------:R-:W-:Y:S01]  /*4de70*/  STL.64 [R1+0x33f0], R6 ;  /* 0x0033f00601007387 */ /* 0x000fe20000100a00 */
[----:B------:R0:W-:Y:S02]  /*4de80*/  STL.64 [R1+0x33d0], R22 ;  /* 0x0033d01601007387 */ /* 0x0001e40000100a00 */
[----:B------:R-:W2:Y:S02]  /*4de90*/  LDL.LU R20, [R1+0x240] ;  /* 0x0002400001147983 */ /* 0x000ea40000300800 */
[----:B------:R-:W2:Y:S01]  /*4dea0*/  LDL.LU R21, [R1+0x244] ;  /* 0x0002440001157983 */ /* 0x000ea20000300800 */
[----:B0-----:R-:W3:Y:S01]  /*4deb0*/  LDL.LU R22, [R1+0x248] ;  /* 0x0002480001167983 */ /* 0x001ee20000300800 */
[----:B------:R-:W3:Y:S02]  /*4dec0*/  LDL.LU R23, [R1+0x24c] ;  /* 0x00024c0001177983 */ /* 0x000ee40000300800 */
[----:B------:R-:W-:Y:S02]  /*4ded0*/  IMAD.MOV.U32 R6, RZ, RZ, R13 ;  /* 0x000000ffff067224 */ /* 0x000fe400078e000d */
[----:B------:R-:W-:-:S05]  /*4dee0*/  IMAD.MOV.U32 R7, RZ, RZ, R12 ;  /* 0x000000ffff077224 */ /* 0x000fca00078e000c */
[----:B------:R0:W-:Y:S01]  /*4def0*/  STL.64 [R1+0x3408], R6 ;  /* 0x0034080601007387 */ /* 0x0001e20000100a00 */
[----:B------:R-:W-:Y:S02]  /*4df00*/  IMAD.MOV.U32 R3, RZ, RZ, R18 ;  /* 0x000000ffff037224 */ /* 0x000fe400078e0012 */
[----:B------:R-:W-:Y:S02]  /*4df10*/  IMAD.MOV.U32 R0, RZ, RZ, R19 ;  /* 0x000000ffff007224 */ /* 0x000fe400078e0013 */
        /* <DEDUP_REMOVED lines=20> */
[----:B--2---:R0:W-:Y:S01]  /*4e060*/  STL.64 [R1+0x3450], R14 ;  /* 0x0034500e01007387 */ /* 0x0041e20000100a00 */
[----:B------:R-:W-:Y:S03]  /*4e070*/  STL.64 [R1+0x3448], R12 ;  /* 0x0034480c01007387 */ /* 0x000fe60000100a00 */
[----:B0-----:R-:W2:Y:S04]  /*4e080*/  LDL.64 R14, [R1+0x1c8] ;  /* 0x0001c800010e7983 */ /* 0x001ea80000100a00 */
[----:B--2---:R0:W-:Y:S04]  /*4e090*/  STL.64 [R1+0x3460], R14 ;  /* 0x0034600e01007387 */ /* 0x0041e80000100a00 */
[----:B0-----:R-:W2:Y:S01]  /*4e0a0*/  LDL.64 R14, [R1+0x1d8] ;  /* 0x0001d800010e7983 */ /* 0x001ea20000100a00 */
[----:B------:R0:W-:Y:S02]  /*4e0b0*/  STL.64 [R1+0x3438], R18 ;  /* 0x0034381201007387 */ /* 0x0001e40000100a00 */
[----:B----4-:R1:W-:Y:S01]  /*4e0c0*/  STL.64 [R1+0x3430], R16 ;  /* 0x0034301001007387 */ /* 0x0103e20000100a00 */
[----:B0-----:R-:W4:Y:S04]  /*4e0d0*/  LDL.64 R18, [R1+0x1b8] ;  /* 0x0001b80001127983 */ /* 0x001f280000100a00 */
[----:B----4-:R0:W-:Y:S01]  /*4e0e0*/  STL.64 [R1+0x3458], R18 ;  /* 0x0034581201007387 */ /* 0x0101e20000100a00 */
[----:B-1----:R-:W4:Y:S02]  /*4e0f0*/  LDL.LU R16, [R1+0x650] ;  /* 0x0006500001107983 */ /* 0x002f240000300800 */
[----:B------:R-:W4:Y:S01]  /*4e100*/  LDL.LU R17, [R1+0x654] ;  /* 0x0006540001117983 */ /* 0x000f220000300800 */
[----:B0-----:R-:W4:Y:S01]  /*4e110*/  LDL.LU R18, [R1+0x658] ;  /* 0x0006580001127983 */ /* 0x001f220000300800 */
[----:B------:R-:W4:Y:S02]  /*4e120*/  LDL.LU R19, [R1+0x65c] ;  /* 0x00065c0001137983 */ /* 0x000f240000300800 */
[----:B------:R0:W-:Y:S02]  /*4e130*/  STL.64 [R1+0x3420], R6 ;  /* 0x0034200601007387 */ /* 0x0001e40000100a00 */
[----:B0-----:R-:W4:Y:S01]  /*4e140*/  LDL.64 R6, [R1+0x1a8] ;  /* 0x0001a80001067983 */ /* 0x001f220000100a00 */
[----:B---3--:R-:W-:Y:S02]  /*4e150*/  STL.64 [R1+0x3400], R22 ;  /* 0x0034001601007387 */ /* 0x008fe40000100a00 */
[----:B------:R0:W-:Y:S02]  /*4e160*/  STL.64 [R1+0x33f8], R20 ;  /* 0x0033f81401007387 */ /* 0x0001e40000100a00 */
[----:B0-----:R-:W3:Y:S01]  /*4e170*/  LDL.LU R20, [R1+0x610] ;  /* 0x0006100001147983 */ /* 0x001ee20000300800 */
        /* <DEDUP_REMOVED lines=9> */
[----:B------:R-:W2:Y:S11]  /*4e210*/  LDL.LU R23, [R1+0x62c] ;  /* 0x00062c0001177983 */ /* 0x000eb60000300800 */
[----:B------:R-:W-:Y:S02]  /*4e220*/  @!UPT UIADD3 URZ, URZ, URZ, URZ ;  /* 0x0000003f3f3ff290 */ /* 0x000fe4000fffe03f */
        /* <DEDUP_REMOVED lines=29> */
[----:B------:R1:W-:Y:S02]  /*4e400*/  STL.64 [R1+0x698], R14 ;  /* 0x0006980e01007387 */ /* 0x0003e40000100a00 */
[----:B0-----:R-:W-:Y:S01]  /*4e410*/  IMAD.MOV.U32 R13, RZ, RZ, R18 ;  /* 0x000000ffff0d7224 */ /* 0x001fe200078e0012 */
[----:B-1----:R-:W3:Y:S01]  /*4e420*/  LDL.LU.64 R14, [R1+0x3440] ;  /* 0x00344000010e7983 */ /* 0x002ee20000300a00 */
[----:B------:R-:W-:Y:S02]  /*4e430*/  IMAD.MOV.U32 R12, RZ, RZ, R19 ;  /* 0x000000ffff0c7224 */ /* 0x000fe400078e0013 */
[----:B------:R-:W4:Y:S02]  /*4e440*/  LDL.LU.64 R18, [R1+0x3438] ;  /* 0x0034380001127983 */ /* 0x000f240000300a00 */
        /* <DEDUP_REMOVED lines=32> */
[----:B------:R-:W2:Y:S05]  /*4e650*/  LDL.LU.64 R22, [R1+0x33d0] ;  /* 0x0033d00001167983 */ /* 0x000eaa0000300a00 */
[----:B------:R-:W-:-:S02]  /*4e660*/  IMAD.MOV.U32 R21, RZ, RZ, R6 ;  /* 0x000000ffff157224 */ /* 0x000fc400078e0006 */
[----:B------:R-:W-:Y:S11]  /*4e670*/  IMAD.MOV.U32 R20, RZ, RZ, R7 ;  /* 0x000000ffff147224 */ /* 0x000ff600078e0007 */
[----:B------:R-:W-:Y:S03]  /*4e680*/  @!UPT UIADD3 URZ, URZ, URZ, URZ ;  /* 0x0000003f3f3ff290 */ /* 0x000fe6000fffe03f */
[----:B------:R-:W-:Y:S01]  /*4e690*/  STL.64 [R1+0x2d0], R24 ;  /* 0x0002d01801007387 */ /* 0x000fe20000100a00 */
[----:B------:R-:W-:Y:S02]  /*4e6a0*/  STL.64 [R1+0x2d8], R26 ;  /* 0x0002d81a01007387 */ /* 0x000fe40000100a00 */
[----:B------:R-:W2:Y:S02]  /*4e6b0*/  LDL.LU.64 R6, [R1+0x33c8] ;  /* 0x0033c80001067983 */ /* 0x000ea40000300a00 */
[----:B------:R-:W2:Y:S01]  /*4e6c0*/  LDL.LU.64 R4, [R1+0x33c0] ;  /* 0x0033c00001047983 */ /* 0x000ea20000300a00 */
[----:B------:R-:W0:Y:S04]  /*4e6d0*/  LDSM.16.MT88.4 R24, [R2+0x14380] ;  /* 0x014380000218783b */ /* 0x000e280000004200 */
[----:B------:R-:W-:Y:S04]  /*4e6e0*/  STL [R1+0x31d0], R2 ;  /* 0x0031d00201007387 */ /* 0x000fe80000100800 */
[----:B0-----:R0:W-:Y:S02]  /*4e6f0*/  STL.64 [R1+0x3158], R26 ;  /* 0x0031581a01007387 */ /* 0x0011e40000100a00 */
[----:B0-----:R-:W-:-:S02]  /*4e700*/  IMAD.MOV.U32 R26, RZ, RZ, R21 ;  /* 0x000000ffff1a7224 */ /* 0x001fc400078e0015 */
[----:B------:R-:W-:Y:S01]  /*4e710*/  IMAD.MOV.U32 R27, RZ, RZ, R20 ;  /* 0x000000ffff1b7224 */ /* 0x000fe200078e0014 */
[----:B------:R-:W-:Y:S04]  /*4e720*/  STL.64 [R1+0x3150], R24 ;  /* 0x0031501801007387 */ /* 0x000fe80000100a00 */
[----:B------:R-:W-:Y:S01]  /*4e730*/  STL.64 [R1+0x32b0], R26 ;  /* 0x0032b01a01007387 */ /* 0x000fe20000100a00 */
[C---:B--2---:R-:W-:Y:S03]  /*4e740*/  HMMA.16816.F32 R20, R4.reuse, R22, R8 ;  /* 0x000000160414723c */ /* 0x044fe60000001808 */
[----:B------:R-:W2:Y:S01]  /*4e750*/  LDL.LU.64 R10, [R1+0x33b8] ;  /* 0x0033b800010a7983 */ /* 0x000ea20000300a00 */
[----:B------:R-:W2:Y:S11]  /*4e760*/  LDL.LU.64 R8, [R1+0x33b0] ;  /* 0x0033b00001087983 */ /* 0x000eb60000300a00 */
[----:B------:R-:W-:Y:S08]  /*4e770*/  @!UPT UIADD3 URZ, URZ, URZ, URZ ;  /* 0x0000003f3f3ff290 */ /* 0x000ff0000fffe03f */
[----:B------:R-:W-:Y:S01]  /*4e780*/  STL.64 [R1+0x2c0], R20 ;  /* 0x0002c01401007387 */ /* 0x000fe20000100a00 */
[----:B------:R0:W-:Y:S03]  /*4e790*/  STL.64 [R1+0x2c8], R22 ;  /* 0x0002c81601007387 */ /* 0x0001e60000100a00 */
[----:B0-----:R-:W2:Y:S02]  /*4e7a0*/  LDL.LU.64 R22, [R1+0x33a8] ;  /* 0x0033a80001167983 */ /* 0x001ea40000300a00 */
[----:B--2---:R-:W-:Y:S02]  /*4e7b0*/  HMMA.16816.F32 R20, R4, R22, R8 ;  /* 0x000000160414723c */ /* 0x004fe40000001808 */
[----:B------:R-:W2:Y:S01]  /*4e7c0*/  LDL.LU.64 R10, [R1+0x33a0] ;  /* 0x0033a000010a7983 */ /* 0x000ea20000300a00 */
[----:B------:R-:W2:Y:S11]  /*4e7d0*/  LDL.LU.64 R8, [R1+0x3398] ;  /* 0x0033980001087983 */ /* 0x000eb60000300a00 */
[----:B------:R-:W-:Y:S09]  /*4e7e0*/  @!UPT UIADD3 URZ, URZ, URZ, URZ ;  /* 0x0000003f3f3ff290 */ /* 0x000ff2000fffe03f */
[----:B------:R-:W-:Y:S01]  /*4e7f0*/  STL.64 [R1+0x2b0], R20 ;  /* 0x0002b01401007387 */ /* 0x000fe20000100a00 */
[----:B------:R0:W-:Y:S03]  /*4e800*/  STL.64 [R1+0x2b8], R22 ;  /* 0x0002b81601007387 */ /* 0x0001e60000100a00 */
[----:B0-----:R-:W2:Y:S01]  /*4e810*/  LDL.LU.64 R22, [R1+0x3390] ;  /* 0x0033900001167983 */ /* 0x001ea20000300a00 */
[----:B------:R-:W2:Y:S02]  /*4e820*/  LDL.LU.64 R20, [R1+0x3388] ;  /* 0x0033880001147983 */ /* 0x000ea40000300a00 */
[----:B------:R-:W-:Y:S02]  /*4e830*/  IMAD.MOV.U32 R26, RZ, RZ, R29 ;  /* 0x000000ffff1a7224 */ /* 0x000fe400078e001d */
[----:B------:R-:W-:-:S07]  /*4e840*/  IMAD.MOV.U32 R27, RZ, RZ, R28 ;  /* 0x000000ffff1b7224 */ /* 0x000fce00078e001c */
[C---:B--2---:R-:W-:Y:S01]  /*4e850*/  HMMA.16816.F32 R24, R4.reuse, R26, R20 ;  /* 0x0000001a0418723c */ /* 0x044fe20000001814 */
[----:B------:R-:W4:Y:S01]  /*4e860*/  LDL.LU.64 R22, [R1+0x3380] ;  /* 0x0033800001167983 */ /* 0x000f220000300a00 */
[----:B------:R-:W4:Y:S11]  /*4e870*/  LDL.LU.64 R20, [R1+0x3378] ;  /* 0x0033780001147983 */ /* 0x000f360000300a00 */
[----:B------:R-:W-:Y:S10]  /*4e880*/  @!UPT UIADD3 URZ, URZ, URZ, URZ ;  /* 0x0000003f3f3ff290 */ /* 0x000ff4000fffe03f */
[----:B------:R-:W-:Y:S01]  /*4e890*/  STL.64 [R1+0x2a0], R24 ;  /* 0x0002a01801007387 */ /* 0x000fe20000100a00 */
[----:B------:R4:W-:Y:S02]  /*4e8a0*/  STL.64 [R1+0x2a8], R26 ;  /* 0x0002a81a01007387 */ /* 0x0009e40000100a00 */
[----:B----4-:R-:W-:Y:S01]  /*4e8b0*/  HMMA.16816.F32 R24, R4, R18, R20 ;  /* 0x000000120418723c */ /* 0x010fe20000001814 */
[----:B------:R-:W2:Y:S11]  /*4e8c0*/  LDL.LU R20, [R1+0x230] ;  /* 0x0002300001147983 */ /* 0x000eb60000300800 */
[----:B------:R-:W-:Y:S11]  /*4e8d0*/  @!UPT UIADD3 URZ, URZ, URZ, URZ ;  /* 0x0000003f3f3ff290 */ /* 0x000ff6000fffe03f */
[----:B------:R0:W-:Y:S01]  /*4e8e0*/  STL.64 [R1+0x290], R24 ;  /* 0x0002901801007387 */ /* 0x0001e20000100a00 */
[----:B------:R1:W-:Y:S02]  /*4e8f0*/  STL.64 [R1+0x298], R26 ;  /* 0x0002981a01007387 */ /* 0x0003e40000100a00 */
[----:B------:R-:W2:Y:S02]  /*4e900*/  LDL.LU R21, [R1+0x234] ;  /* 0x0002340001157983 */ /* 0x000ea40000300800 */
[----:B------:R-:W4:Y:S01]  /*4e910*/  LDL.LU R22, [R1+0x238] ;  /* 0x0002380001167983 */ /* 0x000f220000300800 */
[----:B------:R-:W4:Y:S04]  /*4e920*/  LDL.LU R23, [R1+0x23c] ;  /* 0x00023c0001177983 */ /* 0x000f280000300800 */
[----:B0-----:R-:W2:Y:S01]  /*4e930*/  LDL.LU R24, [R1+0x510] ;  /* 0x0005100001187983 */ /* 0x001ea20000300800 */
[----:B------:R-:W2:Y:S02]  /*4e940*/  LDL.LU R25, [R1+0x514] ;  /* 0x0005140001197983 */ /* 0x000ea40000300800 */
[----:B-1----:R-:W2:Y:S02]  /*4e950*/  LDL.LU R26, [R1+0x518] ;  /* 0x00051800011a7983 */ /* 0x002ea40000300800 */
[----:B------:R-:W2:Y:S02]  /*4e960*/  LDL.LU R27, [R1+0x51c] ;  /* 0x00051c00011b7983 */ /* 0x000ea40000300800 */
[----:B--2---:R0:W-:Y:S01]  /*4e970*/  STL.64 [R1+0x32c0], R26 ;  /* 0x0032c01a01007387 */ /* 0x0041e20000100a00 */
[----:B------:R-:W-:Y:S03]  /*4e980*/  STL.64 [R1+0x32b8], R24 ;  /* 0x0032b81801007387 */ /* 0x000fe60000100a00 */
[----:B0-----:R-:W2:Y:S04]  /*4e990*/  LDL.64 R26, [R1+0x188] ;  /* 0x00018800011a7983 */ /* 0x001ea80000100a00 */
[----:B--2---:R0:W-:Y:S04]  /*4e9a0*/  STL.64 [R1+0x32d0], R26 ;  /* 0x0032d01a01007387 */ /* 0x0041e80000100a00 */
[----:B0-----:R-:W2:Y:S04]  /*4e9b0*/  LDL.64 R26, [R1+0x198] ;  /* 0x00019800011a7983 */ /* 0x001ea80000100a00 */
[----:B--2---:R0:W-:Y:S02]  /*4e9c0*/  STL.64 [R1+0x32e8], R26 ;  /* 0x0032e81a01007387 */ /* 0x0041e40000100a00 */
[----:B0-----:R-:W-:-:S02]  /*4e9d0*/  IMAD.MOV.U32 R26, RZ, RZ, R17 ;  /* 0x000000ffff1a7224 */ /* 0x001fc400078e0011 */
[----:B------:R-:W-:-:S05]  /*4e9e0*/  IMAD.MOV.U32 R27, RZ, RZ, R16 ;  /* 0x000000ffff1b7224 */ /* 0x000fca00078e0010 */
[----:B------:R0:W-:Y:S02]  /*4e9f0*/  STL.64 [R1+0x3300], R26 ;  /* 0x0033001a01007387 */ /* 0x0001e40000100a00 */
[----:B0-----:R-:W-:Y:S02]  /*4ea00*/  IMAD.MOV.U32 R26, RZ, RZ, R13 ;  /* 0x000000ffff1a7224 */ /* 0x001fe400078e000d */
[----:B------:R-:W-:-:S05]  /*4ea10*/  IMAD.MOV.U32 R27, RZ, RZ, R12 ;  /* 0x000000ffff1b7224 */ /* 0x000fca00078e000c */
[----:B------:R0:W-:Y:S02]  /*4ea20*/  STL.64 [R1+0x3318], R26 ;  /* 0x0033181a01007387 */ /* 0x0001e40000100a00 */
[----:B0-----:R-:W-:Y:S02]  /*4ea30*/  IMAD.MOV.U32 R26, RZ, RZ, R11 ;  /* 0x000000ffff1a7224 */ /* 0x001fe400078e000b */
[----:B------:R-:W-:-:S05]  /*4ea40*/  IMAD.MOV.U32 R27, RZ, RZ, R10 ;  /* 0x000000ffff1b7224 */ /* 0x000fca00078e000a */
[----:B------:R-:W-:Y:S01]  /*4ea50*/  STL.64 [R1+0x3330], R26 ;  /* 0x0033301a01007387 */ /* 0x000fe20000100a00 */
[----:B----4-:R0:W-:Y:S02]  /*4ea60*/  STL.64 [R1+0x32a8], R22 ;  /* 0x0032a81601007387 */ /* 0x0101e40000100a00 */
[----:B------:R1:W-:Y:S01]  /*4ea70*/  STL.64 [R1+0x32a0], R20 ;  /* 0x0032a01401007387 */ /* 0x0003e20000100a00 */
[----:B0-----:R-:W2:Y:S01]  /*4ea80*/  LDL.64 R22, [R1+0x178] ;  /* 0x0001780001167983 */ /* 0x001ea20000100a00 */
[----:B------:R-:W-:Y:S02]  /*4ea90*/  IMAD.MOV.U32 R26, RZ, RZ, R9 ;  /* 0x000000ffff1a7224 */ /* 0x000fe400078e0009 */
[----:B------:R-:W-:Y:S01]  /*4eaa0*/  IMAD.MOV.U32 R27, RZ, RZ, R8 ;  /* 0x000000ffff1b7224 */ /* 0x000fe200078e0008 */
[----:B--2---:R0:W-:Y:S01]  /*4eab0*/  STL.64 [R1+0x32c8], R22 ;  /* 0x0032c81601007387 */ /* 0x0041e20000100a00 */
[----:B-1----:R-:W2:Y:S02]  /*4eac0*/  LDL.LU R20, [R1+0x520] ;  /* 0x0005200001147983 */ /* 0x002ea40000300800 */
[----:B------:R-:W2:Y:S01]  /*4ead0*/  LDL.LU R21, [R1+0x524] ;  /* 0x0005240001157983 */ /* 0x000ea20000300800 */
[----:B0-----:R-:W4:Y:S01]  /*4eae0*/  LDL.LU R22, [R1+0x528] ;  /* 0x0005280001167983 */ /* 0x001f220000300800 */
[----:B------:R-:W4:Y:S02]  /*4eaf0*/  LDL.LU R23, [R1+0x52c] ;  /* 0x00052c0001177983 */ /* 0x000f240000300800 */
[----:B------:R0:W-:Y:S02]  /*4eb00*/  STL.64 [R1+0x3348], R26 ;  /* 0x0033481a01007387 */ /* 0x0001e40000100a00 */
[----:B0-----:R-:W-:-:S02]  /*4eb10*/  IMAD.MOV.U32 R26, RZ, RZ, R3 ;  /* 0x000000ffff1a7224 */ /* 0x001fc400078e0003 */
[----:B------:R-:W-:Y:S01]  /*4eb20*/  IMAD.MOV.U32 R27, RZ, RZ, R0 ;  /* 0x000000ffff1b7224 */ /* 0x000fe200078e0000 */
[----:B----4-:R-:W-:Y:S01]  /*4eb30*/  STL.64 [R1+0x32e0], R22 ;  /* 0x0032e01601007387 */ /* 0x010fe20000100a00 */
[----:B--2---:R0:W-:Y:S03]  /*4eb40*/  STL.64 [R1+0x32d8], R20 ;  /* 0x0032d81401007387 */ /* 0x0041e60000100a00 */
[----:B0-----:R-:W2:Y:S01]  /*4eb50*/  LDL.LU R20, [R1+0x530] ;  /* 0x0005300001147983 */ /* 0x001ea20000300800 */
[----:B------:R-:W2:Y:S02]  /*4eb60*/  LDL.LU R21, [R1+0x534] ;  /* 0x0005340001157983 */ /* 0x000ea40000300800 */
[----:B------:R-:W4:Y:S02]  /*4eb70*/  LDL.LU R22, [R1+0x538] ;  /* 0x0005380001167983 */ /* 0x000f240000300800 */
[----:B------:R-:W4:Y:S01]  /*4eb80*/  LDL.LU R23, [R1+0x53c] ;  /* 0x00053c0001177983 */ /* 0x000f220000300800 */
[----:B------:R0:W-:Y:S04]  /*4eb90*/  STL.64 [R1+0x3360], R26 ;  /* 0x0033601a01007387 */ /* 0x0001e80000100a00 */
[----:B0-----:R-:W2:Y:S04]  /*4eba0*/  LDL.64 R26, [R1+0x38] ;  /* 0x00003800011a7983 */ /* 0x001ea80000100a00 */
[----:B--2---:R-:W-:Y:S01]  /*4ebb0*/  STL.64 [R1+0x3368], R26 ;  /* 0x0033681a01007387 */ /* 0x004fe20000100a00 */
[----:B----4-:R-:W-:Y:S02]  /*4ebc0*/  STL.64 [R1+0x32f8], R22 ;  /* 0x0032f81601007387 */ /* 0x010fe40000100a00 */
[----:B------:R0:W-:Y:S02]  /*4ebd0*/  STL.64 [R1+0x32f0], R20 ;  /* 0x0032f01401007387 */ /* 0x0001e40000100a00 */
[----:B0-----:R-:W2:Y:S01]  /*4ebe0*/  LDL.LU R20, [R1+0x540] ;  /* 0x0005400001147983 */ /* 0x001ea20000300800 */
[----:B------:R-:W2:Y:S02]  /*4ebf0*/  LDL.LU R21, [R1+0x544] ;  /* 0x0005440001157983 */ /* 0x000ea40000300800 */
[----:B------:R-:W4:Y:S02]  /*4ec00*/  LDL.LU R22, [R1+0x548] ;  /* 0x0005480001167983 */ /* 0x000f240000300800 */
[----:B------:R-:W4:Y:S01]  /*4ec10*/  LDL.LU R23, [R1+0x54c] ;  /* 0x00054c0001177983 */ /* 0x000f220000300800 */
        /* <DEDUP_REMOVED lines=20> */
[C---:B---3--:R-:W-:Y:S01]  /*4ed60*/  HMMA.16816.F32 R8, R4.reuse, R14, R8 ;  /* 0x0000000e0408723c */ /* 0x048fe20000001808 */
[----:B----4-:R-:W-:Y:S01]  /*4ed70*/  STL.64 [R1+0x3340], R22 ;  /* 0x0033401601007387 */ /* 0x010fe20000100a00 */
        /* <DEDUP_REMOVED lines=13> */
[----:B------:R-:W3:Y:S01]  /*4ee50*/  LDL.LU R17, [R1+0x594] ;  /* 0x0005940001117983 */ /* 0x000ee20000300800 */
[----:B0-----:R-:W3:Y:S01]  /*4ee60*/  LDL.LU R18, [R1+0x598] ;  /* 0x0005980001127983 */ /* 0x001ee20000300800 */
[----:B------:R-:W3:Y:S02]  /*4ee70*/  LDL.LU R19, [R1+0x59c] ;  /* 0x00059c0001137983 */ /* 0x000ee40000300800 */
[----:B------:R-:W-:Y:S02]  /*4ee80*/  STL.64 [R1+0x280], R8 ;  /* 0x0002800801007387 */ /* 0x000fe40000100a00 */
[----:B------:R0:W-:Y:S02]  /*4ee90*/  STL.64 [R1+0x288], R10 ;  /* 0x0002880a01007387 */ /* 0x0001e40000100a00 */
[----:B0-----:R-:W4:Y:S02]  /*4eea0*/  LDL.LU.64 R10, [R1+0x3370] ;  /* 0x00337000010a7983 */ /* 0x001f240000300a00 */
[C---:B----4-:R-:W-:Y:S11]  /*4eeb0*/  HMMA.16816.F32 R24, R4.reuse, R10, R24 ;  /* 0x0000000a0418723c */ /* 0x050ff60000001818 */
[----:B------:R-:W-:Y:S11]  /*4eec0*/  @!UPT UIADD3 URZ, URZ, URZ, URZ ;  /* 0x0000003f3f3ff290 */ /* 0x000ff6000fffe03f */
[----:B------:R-:W-:Y:S01]  /*4eed0*/  @!UPT UIADD3 URZ, URZ, URZ, URZ ;  /* 0x0000003f3f3ff290 */ /* 0x000fe2000fffe03f */
[----:B------:R-:W-:Y:S01]  /*4eee0*/  STL.64 [R1+0x270], R24 ;  /* 0x0002701801007387 */ /* 0x000fe20000100a00 */
[----:B------:R0:W-:Y:S03]  /*4eef0*/  STL.64 [R1+0x278], R26 ;  /* 0x0002781a01007387 */ /* 0x0001e60000100a00 */
[----:B0-----:R-:W3:Y:S02]  /*4ef00*/  LDL.LU.64 R26, [R1+0x3368] ;  /* 0x00336800011a7983 */ /* 0x001ee40000300a00 */
[C---:B---3--:R-:W-:Y:S01]  /*4ef10*/  HMMA.16816.F32 R16, R4.reuse, R26, R16 ;  /* 0x0000001a0410723c */ /* 0x048fe20000001810 */
[----:B------:R-:W-:Y:S11]  /*4ef20*/  IMAD.MOV.U32 R2, RZ, RZ, R27 ;  /* 0x000000ffff027224 */ /* 0x000ff600078e001b */
[----:B------:R-:W-:Y:S11]  /*4ef30*/  @!UPT UIADD3 URZ, URZ, URZ, URZ ;  /* 0x0000003f3f3ff290 */ /* 0x000ff6000fffe03f */
[----:B------:R0:W-:Y:S01]  /*4ef40*/  STL.64 [R1+0x640], R16 ;  /* 0x0006401001007387 */ /* 0x0001e20000100a00 */
[----:B------:R-:W-:Y:S02]  /*4ef50*/  STL.64 [R1+0x648], R18 ;  /* 0x0006481201007387 */ /* 0x000fe40000100a00 */
[----:B0-----:R-:W-:Y:S02]  /*4ef60*/  IMAD.MOV.U32 R16, RZ, RZ, R26 ;  /* 0x000000ffff107224 */ /* 0x001fe400078e001a */
        /* <DEDUP_REMOVED lines=46> */
[----:B------:R-:W3:Y:S01]  /*4f250*/  LDL R9, [R1+0x1c64] ;  /* 0x001c640001097983 */ /* 0x000ee20000100800 */
        /* <DEDUP_REMOVED lines=9> */
[----:B------:R0:W-:Y:S01]  /*4f2f0*/  STL.64 [R1+0x3258], R14 ;  /* 0x0032580e01007387 */ /* 0x0001e20000100a00 */
[----:B------:R-:W-:Y:S04]  /*4f300*/  STL [R1+0x3250], R13 ;  /* 0x0032500d01007387 */ /* 0x000fe80000100800 */
[----:B0-----:R-:W4:Y:S01]  /*4f310*/  LDL.LU.64 R14, [R1+0x28] ;  /* 0x00002800010e7983 */ /* 0x001f220000300a00 */
[----:B------:R-:W-:Y:S02]  /*4f320*/  STL.64 [R1+0x3248], R10 ;  /* 0x0032480a01007387 */ /* 0x000fe40000100a00 */
[----:B---3--:R0:W-:Y:S02]  /*4f330*/  STL.64 [R1+0x3240], R8 ;  /* 0x0032400801007387 */ /* 0x0081e40000100a00 */
        /* <DEDUP_REMOVED lines=14> */
[----:B--2---:R-:W-:Y:S01]  /*4f420*/  HMMA.16816.F32 R4, R4, R26, R20 ;  /* 0x0000001a0404723c */ /* 0x004fe20000001814 */
[----:B------:R-:W3:Y:S01]  /*4f430*/  LDL.LU.64 R22, [R1+0x3298] ;  /* 0x0032980001167983 */ /* 0x000ee20000300a00 */
[----:B------:R-:W3:Y:S02]  /*4f440*/  LDL.LU.64 R20, [R1+0x3290] ;  /* 0x0032900001147983 */ /* 0x000ee40000300a00 */
[----:B------:R4:W-:Y:S11]  /*4f450*/  STL.64 [R1+0x3168], R26 ;  /* 0x0031681a01007387 */ /* 0x0009f60000100a00 */
[----:B------:R-:W-:Y:S08]  /*4f460*/  @!UPT UIADD3 URZ, URZ, URZ, URZ ;  /* 0x0000003f3f3ff290 */ /* 0x000ff0000fffe03f */
[----:B------:R-:W-:Y:S01]  /*4f470*/  STL.64 [R1+0x260], R4 ;  /* 0x0002600401007387 */ /* 0x000fe20000100a00 */
[----:B------:R3:W-:Y:S02]  /*4f480*/  STL.64 [R1+0x268], R6 ;  /* 0x0002680601007387 */ /* 0x0007e40000100a00 */
[----:B----4-:R-:W-:Y:S02]  /*4f490*/  IMAD.MOV.U32 R27, RZ, RZ, R14 ;  /* 0x000000ffff1b7224 */ /* 0x010fe400078e000e */
[----:B------:R-:W-:Y:S01]  /*4f4a0*/  IMAD.MOV.U32 R26, RZ, RZ, R15 ;  /* 0x000000ffff1a7224 */ /* 0x000fe200078e000f */
[----:B---3--:R-:W-:Y:S11]  /*4f4b0*/  HMMA.16816.F32 R4, R20, R14, R8 ;  /* 0x0000000e1404723c */ /* 0x008ff60000001808 */
        /* <DEDUP_REMOVED lines=14> */
[----:B------:R-:W2:Y:S04]  /*4f5a0*/  LDL.LU.64 R18, [R1+0x8] ;  /* 0x0000080001127983 */ /* 0x000ea80000300a00 */
[----:B--2---:R0:W-:Y:S01]  /*4f5b0*/  STL.64 [R1+0x3278], R18 ;  /* 0x0032781201007387 */ /* 0x0041e20000100a00 */
[----:B------:R-:W2:Y:S02]  /*4f5c0*/  LDL.LU R12, [R1+0x1f0] ;  /* 0x0001f000010c7983 */ /* 0x000ea40000300800 */
[----:B------:R-:W2:Y:S02]  /*4f5d0*/  LDL.LU R13, [R1+0x1f4] ;  /* 0x0001f400010d7983 */ /* 0x000ea40000300800 */
[----:B------:R-:W2:Y:S01]  /*4f5e0*/  LDL.LU R14, [R1+0x1f8] ;  /* 0x0001f800010e7983 */ /* 0x000ea20000300800 */
[----:B------:R-:W2:Y:S04]  /*4f5f0*/  LDL.LU R15, [R1+0x1fc] ;  /* 0x0001fc00010f7983 */ /* 0x000ea80000300800 */
[----:B0-----:R-:W3:Y:S04]  /*4f600*/  LDL.LU.64 R18, [R1+0x18] ;  /* 0x0000180001127983 */ /* 0x001ee80000300a00 */
        /* <DEDUP_REMOVED lines=16> */
[----:B------:R0:W-:Y:S01]  /*4f710*/  STL.64 [R1+0x3228], R6 ;  /* 0x0032280601007387 */ /* 0x0001e20000100a00 */
[----:B----4-:R1:W-:Y:S02]  /*4f720*/  STL.64 [R1+0x3220], R4 ;  /* 0x0032200401007387 */ /* 0x0103e40000100a00 */
[----:B0-----:R-:W-:-:S02]  /*4f730*/  IMAD.MOV.U32 R6, RZ, RZ, R16 ;  /* 0x000000ffff067224 */ /* 0x001fc400078e0010 */
[----:B------:R-:W-:-:S05]  /*4f740*/  IMAD.MOV.U32 R7, RZ, RZ, R2 ;  /* 0x000000ffff077224 */ /* 0x000fca00078e0002 */
[----:B------:R0:W-:Y:S01]  /*4f750*/  STL.64 [R1+0x3238], R6 ;  /* 0x0032380601007387 */ /* 0x0001e20000100a00 */
[----:B-1----:R-:W4:Y:S02]  /*4f760*/  LDL.LU R4, [R1+0x140] ;  /* 0x0001400001047983 */ /* 0x002f240000300800 */
[----:B------:R-:W4:Y:S01]  /*4f770*/  LDL.LU R5, [R1+0x144] ;  /* 0x0001440001057983 */ /* 0x000f220000300800 */
[----:B0-----:R-:W4:Y:S01]  /*4f780*/  LDL.LU R6, [R1+0x148] ;  /* 0x0001480001067983 */ /* 0x001f220000300800 */
[----:B------:R-:W4:Y:S02]  /*4f790*/  LDL.LU R7, [R1+0x14c] ;  /* 0x00014c0001077983 */ /* 0x000f240000300800 */
[----:B---3--:R0:W-:Y:S02]  /*4f7a0*/  STL.64 [R1+0x31f0], R26 ;  /* 0x0031f01a01007387 */ /* 0x0081e40000100a00 */
[----:B------:R-:W-:Y:S01]  /*4f7b0*/  STL.64 [R1+0x31e8], R24 ;  /* 0x0031e81801007387 */ /* 0x000fe20000100a00 */
[----:B0-----:R-:W3:Y:S04]  /*4f7c0*/  LDL.LU.64 R26, [R1+0x1c8] ;  /* 0x0001c800011a7983 */ /* 0x001ee80000300a00 */
[----:B---3--:R0:W-:Y:S04]  /*4f7d0*/  STL.64 [R1+0x3208], R26 ;  /* 0x0032081a01007387 */ /* 0x0081e80000100a00 */
[----:B0-----:R-:W3:Y:S01]  /*4f7e0*/  LDL.LU.64 R26, [R1+0x1d8] ;  /* 0x0001d800011a7983 */ /* 0x001ee20000300a00 */
[----:B--2---:R-:W-:Y:S03]  /*4f7f0*/  HMMA.16816.F32 R12, R20, R18, R12 ;  /* 0x00000012140c723c */ /* 0x004fe6000000180c */
[----:B---3--:R0:W-:Y:S04]  /*4f800*/  STL.64 [R1+0x3218], R26 ;  /* 0x0032181a01007387 */ /* 0x0081e80000100a00 */
[----:B0-----:R-:W2:Y:S01]  /*4f810*/  LDL.LU.64 R26, [R1+0x1e8] ;  /* 0x0001e800011a7983 */ /* 0x001ea20000300a00 */
[----:B------:R-:W-:-:S02]  /*4f820*/  IMAD.MOV.U32 R29, RZ, RZ, R18 ;  /* 0x000000ffff1d7224 */ /* 0x000fc400078e0012 */
[----:B------:R-:W-:Y:S01]  /*4f830*/  IMAD.MOV.U32 R28, RZ, RZ, R19 ;  /* 0x000000ffff1c7224 */ /* 0x000fe200078e0013 */
[----:B--2---:R0:W-:Y:S01]  /*4f840*/  STL.64 [R1+0x3230], R26 ;  /* 0x0032301a01007387 */ /* 0x0041e20000100a00 */
[----:B------:R-:W2:Y:S02]  /*4f850*/  LDL.LU R24, [R1+0x130] ;  /* 0x0001300001187983 */ /* 0x000ea40000300800 */
[----:B------:R-:W2:Y:S01]  /*4f860*/  LDL.LU R25, [R1+0x134] ;  /* 0x0001340001197983 */ /* 0x000ea20000300800 */
[----:B0-----:R-:W2:Y:S01]  /*4f870*/  LDL.LU R26, [R1+0x138] ;  /* 0x00013800011a7983 */ /* 0x001ea20000300800 */
[----:B------:R-:W2:Y:S07]  /*4f880*/  LDL.LU R27, [R1+0x13c] ;  /* 0x00013c00011b7983 */ /* 0x000eae0000300800 */
[----:B------:R-:W-:Y:S02]  /*4f890*/  STL.64 [R1+0x240], R12 ;  /* 0x0002400c01007387 */ /* 0x000fe40000100a00 */
[----:B------:R0:W-:Y:S02]  /*4f8a0*/  STL.64 [R1+0x248], R14 ;  /* 0x0002480e01007387 */ /* 0x0001e40000100a00 */
        /* <DEDUP_REMOVED lines=17> */
[----:B0-----:R-:W3:Y:S01]  /*4f9c0*/  LDL.LU.64 R14, [R1+0x3258] ;  /* 0x00325800010e7983 */ /* 0x001ee20000300a00 */
[----:B------:R-:W2:Y:S02]  /*4f9d0*/  LDL.LU R13, [R1+0x3250] ;  /* 0x00325000010d7983 */ /* 0x000ea40000300800 */
[----:B------:R0:W-:Y:S02]  /*4f9e0*/  STL.64 [R1+0x3210], R18 ;  /* 0x0032101201007387 */ /* 0x0001e40000100a00 */
[----:B------:R-:W2:Y:S01]  /*4f9f0*/  LDL.LU R16, [R1+0x110] ;  /* 0x0001100001107983 */ /* 0x000ea20000300800 */
[----:B------:R-:W2:Y:S04]  /*4fa00*/  LDL.LU R17, [R1+0x114] ;  /* 0x0001140001117983 */ /* 0x000ea80000300800 */
[----:B0-----:R-:W2:Y:S01]  /*4fa10*/  LDL.LU R18, [R1+0x118] ;  /* 0x0001180001127983 */ /* 0x001ea20000300800 */
[----:B------:R-:W2:Y:S01]  /*4fa20*/  LDL.LU R19, [R1+0x11c] ;  /* 0x00011c0001137983 */ /* 0x000ea20000300800 */
        /* <DEDUP_REMOVED lines=8> */
[----:B--2---:R0:W-:Y:S01]  /*4fab0*/  STL [R1+0x31f8], R13 ;  /* 0x0031f80d01007387 */ /* 0x0041e20000100800 */
[----:B------:R-:W2:Y:S04]  /*4fac0*/  LDL.LU R12, [R1+0x100] ;  /* 0x00010000010c7983 */ /* 0x000ea80000300800 */
[----:B0-----:R-:W2:Y:S01]  /*4fad0*/  LDL.LU R13, [R1+0x104] ;  /* 0x00010400010d7983 */ /* 0x001ea20000300800 */
        /* <DEDUP_REMOVED lines=9> */
[----:B---3--:R-:W-:Y:S01]  /*4fb70*/  STL [R1+0x31b0], R9 ;  /* 0x0031b00901007387 */ /* 0x008fe20000100800 */
[C---:B----4-:R-:W-:Y:S01]  /*4fb80*/  HMMA.16816.F32 R4, R20.reuse, R6, R24 ;  /* 0x000000061404723c */ /* 0x050fe20000001818 */
        /* <DEDUP_REMOVED lines=14> */
[----:B------:R-:W-:Y:S01]  /*4fc70*/  STL [R1+0x30cc], R7 ;  /* 0x0030cc0701007387 */ /* 0x000fe20000100800 */
        /* <DEDUP_REMOVED lines=8> */
[----:B------:R-:W2:Y:S02]  /*4fd00*/  LDL.LU.64 R26, [R1+0x3208] ;  /* 0x00320800011a7983 */ /* 0x000ea40000300a00 */
[----:B--2---:R-:W-:Y:S01]  /*4fd10*/  HMMA.16816.F32 R12, R20, R26, R12 ;  /* 0x0000001a140c723c */ /* 0x004fe2000000180c */
[----:B---3--:R0:W-:Y:S01]  /*4fd20*/  STL.64 [R1+0x3108], R18 ;  /* 0x0031081201007387 */ /* 0x0081e20000100a00 */
[----:B------:R-:W-:Y:S02]  /*4fd30*/  STL.64 [R1+0x3100], R16 ;  /* 0x0031001001007387 */ /* 0x000fe40000100a00 */
[----:B------:R-:W-:Y:S01]  /*4fd40*/  IMAD.MOV.U32 R7, RZ, RZ, R26 ;  /* 0x000000ffff077224 */ /* 0x000fe200078e001a */
[----:B0-----:R-:W2:Y:S11]  /*4fd50*/  LDL.LU.64 R18, [R1+0x1b8] ;  /* 0x0001b80001127983 */ /* 0x001eb60000300a00 */
[----:B------:R-:W-:Y:S07]  /*4fd60*/  @!UPT UIADD3 URZ, URZ, URZ, URZ ;  /* 0x0000003f3f3ff290 */ /* 0x000fee000fffe03f */
[----:B------:R0:W-:Y:S01]  /*4fd70*/  STL.64 [R1+0x9a0], R12 ;  /* 0x0009a00c01007387 */ /* 0x0001e20000100a00 */
[----:B------:R1:W-:Y:S02]  /*4fd80*/  STL.64 [R1+0x9a8], R14 ;  /* 0x0009a80e01007387 */ /* 0x0003e40000100a00 */
[----:B0-----:R-:W-:Y:S01]  /*4fd90*/  IMAD.MOV.U32 R12, RZ, RZ, R27 ;  /* 0x000000ffff0c7224 */ /* 0x001fe200078e001b */
[----:B-1----:R-:W3:Y:S01]  /*4fda0*/  LDL.LU.64 R14, [R1+0x3200] ;  /* 0x00320000010e7983 */ /* 0x002ee20000300a00 */
[----:B------:R-:W4:Y:S02]  /*4fdb0*/  LDL.LU R13, [R1+0x31f8] ;  /* 0x0031f800010d7983 */ /* 0x000f240000300800 */
[----:B------:R-:W3:Y:S02]  /*4fdc0*/  LDL.LU.64 R26, [R1+0x31f0] ;  /* 0x0031f000011a7983 */ /* 0x000ee40000300a00 */
[----:B------:R-:W3:Y:S02]  /*4fdd0*/  LDL.LU.64 R24, [R1+0x31e8] ;  /* 0x0031e80001187983 */ /* 0x000ee40000300a00 */
[----:B--2---:R-:W-:-:S02]  /*4fde0*/  IMAD.MOV.U32 R5, RZ, RZ, R18 ;  /* 0x000000ffff057224 */ /* 0x004fc400078e0012 */
[----:B------:R-:W-:Y:S01]  /*4fdf0*/  IMAD.MOV.U32 R4, RZ, RZ, R19 ;  /* 0x000000ffff047224 */ /* 0x000fe200078e0013 */
[----:B---3--:R-:W-:Y:S01]  /*4fe00*/  HMMA.16816.F32 R24, R20, R18, R24 ;  /* 0x000000121418723c */ /* 0x008fe20000001818 */
[----:B------:R-:W-:Y:S01]  /*4fe10*/  STL.64 [R1+0x31c8], R14 ;  /* 0x0031c80e01007387 */ /* 0x000fe20000100a00 */
[----:B------:R-:W-:Y:S05]  /*4fe20*/  STL [R1+0x31c0], R12 ;  /* 0x0031c00c01007387 */ /* 0x000fea0000100800 */
[----:B------:R-:W-:Y:S02]  /*4fe30*/  IMAD.MOV.U32 R18, RZ, RZ, R3 ;  /* 0x000000ffff127224 */ /* 0x000fe400078e0003 */
[----:B------:R-:W-:Y:S11]  /*4fe40*/  IMAD.MOV.U32 R19, RZ, RZ, R2 ;  /* 0x000000ffff137224 */ /* 0x000ff600078e0002 */
[----:B------:R-:W-:Y:S03]  /*4fe50*/  @!UPT UIADD3 URZ, URZ, URZ, URZ ;  /* 0x0000003f3f3ff290 */ /* 0x000fe6000fffe03f */
[----:B------:R-:W-:Y:S01]  /*4fe60*/  STL.64 [R1+0x990], R24 ;  /* 0x0009901801007387 */ /* 0x000fe20000100a00 */
[----:B------:R0:W-:Y:S03]  /*4fe70*/  STL.64 [R1+0x998], R26 ;  /* 0x0009981a01007387 */ /* 0x0001e60000100a00 */
[----:B0-----:R-:W2:Y:S01]  /*4fe80*/  LDL.LU.64 R26, [R1+0x31e0] ;  /* 0x0031e000011a7983 */ /* 0x001ea20000300a00 */
[----:B------:R-:W3:Y:S02]  /*4fe90*/  LDL.LU.64 R24, [R1+0x31d8] ;  /* 0x0031d80001187983 */ /* 0x000ee40000300a00 */
[----:B------:R-:W3:Y:S02]  /*4fea0*/  LDL.LU R3, [R1+0x31d4] ;  /* 0x0031d40001037983 */ /* 0x000ee40000300800 */
[----:B------:R-:W4:Y:S01]  /*4feb0*/  LDL.LU R2, [R1+0x31d0] ;  /* 0x0031d00001027983 */ /* 0x000f220000300800 */
[----:B------:R-:W-:Y:S01]  /*4fec0*/  STL.64 [R1+0x3120], R18 ;  /* 0x0031201201007387 */ /* 0x000fe20000100a00 */
[----:B------:R-:W-:Y:S02]  /*4fed0*/  STL.64 [R1+0x30d8], R6 ;  /* 0x0030d80601007387 */ /* 0x000fe40000100a00 */
[----:B------:R0:W-:Y:S02]  /*4fee0*/  STL.64 [R1+0x30d0], R4 ;  /* 0x0030d00401007387 */ /* 0x0001e40000100a00 */
[----:B0-----:R-:W4:Y:S01]  /*4fef0*/  LDL.LU R4, [R1+0x890] ;  /* 0x0008900001047983 */ /* 0x001f220000300800 */
[----:B------:R-:W4:Y:S02]  /*4ff00*/  LDL.LU R5, [R1+0x894] ;  /* 0x0008940001057983 */ /* 0x000f240000300800 */
[----:B------:R-:W4:Y:S02]  /*4ff10*/  LDL.LU R6, [R1+0x898] ;  /* 0x0008980001067983 */ /* 0x000f240000300800 */
[----:B------:R-:W4:Y:S02]  /*4ff20*/  LDL.LU R7, [R1+0x89c] ;  /* 0x00089c0001077983 */ /* 0x000f240000300800 */
[----:B------:R-:W-:-:S02]  /*4ff30*/  IMAD.MOV.U32 R18, RZ, RZ, R29 ;  /* 0x000000ffff127224 */ /* 0x000fc400078e001d */
[----:B------:R-:W-:-:S05]  /*4ff40*/  IMAD.MOV.U32 R19, RZ, RZ, R28 ;  /* 0x000000ffff137224 */ /* 0x000fca00078e001c */
[----:B------:R2:W-:Y:S02]  /*4ff50*/  STL.64 [R1+0x3138], R18 ;  /* 0x0031381201007387 */ /* 0x0005e40000100a00 */
[----:B--2---:R-:W-:Y:S02]  /*4ff60*/  IMAD.MOV.U32 R18, RZ, RZ, R27 ;  /* 0x000000ffff127224 */ /* 0x004fe400078e001b */
[----:B------:R-:W-:Y:S02]  /*4ff70*/  IMAD.MOV.U32 R19, RZ, RZ, R26 ;  /* 0x000000ffff137224 */ /* 0x000fe400078e001a */
[----:B---3--:R-:W-:Y:S02]  /*4ff80*/  IMAD.MOV.U32 R26, RZ, RZ, R25 ;  /* 0x000000ffff1a7224 */ /* 0x008fe400078e0019 */
[----:B------:R-:W-:Y:S01]  /*4ff90*/  IMAD.MOV.U32 R27, RZ, RZ, R24 ;  /* 0x000000ffff1b7224 */ /* 0x000fe200078e0018 */
[----:B------:R-:W-:Y:S04]  /*4ffa0*/  STL.64 [R1+0x3160], R18 ;  /* 0x0031601201007387 */ /* 0x000fe80000100a00 */
[----:B----4-:R-:W-:Y:S01]  /*4ffb0*/  STL.64 [R1+0x30e8], R6 ;  /* 0x0030e80601007387 */ /* 0x010fe20000100a00 */
[----:B------:R0:W-:Y:S03]  /*4ffc0*/  STL.64 [R1+0x30e0], R4 ;  /* 0x0030e00401007387 */ /* 0x0001e60000100a00 */
[----:B0-----:R-:W2:Y:S01]  /*4ffd0*/  LDL.LU R4, [R1+0x40] ;  /* 0x0000400001047983 */ /* 0x001ea20000300800 */
[----:B------:R-:W2:Y:S02]  /*4ffe0*/  LDL.LU R5, [R1+0x44] ;  /* 0x0000440001057983 */ /* 0x000ea40000300800 */
[----:B------:R-:W3:Y:S02]  /*4fff0*/  LDL.LU R6, [R1+0x48] ;  /* 0x0000480001067983 */ /* 0x000ee40000300800 */
[----:B------:R-:W3:Y:S01]  /*50000*/  LDL.LU R7, [R1+0x4c] ;  /* 0x00004c0001077983 */ /* 0x000ee20000300800 */
[----:B------:R0:W-:Y:S01]  /*50010*/  STL.64 [R1+0x3180], R26 ;  /* 0x0031801a01007387 */ /* 0x0001e20000100a00 */
[----:B------:R-:W4:Y:S02]  /*50020*/  LDL.LU R16, [R1+0xa0] ;  /* 0x0000a00001107983 */ /* 0x000f240000300800 */
[----:B------:R-:W4:Y:S02]  /*50030*/  LDL.LU R17, [R1+0xa4] ;  /* 0x0000a40001117983 */ /* 0x000f240000300800 */
[----:B------:R-:W2:Y:S01]  /*50040*/  LDL.LU R18, [R1+0xa8] ;  /* 0x0000a80001127983 */ /* 0x000ea20000300800 */
[----:B------:R-:W2:Y:S01]  /*50050*/  LDL.LU R19, [R1+0xac] ;  /* 0x0000ac0001137983 */ /* 0x000ea20000300800 */
[----:B0-----:R-:W-:-:S02]  /*50060*/  IMAD.MOV.U32 R26, RZ, RZ, R13 ;  /* 0x000000ffff1a7224 */ /* 0x001fc400078e000d */
[----:B------:R-:W-:-:S05]  /*50070*/  IMAD.MOV.U32 R27, RZ, RZ, R8 ;  /* 0x000000ffff1b7224 */ /* 0x000fca00078e0008 */
[----:B------:R-:W-:Y:S04]  /*50080*/  STL.64 [R1+0x3198], R26 ;  /* 0x0031981a01007387 */ /* 0x000fe80000100a00 */
[----:B--2---:R-:W-:Y:S01]  /*50090*/  STL.64 [R1+0x3178], R18 ;  /* 0x0031781201007387 */ /* 0x004fe20000100a00 */
[----:B----4-:R0:W-:Y:S03]  /*500a0*/  STL.64 [R1+0x3170], R16 ;  /* 0x0031701001007387 */ /* 0x0101e60000100a00 */
        /* <DEDUP_REMOVED lines=14> */
[----:B------:R-:W3:Y:S04]  /*50190*/  LDL.LU.64 R10, [R1+0x1a8] ;  /* 0x0001a800010a7983 */ /* 0x000ee80000300a00 */
        /* <DEDUP_REMOVED lines=17> */
[----:B------:R-:W4:Y:S01]  /*502b0*/  LDL.LU R7, [R1+0x7c] ;  /* 0x00007c0001077983 */ /* 0x000f220000300800 */
[----:B------:R-:W-:Y:S01]  /*502c0*/  HMMA.16816.F32 R12, R20, R10, R12 ;  /* 0x0000000a140c723c */ /* 0x000fe2000000180c */
[----:B------:R-:W-:-:S02]  /*502d0*/  IMAD.MOV.U32 R26, RZ, RZ, R3 ;  /* 0x000000ffff1a7224 */ /* 0x000fc400078e0003 */
[----:B------:R-:W-:Y:S01]  /*502e0*/  IMAD.MOV.U32 R27, RZ, RZ, R0 ;  /* 0x000000ffff1b7224 */ /* 0x000fe200078e0000 */
[----:B----4-:R-:W-:Y:S01]  /*502f0*/  STL.64 [R1+0x3130], R6 ;  /* 0x0031300601007387 */ /* 0x010fe20000100a00 */
[----:B---3--:R0:W-:Y:S03]  /*50300*/  STL.64 [R1+0x3128], R4 ;  /* 0x0031280401007387 */ /* 0x0081e60000100a00 */
[----:B0-----:R-:W3:Y:S01]  /*50310*/  LDL.LU R4, [R1+0x80] ;  /* 0x0000800001047983 */ /* 0x001ee20000300800 */
[----:B------:R-:W3:Y:S02]  /*50320*/  LDL.LU R5, [R1+0x84] ;  /* 0x0000840001057983 */ /* 0x000ee40000300800 */
[----:B------:R-:W4:Y:S02]  /*50330*/  LDL.LU R6, [R1+0x88] ;  /* 0x0000880001067983 */ /* 0x000f240000300800 */
[----:B------:R-:W4:Y:S01]  /*50340*/  LDL.LU R7, [R1+0x8c] ;  /* 0x00008c0001077983 */ /* 0x000f220000300800 */
[C---:B--2---:R-:W-:Y:S01]  /*50350*/  HMMA.16816.F32 R24, R20.reuse, R26, R16 ;  /* 0x0000001a1418723c */ /* 0x044fe20000001810 */
[----:B------:R-:W-:Y:S01]  /*50360*/  IMAD.MOV.U32 R8, RZ, RZ, R11 ;  /* 0x000000ffff087224 */ /* 0x000fe200078e000b */
[----:B----4-:R-:W-:Y:S01]  /*50370*/  STL.64 [R1+0x3148], R6 ;  /* 0x0031480601007387 */ /* 0x010fe20000100a00 */
[----:B---3--:R0:W-:Y:S03]  /*50380*/  STL.64 [R1+0x3140], R4 ;  /* 0x0031400401007387 */ /* 0x0081e60000100a00 */
[----:B0-----:R-:W2:Y:S01]  /*50390*/  LDL.LU R4, [R1+0x90] ;  /* 0x0000900001047983 */ /* 0x001ea20000300800 */
[----:B------:R-:W2:Y:S02]  /*503a0*/  LDL.LU R5, [R1+0x94] ;  /* 0x0000940001057983 */ /* 0x000ea40000300800 */
[----:B------:R-:W2:Y:S02]  /*503b0*/  LDL.LU R6, [R1+0x98] ;  /* 0x0000980001067983 */ /* 0x000ea40000300800 */
[----:B------:R-:W2:Y:S01]  /*503c0*/  LDL.LU R7, [R1+0x9c] ;  /* 0x00009c0001077983 */ /* 0x000ea20000300800 */
[----:B------:R0:W-:Y:S01]  /*503d0*/  STL.64 [R1+0x980], R12 ;  /* 0x0009800c01007387 */ /* 0x0001e20000100a00 */
[----:B------:R1:W-:Y:S02]  /*503e0*/  STL.64 [R1+0x988], R14 ;  /* 0x0009880e01007387 */ /* 0x0003e40000100a00 */
[----:B0-----:R-:W-:Y:S01]  /*503f0*/  IMAD.MOV.U32 R13, RZ, RZ, R10 ;  /* 0x000000ffff0d7224 */ /* 0x001fe200078e000a */
[----:B-1----:R-:W3:Y:S01]  /*50400*/  LDL.LU.64 R14, [R1+0x31c8] ;  /* 0x0031c800010e7983 */ /* 0x002ee20000300a00 */
[----:B------:R-:W4:Y:S02]  /*50410*/  LDL.LU R12, [R1+0x31c0] ;  /* 0x0031c000010c7983 */ /* 0x000f240000300800 */
[----:B------:R-:W2:Y:S02]  /*50420*/  LDL.LU.64 R10, [R1+0x31b8] ;  /* 0x0031b800010a7983 */ /* 0x000ea40000300a00 */
[----:B------:R-:W2:Y:S01]  /*50430*/  LDL.LU R9, [R1+0x31b0] ;  /* 0x0031b00001097983 */ /* 0x000ea20000300800 */
        /* <DEDUP_REMOVED lines=52> */
[C---:B---3--:R-:W-:Y:S08]  /*50780*/  HMMA.16816.F32 R20, R24.reuse, R14, R20 ;  /* 0x0000000e1814723c */ /* 0x048ff00000001814 */
        /* <DEDUP_REMOVED lines=8> */
[----:B------:R-:W-:Y:S02]  /*50810*/  STL.64 [R1+0x8f8], R22 ;  /* 0x0008f81601007387 */ /* 0x000fe40000100a00 */
[----:B------:R-:W0:Y:S04]  /*50820*/  LDSM.16.MT88.4 R20, [R2+0x18000] ;  /* 0x018000000214783b */ /* 0x000e280000004200 */
[----:B0-----:R-:W-:Y:S01]  /*50830*/  STL.64 [R1+0x3028], R22 ;  /* 0x0030281601007387 */ /* 0x001fe20000100a00 */
[----:B--2---:R-:W-:Y:S11]  /*50840*/  HMMA.16816.F32 R4, R24, R10, R4 ;  /* 0x0000000a1804723c */ /* 0x004ff60000001804 */
[----:B------:R-:W-:Y:S11]  /*50850*/  @!UPT UIADD3 URZ, URZ, URZ, URZ ;  /* 0x0000003f3f3ff290 */ /* 0x000ff6000fffe03f */
[----:B------:R-:W-:Y:S01]  /*50860*/  @!UPT UIADD3 URZ, URZ, URZ, URZ ;  /* 0x0000003f3f3ff290 */ /* 0x000fe2000fffe03f */
[----:B------:R-:W-:Y:S01]  /*50870*/  STL.64 [R1+0xf0], R4 ;  /* 0x0000f00401007387 */ /* 0x000fe20000100a00 */
[----:B------:R-:W-:Y:S02]  /*50880*/  STL.64 [R1+0xf8], R6 ;  /* 0x0000f80601007387 */ /* 0x000fe40000100a00 */
[----:B------:R-:W0:Y:S04]  /*50890*/  LDSM.16.M88.4 R4, [R9+0x20080] ;  /* 0x020080000904783b */ /* 0x000e280000000200 */
[----:B------:R-:W-:Y:S01]  /*508a0*/  STL.64 [R1+0x3020], R20 ;  /* 0x0030201401007387 */ /* 0x000fe20000100a00 */
[----:B0-----:R-:W-:Y:S01]  /*508b0*/  STL.64 [R1+0xc0], R4 ;  /* 0x0000c00401007387 */ /* 0x001fe20000100a00 */
[----:B------:R-:W-:Y:S02]  /*508c0*/  IMAD.MOV.U32 R28, RZ, RZ, R4 ;  /* 0x000000ffff1c7224 */ /* 0x000fe400078e0004 */
[----:B------:R-:W-:Y:S02]  /*508d0*/  STL.64 [R1+0xc8], R6 ;  /* 0x0000c80601007387 */ /* 0x000fe40000100a00 */
[----:B------:R-:W-:-:S02]  /*508e0*/  IMAD.MOV.U32 R29, RZ, RZ, R5 ;  /* 0x000000ffff1d7224 */ /* 0x000fc400078e0005 */
[----:B------:R-:W0:Y:S04]  /*508f0*/  LDSM.16.M88.4 R4, [R9+0x21080] ;  /* 0x021080000904783b */ /* 0x000e280000000200 */
[----:B0-----:R-:W-:Y:S01]  /*50900*/  STL.64 [R1+0xb0], R4 ;  /* 0x0000b00401007387 */ /* 0x001fe20000100a00 */
[----:B------:R-:W-:Y:S02]  /*50910*/  IMAD.MOV.U32 R0, RZ, RZ, R4 ;  /* 0x000000ffff007224 */ /* 0x000fe400078e0004 */
[----:B------:R-:W-:Y:S02]  /*50920*/  STL.64 [R1+0xb8], R6 ;  /* 0x0000b80601007387 */ /* 0x000fe40000100a00 */
[----:B------:R-:W-:Y:S02]  /*50930*/  IMAD.MOV.U32 R3, RZ, RZ, R5 ;  /* 0x000000ffff037224 */ /* 0x000fe400078e0005 */
[----:B------:R-:W0:Y:S04]  /*50940*/  LDSM.16.M88.4 R4, [R9+0x22080] ;  /* 0x022080000904783b */ /* 0x000e280000000200 */
[----:B0-----:R-:W-:Y:S01]  /*50950*/  STL.64 [R1+0xa0], R4 ;  /* 0x0000a00401007387 */ /* 0x001fe20000100a00 */
[----:B------:R-:W-:-:S02]  /*50960*/  IMAD.MOV.U32 R21, RZ, RZ, R4 ;  /* 0x000000ffff157224 */ /* 0x000fc400078e0004 */
[----:B------:R-:W-:Y:S02]  /*50970*/  STL.64 [R1+0xa8], R6 ;  /* 0x0000a80601007387 */ /* 0x000fe40000100a00 */
[----:B------:R-:W-:Y:S02]  /*50980*/  IMAD.MOV.U32 R20, RZ, RZ, R5 ;  /* 0x000000ffff147224 */ /* 0x000fe400078e0005 */
[----:B------:R-:W0:Y:S04]  /*50990*/  LDSM.16.M88.4 R4, [R9+0x23080] ;  /* 0x023080000904783b */ /* 0x000e280000000200 */
[----:B------:R-:W-:Y:S01]  /*509a0*/  STL.64 [R1+0x3078], R20 ;  /* 0x0030781401007387 */ /* 0x000fe20000100a00 */
[----:B------:R-:W2:Y:S02]  /*509b0*/  LDL.LU R22, [R1+0x38] ;  /* 0x0000380001167983 */ /* 0x000ea40000300800 */
[----:B------:R-:W2:Y:S01]  /*509c0*/  LDL.LU R23, [R1+0x3c] ;  /* 0x00003c0001177983 */ /* 0x000ea20000300800 */
[----:B0-----:R-:W-:Y:S01]  /*509d0*/  STL.64 [R1+0x90], R4 ;  /* 0x0000900401007387 */ /* 0x001fe20000100a00 */
        /* <DEDUP_REMOVED lines=9> */
[----:B--2---:R-:W-:Y:S01]  /*50a70*/  HMMA.16816.F32 R20, R24, R22, R4 ;  /* 0x000000161814723c */ /* 0x004fe20000001804 */
[----:B------:R-:W2:Y:S01]  /*50a80*/  LDL.LU.64 R6, [R1+0x30d8] ;  /* 0x0030d80001067983 */ /* 0x000ea20000300a00 */
[----:B------:R-:W3:Y:S11]  /*50a90*/  LDL.LU.64 R4, [R1+0x30d0] ;  /* 0x0030d00001047983 */ /* 0x000ef60000300a00 */
[----:B------:R-:W-:Y:S10]  /*50aa0*/  @!UPT UIADD3 URZ, URZ, URZ, URZ ;  /* 0x0000003f3f3ff290 */ /* 0x000ff4000fffe03f */
[----:B------:R-:W-:Y:S01]  /*50ab0*/  STL.64 [R1+0xe0], R20 ;  /* 0x0000e01401007387 */ /* 0x000fe20000100a00 */
        /* <DEDUP_REMOVED lines=20> */
[----:B0-----:R-:W-:Y:S02]  /*50c00*/  STL.64 [R1], R20 ;  /* 0x0000001401007387 */ /* 0x001fe40000100a00 */
[----:B------:R2:W-:Y:S02]  /*50c10*/  STL.64 [R1+0x8], R22 ;  /* 0x0000081601007387 */ /* 0x0005e40000100a00 */
[----:B--2---:R-:W-:-:S02]  /*50c20*/  IMAD.MOV.U32 R22, RZ, RZ, R7 ;  /* 0x000000ffff167224 */ /* 0x004fc400078e0007 */
[----:B----4-:R-:W-:Y:S01]  /*50c30*/  IMAD.MOV.U32 R23, RZ, RZ, R12 ;  /* 0x000000ffff177224 */ /* 0x010fe200078e000c */
[----:B------:R-:W2:Y:S01]  /*50c40*/  LDL.LU R7, [R1+0x30cc] ;  /* 0x0030cc0001077983 */ /* 0x000ea20000300800 */
[----:B------:R-:W4:Y:S03]  /*50c50*/  LDL.LU R12, [R1+0x30c8] ;  /* 0x0030c800010c7983 */ /* 0x000f260000300800 */
[----:B------:R0:W-:Y:S02]  /*50c60*/  STL.64 [R1+0x3088], R22 ;  /* 0x0030881601007387 */ /* 0x0001e40000100a00 */
[----:B0-----:R-:W-:Y:S02]  /*50c70*/  IMAD.MOV.U32 R22, RZ, RZ, R17 ;  /* 0x000000ffff167224 */ /* 0x001fe400078e0011 */
[----:B------:R-:W-:Y:S02]  /*50c80*/  IMAD.MOV.U32 R23, RZ, RZ, R16 ;  /* 0x000000ffff177224 */ /* 0x000fe400078e0010 */
[----:B------:R-:W0:Y:S04]  /*50c90*/  LDSM.16.M88.4 R16, [R9+0x2d080] ;  /* 0x02d080000910783b */ /* 0x000e280000000200 */
[----:B------:R-:W-:Y:S04]  /*50ca0*/  STL.64 [R1+0x30a0], R22 ;  /* 0x0030a01601007387 */ /* 0x000fe80000100a00 */
[----:B0-----:R0:W-:Y:S01]  /*50cb0*/  STL [R1+0x28f4], R18 ;  /* 0x0028f41201007387 */ /* 0x0011e20000100800 */
[----:B------:R1:W-:Y:S02]  /*50cc0*/  STL [R1+0x28f0], R19 ;  /* 0x0028f01301007387 */ /* 0x0003e40000100800 */
[----:B------:R3:W-:Y:S02]  /*50cd0*/  STL.64 [R1+0x2f70], R16 ;  /* 0x002f701001007387 */ /* 0x0007e40000100a00 */
[----:B0-----:R-:W-:-:S02]  /*50ce0*/  IMAD.MOV.U32 R18, RZ, RZ, R13 ;  /* 0x000000ffff127224 */ /* 0x001fc400078e000d */
[----:B-1----:R-:W-:Y:S01]  /*50cf0*/  IMAD.MOV.U32 R19, RZ, RZ, R8 ;  /* 0x000000ffff137224 */ /* 0x002fe200078e0008 */
[----:B------:R-:W2:Y:S01]  /*50d00*/  LDL.LU R13, [R1+0x30c4] ;  /* 0x0030c400010d7983 */ /* 0x000ea20000300800 */
[----:B------:R-:W2:Y:S03]  /*50d10*/  LDL.LU R8, [R1+0x30c0] ;  /* 0x0030c00001087983 */ /* 0x000ea60000300800 */
[----:B------:R4:W-:Y:S01]  /*50d20*/  STL.64 [R1+0x3080], R18 ;  /* 0x0030801201007387 */ /* 0x0009e20000100a00 */
[----:B---3--:R-:W3:Y:S02]  /*50d30*/  LDL.LU R16, [R1+0xa60] ;  /* 0x000a600001107983 */ /* 0x008ee40000300800 */
[----:B------:R-:W3:Y:S02]  /*50d40*/  LDL.LU R17, [R1+0xa64] ;  /* 0x000a640001117983 */ /* 0x000ee40000300800 */
[----:B----4-:R-:W-:-:S02]  /*50d50*/  IMAD.MOV.U32 R18, RZ, RZ, R12 ;  /* 0x000000ffff127224 */ /* 0x010fc400078e000c */
[----:B------:R-:W4:Y:S01]  /*50d60*/  LDL.LU R12, [R1+0x30bc] ;  /* 0x0030bc00010c7983 */ /* 0x000f220000300800 */
[----:B--2---:R-:W-:-:S03]  /*50d70*/  IMAD.MOV.U32 R19, RZ, RZ, R13 ;  /* 0x000000ffff137224 */ /* 0x004fc600078e000d */
[----:B------:R-:W2:Y:S02]  /*50d80*/  LDL.LU R13, [R1+0x30b8] ;  /* 0x0030b800010d7983 */ /* 0x000ea40000300800 */
[----:B------:R-:W-:Y:S02]  /*50d90*/  STL.64 [R1+0x3098], R18 ;  /* 0x0030981201007387 */ /* 0x000fe40000100a00 */
[----:B---3--:R0:W-:Y:S04]  /*50da0*/  STL.64 [R1+0x3090], R16 ;  /* 0x0030901001007387 */ /* 0x0081e80000100a00 */
[----:B0-----:R-:W3:Y:S01]  /*50db0*/  LDL.LU R16, [R1+0xa70] ;  /* 0x000a700001107983 */ /* 0x001ee20000300800 */
[----:B------:R-:W3:Y:S02]  /*50dc0*/  LDL.LU R17, [R1+0xa74] ;  /* 0x000a740001117983 */ /* 0x000ee40000300800 */
[----:B------:R-:W2:Y:S02]  /*50dd0*/  LDL.LU R18, [R1+0xa78] ;  /* 0x000a780001127983 */ /* 0x000ea40000300800 */
[----:B------:R-:W2:Y:S02]  /*50de0*/  LDL.LU R19, [R1+0xa7c] ;  /* 0x000a7c0001137983 */ /* 0x000ea40000300800 */
[----:B------:R-:W-:-:S02]  /*50df0*/  IMAD.MOV.U32 R22, RZ, RZ, R7 ;  /* 0x000000ffff167224 */ /* 0x000fc400078e0007 */
[----:B------:R-:W-:Y:S01]  /*50e00*/  IMAD.MOV.U32 R23, RZ, RZ, R6 ;  /* 0x000000ffff177224 */ /* 0x000fe200078e0006 */
[----:B--2---:R-:W-:Y:S01]  /*50e10*/  STL.64 [R1+0x30b0], R18 ;  /* 0x0030b01201007387 */ /* 0x004fe20000100a00 */
[----:B---3--:R0:W-:Y:S03]  /*50e20*/  STL.64 [R1+0x30a8], R16 ;  /* 0x0030a81001007387 */ /* 0x0081e60000100a00 */
[----:B0-----:R-:W2:Y:S01]  /*50e30*/  LDL.LU R16, [R1+0xa80] ;  /* 0x000a800001107983 */ /* 0x001ea20000300800 */
[----:B------:R-:W2:Y:S02]  /*50e40*/  LDL.LU R17, [R1+0xa84] ;  /* 0x000a840001117983 */ /* 0x000ea40000300800 */
[----:B------:R-:W-:Y:S02]  /*50e50*/  IMAD.MOV.U32 R18, RZ, RZ, R13 ;  /* 0x000000ffff127224 */ /* 0x000fe400078e000d */
[----:B----4-:R-:W-:-:S02]  /*50e60*/  IMAD.MOV.U32 R19, RZ, RZ, R12 ;  /* 0x000000ffff137224 */ /* 0x010fc400078e000c */
[----:B------:R-:W0:Y:S04]  /*50e70*/  LDSM.16.M88.4 R12, [R9+0x2e080] ;  /* 0x02e08000090c783b */ /* 0x000e280000000200 */
[----:B0-----:R-:W-:Y:S01]  /*50e80*/  STL [R1+0x269c], R14 ;  /* 0x00269c0e01007387 */ /* 0x001fe20000100800 */
[----:B------:R0:W-:Y:S02]  /*50e90*/  STL [R1+0x2698], R15 ;  /* 0x0026980f01007387 */ /* 0x0001e40000100800 */
[----:B0-----:R-:W-:Y:S02]  /*50ea0*/  IMAD.MOV.U32 R15, RZ, RZ, R8 ;  /* 0x000000ffff0f7224 */ /* 0x001fe400078e0008 */
[----:B------:R-:W0:Y:S04]  /*50eb0*/  LDSM.16.M88.4 R8, [R9+0x2f080] ;  /* 0x02f080000908783b */ /* 0x000e280000000200 */
[----:B------:R1:W-:Y:S04]  /*50ec0*/  STL.64 [R1+0x2fb0], R12 ;  /* 0x002fb00c01007387 */ /* 0x0003e80000100a00 */
[----:B-1----:R-:W3:Y:S01]  /*50ed0*/  LDL.LU R12, [R1+0xa40] ;  /* 0x000a4000010c7983 */ /* 0x002ee20000300800 */
[----:B------:R-:W3:Y:S02]  /*50ee0*/  LDL.LU R13, [R1+0xa44] ;  /* 0x000a4400010d7983 */ /* 0x000ee40000300800 */
[----:B------:R-:W3:Y:S01]  /*50ef0*/  LDL.LU R14, [R1+0xa48] ;  /* 0x000a4800010e7983 */ /* 0x000ee20000300800 */
[----:B0-----:R0:W-:Y:S01]  /*50f00*/  STL [R1+0x262c], R10 ;  /* 0x00262c0a01007387 */ /* 0x0011e20000100800 */
[----:B------:R1:W-:Y:S02]  /*50f10*/  STL [R1+0x2628], R11 ;  /* 0x0026280b01007387 */ /* 0x0003e40000100800 */
[----:B0-----:R-:W-:-:S02]  /*50f20*/  IMAD.MOV.U32 R10, RZ, RZ, R5 ;  /* 0x000000ffff0a7224 */ /* 0x001fc400078e0005 */
[----:B-1----:R-:W-:Y:S02]  /*50f30*/  IMAD.MOV.U32 R11, RZ, RZ, R4 ;  /* 0x000000ffff0b7224 */ /* 0x002fe400078e0004 */
[----:B------:R-:W0:Y:S04]  /*50f40*/  LDSM.16.MT88.4 R4, [R2+0x18080] ;  /* 0x018080000204783b */ /* 0x000e280000004200 */
[----:B------:R-:W-:Y:S04]  /*50f50*/  STL.64 [R1+0x2f40], R8 ;  /* 0x002f400801007387 */ /* 0x000fe80000100a00 */
[----:B0-----:R-:W-:Y:S01]  /*50f60*/  STL [R1+0x2f2c], R6 ;  /* 0x002f2c0601007387 */ /* 0x001fe20000100800 */
[----:B------:R-:W-:Y:S02]  /*50f70*/  STL [R1+0x2f28], R7 ;  /* 0x002f280701007387 */ /* 0x000fe40000100800 */
[----:B------:R0:W-:Y:S02]  /*50f80*/  STL.64 [R1+0x2fd8], R4 ;  /* 0x002fd80401007387 */ /* 0x0001e40000100a00 */
        /* <DEDUP_REMOVED lines=18> */
[C---:B----4-:R-:W-:Y:S08]  /*510b0*/  HMMA.16816.F32 R4, R24.reuse, R10, R4 ;  /* 0x0000000a1804723c */ /* 0x050ff00000001804 */
[C---:B--2---:R-:W-:Y:S01]  /*510c0*/  HMMA.16816.F32 R20, R24.reuse, R22, R16 ;  /* 0x000000161814723c */ /* 0x044fe20000001810 */
[----:B------:R-:W3:Y:S11]  /*510d0*/  LDL.LU.64 R18, [R1+0x3080] ;  /* 0x0030800001127983 */ /* 0x000ef60000300a00 */
[----:B------:R-:W-:Y:S11]  /*510e0*/  @!UPT UIADD3 URZ, URZ, URZ, URZ ;  /* 0x0000003f3f3ff290 */ /* 0x000ff6000fffe03f */
[----:B------:R0:W-:Y:S01]  /*510f0*/  STL.64 [R1+0x130], R20 ;  /* 0x0001301401007387 */ /* 0x0001e20000100a00 */
[----:B------:R1:W-:Y:S03]  /*51100*/  STL.64 [R1+0x138], R22 ;  /* 0x0001381601007387 */ /* 0x0003e60000100a00 */
[----:B0-----:R-:W2:Y:S01]  /*51110*/  LDL.LU.64 R20, [R1+0x3078] ;  /* 0x0030780001147983 */ /* 0x001ea20000300a00 */
[----:B------:R-:W-:Y:S02]  /*51120*/  STL.64 [R1+0x120], R4 ;  /* 0x0001200401007387 */ /* 0x000fe40000100a00 */
[----:B------:R-:W-:Y:S01]  /*51130*/  STL.64 [R1+0x128], R6 ;  /* 0x0001280601007387 */ /* 0x000fe20000100a00 */
[----:B---3--:R-:W-:Y:S11]  /*51140*/  HMMA.16816.F32 R8, R24, R18, R12 ;  /* 0x000000121808723c */ /* 0x008ff6000000180c */
[----:B------:R-:W-:Y:S11]  /*51150*/  @!UPT UIADD3 URZ, URZ, URZ, URZ ;  /* 0x0000003f3f3ff290 */ /* 0x000ff6000fffe03f */
[----:B------:R-:W-:Y:S01]  /*51160*/  @!UPT UIADD3 URZ, URZ, URZ, URZ ;  /* 0x0000003f3f3ff290 */ /* 0x000fe2000fffe03f */
[----:B------:R-:W-:Y:S01]  /*51170*/  STL.64 [R1+0x110], R8 ;  /* 0x0001100801007387 */ /* 0x000fe20000100a00 */
[----:B------:R-:W-:Y:S02]  /*51180*/  STL.64 [R1+0x118], R10 ;  /* 0x0001180a01007387 */ /* 0x000fe40000100a00 */
[----:B------:R-:W3:Y:S02]  /*51190*/  LDL.LU R18, [R1+0x168] ;  /* 0x0001680001127983 */ /* 0x000ee40000300800 */
[----:B------:R-:W3:Y:S02]  /*511a0*/  LDL.LU R19, [R1+0x16c] ;  /* 0x00016c0001137983 */ /* 0x000ee40000300800 */
[----:B---3--:R-:W-:Y:S01]  /*511b0*/  STL.64 [R1+0x3030], R18 ;  /* 0x0030301201007387 */ /* 0x008fe20000100a00 */
[----:B------:R-:W3:Y:S02]  /*511c0*/  LDL.LU R12, [R1+0x500] ;  /* 0x00050000010c7983 */ /* 0x000ee40000300800 */
[----:B------:R-:W3:Y:S02]  /*511d0*/  LDL.LU R13, [R1+0x504] ;  /* 0x00050400010d7983 */ /* 0x000ee40000300800 */
[----:B------:R-:W4:Y:S01]  /*511e0*/  LDL.LU R14, [R1+0x508] ;  /* 0x00050800010e7983 */ /* 0x000f220000300800 */
[----:B------:R-:W4:Y:S04]  /*511f0*/  LDL.LU R15, [R1+0x50c] ;  /* 0x00050c00010f7983 */ /* 0x000f280000300800 */
[----:B----4-:R0:W-:Y:S01]  /*51200*/  STL.64 [R1+0x3040], R14 ;  /* 0x0030400e01007387 */ /* 0x0101e20000100a00 */
[----:B---3--:R-:W-:Y:S02]  /*51210*/  STL.64 [R1+0x3038], R12 ;  /* 0x0030380c01007387 */ /* 0x008fe40000100a00 */
[----:B-1----:R-:W3:Y:S02]  /*51220*/  LDL.LU R22, [R1+0x178] ;  /* 0x0001780001167983 */ /* 0x002ee40000300800 */
[----:B------:R-:W3:Y:S02]  /*51230*/  LDL.LU R23, [R1+0x17c] ;  /* 0x00017c0001177983 */ /* 0x000ee40000300800 */
[----:B---3--:R1:W-:Y:S01]  /*51240*/  STL.64 [R1+0x3048], R22 ;  /* 0x0030481601007387 */ /* 0x0083e20000100a00 */
[----:B0-----:R-:W3:Y:S02]  /*51250*/  LDL.LU R14, [R1+0x188] ;  /* 0x00018800010e7983 */ /* 0x001ee40000300800 */
[----:B------:R-:W3:Y:S02]  /*51260*/  LDL.LU R15, [R1+0x18c] ;  /* 0x00018c00010f7983 */ /* 0x000ee40000300800 */
[----:B--2---:R-:W-:-:S02]  /*51270*/  IMAD.MOV.U32 R5, RZ, RZ, R20 ;  /* 0x000000ffff057224 */ /* 0x004fc400078e0014 */
[----:B------:R-:W-:Y:S01]  /*51280*/  IMAD.MOV.U32 R4, RZ, RZ, R21 ;  /* 0x000000ffff047224 */ /* 0x000fe200078e0015 */
[----:B---3--:R0:W-:Y:S01]  /*51290*/  STL.64 [R1+0x3050], R14 ;  /* 0x0030500e01007387 */ /* 0x0081e20000100a00 */
[----:B------:R-:W2:Y:S02]  /*512a0*/  LDL.LU R20, [R1+0xa20] ;  /* 0x000a200001147983 */ /* 0x000ea40000300800 */
[----:B------:R-:W2:Y:S02]  /*512b0*/  LDL.LU R21, [R1+0xa24] ;  /* 0x000a240001157983 */ /* 0x000ea40000300800 */
[----:B-1----:R-:W3:Y:S01]  /*512c0*/  LDL.LU R22, [R1+0xa28] ;  /* 0x000a280001167983 */ /* 0x002ee20000300800 */
[----:B------:R-:W3:Y:S04]  /*512d0*/  LDL.LU R23, [R1+0xa2c] ;  /* 0x000a2c0001177983 */ /* 0x000ee80000300800 */
[----:B---3--:R-:W-:Y:S01]  /*512e0*/  STL.64 [R1+0x3060], R22 ;  /* 0x0030601601007387 */ /* 0x008fe20000100a00 */
[----:B--2---:R1:W-:Y:S02]  /*512f0*/  STL.64 [R1+0x3058], R20 ;  /* 0x0030581401007387 */ /* 0x0043e40000100a00 */
[----:B0-----:R-:W2:Y:S02]  /*51300*/  LDL.LU R14, [R1+0x198] ;  /* 0x00019800010e7983 */ /* 0x001ea40000300800 */
[----:B------:R-:W2:Y:S01]  /*51310*/  LDL.LU R15, [R1+0x19c] ;  /* 0x00019c00010f7983 */ /* 0x000ea20000300800 */
        /* <DEDUP_REMOVED lines=14> */
[----:B------:R-:W-:Y:S01]  /*51400*/  IMAD.MOV.U32 R5, RZ, RZ, R3 ;  /* 0x000000ffff057224 */ /* 0x000fe200078e0003 */
[----:B------:R-:W3:Y:S01]  /*51410*/  LDL.LU R0, [R1+0x3074] ;  /* 0x0030740001007983 */ /* 0x000ee20000300800 */
[----:B------:R-:W3:Y:S03]  /*51420*/  LDL.LU R3, [R1+0x3070] ;  /* 0x0030700001037983 */ /* 0x000ee60000300800 */
[----:B------:R0:W-:Y:S02]  /*51430*/  STL.64 [R1+0x3008], R4 ;  /* 0x0030080401007387 */ /* 0x0001e40000100a00 */
[----:B0-----:R-:W-:Y:S02]  /*51440*/  IMAD.MOV.U32 R4, RZ, RZ, R28 ;  /* 0x000000ffff047224 */ /* 0x001fe400078e001c */
[----:B------:R-:W-:Y:S01]  /*51450*/  IMAD.MOV.U32 R5, RZ, RZ, R29 ;  /* 0x000000ffff057224 */ /* 0x000fe200078e001d */
[----:B------:R-:W3:Y:S01]  /*51460*/  LDL.LU R28, [R1+0x306c] ;  /* 0x00306c00011c7983 */ /* 0x000ee20000300800 */
[----:B------:R-:W3:Y:S03]  /*51470*/  LDL.LU R29, [R1+0x3068] ;  /* 0x00306800011d7983 */ /* 0x000ee60000300800 */
[----:B--2---:R-:W-:Y:S01]  /*51480*/  STL.64 [R1+0x2fe8], R10 ;  /* 0x002fe80a01007387 */ /* 0x004fe20000100a00 */
[----:B----4-:R0:W-:Y:S03]  /*51490*/  STL.64 [R1+0x2fe0], R8 ;  /* 0x002fe00801007387 */ /* 0x0101e60000100a00 */
[----:B0-----:R-:W2:Y:S01]  /*514a0*/  LDL.LU R8, [R1+0x4d0] ;  /* 0x0004d00001087983 */ /* 0x001ea20000300800 */
[----:B------:R-:W2:Y:S02]  /*514b0*/  LDL.LU R9, [R1+0x4d4] ;  /* 0x0004d40001097983 */ /* 0x000ea40000300800 */
[----:B------:R-:W4:Y:S02]  /*514c0*/  LDL.LU R10, [R1+0x4d8] ;  /* 0x0004d800010a7983 */ /* 0x000f240000300800 */
[----:B------:R-:W4:Y:S01]  /*514d0*/  LDL.LU R11, [R1+0x4dc] ;  /* 0x0004dc00010b7983 */ /* 0x000f220000300800 */
[C---:B------:R-:W-:Y:S01]  /*514e0*/  HMMA.16816.F32 R12, R24.reuse, R14, R20 ;  /* 0x0000000e180c723c */ /* 0x040fe20000001814 */
        /* <DEDUP_REMOVED lines=12> */
[----:B------:R-:W4:Y:S01]  /*515b0*/  LDL.LU.64 R22, [R1+0x3060] ;  /* 0x0030600001167983 */ /* 0x000f220000300a00 */
[----:B------:R-:W4:Y:S02]  /*515c0*/  LDL.LU.64 R20, [R1+0x3058] ;  /* 0x0030580001147983 */ /* 0x000f240000300a00 */
[----:B------:R-:W-:Y:S02]  /*515d0*/  STL.64 [R1+0x100], R12 ;  /* 0x0001000c01007387 */ /* 0x000fe40000100a00 */
[----:B------:R0:W-:Y:S02]  /*515e0*/  STL.64 [R1+0x108], R14 ;  /* 0x0001080e01007387 */ /* 0x0001e40000100a00 */
[----:B0-----:R-:W4:Y:S02]  /*515f0*/  LDL.LU.64 R14, [R1+0x3050] ;  /* 0x00305000010e7983 */ /* 0x001f240000300a00 */
[C---:B----4-:R-:W-:Y:S02]  /*51600*/  HMMA.16816.F32 R12, R24.reuse, R14, R20 ;  /* 0x0000000e180c723c */ /* 0x050fe40000001814 */
[----:B------:R-:W3:Y:S11]  /*51610*/  LDL.LU.64 R22, [R1+0x3048] ;  /* 0x0030480001167983 */ /* 0x000ef60000300a00 */
[----:B------:R-:W-:Y:S10]  /*51620*/  @!UPT UIADD3 URZ, URZ, URZ, URZ ;  /* 0x0000003f3f3ff290 */ /* 0x000ff4000fffe03f */
[----:B------:R-:W-:Y:S01]  /*51630*/  STL.64 [R1+0x5b0], R12 ;  /* 0x0005b00c01007387 */ /* 0x000fe20000100a00 */
[----:B------:R0:W-:Y:S03]  /*51640*/  STL.64 [R1+0x5b8], R14 ;  /* 0x0005b80e01007387 */ /* 0x0001e60000100a00 */
[----:B0-----:R-:W4:Y:S01]  /*51650*/  LDL.LU.64 R14, [R1+0x3040] ;  /* 0x00304000010e7983 */ /* 0x001f220000300a00 */
[----:B------:R-:W4:Y:S01]  /*51660*/  LDL.LU.64 R12, [R1+0x3038] ;  /* 0x00303800010c7983 */ /* 0x000f220000300a00 */
[C---:B---3--:R-:W-:Y:S02]  /*51670*/  HMMA.16816.F32 R20, R24.reuse, R22, R16 ;  /* 0x000000161814723c */ /* 0x048fe40000001810 */
[----:B------:R-:W4:Y:S11]  /*51680*/  LDL.LU.64 R18, [R1+0x3030] ;  /* 0x0030300001127983 */ /* 0x000f360000300a00 */
[----:B------:R-:W-:Y:S10]  /*51690*/  @!UPT UIADD3 URZ, URZ, URZ, URZ ;  /* 0x0000003f3f3ff290 */ /* 0x000ff4000fffe03f */
[----:B------:R-:W-:Y:S01]  /*516a0*/  STL.64 [R1+0x5a0], R20 ;  /* 0x0005a01401007387 */ /* 0x000fe20000100a00 */
[----:B------:R0:W-:Y:S03]  /*516b0*/  STL.64 [R1+0x5a8], R22 ;  /* 0x0005a81601007387 */ /* 0x0001e60000100a00 */
[----:B0-----:R-:W2:Y:S01]  /*516c0*/  LDL.LU.64 R22, [R1+0x3028] ;  /* 0x0030280001167983 */ /* 0x001ea20000300a00 */
[----:B------:R-:W2:Y:S01]  /*516d0*/  LDL.LU.64 R20, [R1+0x3020] ;  /* 0x0030200001147983 */ /* 0x000ea20000300a00 */
[----:B----4-:R-:W-:Y:S02]  /*516e0*/  HMMA.16816.F32 R12, R24, R18, R12 ;  /* 0x00000012180c723c */ /* 0x010fe4000000180c */
[----:B------:R-:W3:Y:S11]  /*516f0*/  LDL.LU R24, [R1+0x4a0] ;  /* 0x0004a00001187983 */ /* 0x000ef60000300800 */
[----:B------:R-:W-:Y:S10]  /*51700*/  @!UPT UIADD3 URZ, URZ, URZ, URZ ;  /* 0x0000003f3f3ff290 */ /* 0x000ff4000fffe03f */
[----:B------:R-:W-:Y:S01]  /*51710*/  STL.64 [R1+0xd0], R12 ;  /* 0x0000d00c01007387 */ /* 0x000fe20000100a00 */
[----:B------:R-:W-:Y:S02]  /*51720*/  STL.64 [R1+0xd8], R14 ;  /* 0x0000d80e01007387 */ /* 0x000fe40000100a00 */
[----:B------:R-:W3:Y:S02]  /*51730*/  LDL.LU R25, [R1+0x4a4] ;  /* 0x0004a40001197983 */ /* 0x000ee40000300800 */
[----:B------:R-:W4:Y:S01]  /*51740*/  LDL.LU R26, [R1+0x4a8] ;  /* 0x0004a800011a7983 */ /* 0x000f220000300800 */
[----:B------:R-:W4:Y:S01]  /*51750*/  LDL.LU R27, [R1+0x4ac] ;  /* 0x0004ac00011b7983 */ /* 0x000f220000300800 */
[----:B--2---:R-:W-:Y:S03]  /*51760*/  HMMA.16816.F32 R4, R20, R4, R8 ;  /* 0x000000041404723c */ /* 0x004fe60000001808 */
[----:B----4-:R0:W-:Y:S01]  /*51770*/  STL.64 [R1+0x2fc0], R26 ;  /* 0x002fc01a01007387 */ /* 0x0101e20000100a00 */
[----:B---3--:R1:W-:Y:S02]  /*51780*/  STL.64 [R1+0x2fb8], R24 ;  /* 0x002fb81801007387 */ /* 0x0083e40000100a00 */
[----:B0-----:R-:W-:-:S02]  /*51790*/  IMAD.MOV.U32 R26, RZ, RZ, R3 ;  /* 0x000000ffff1a7224 */ /* 0x001fc400078e0003 */
[----:B------:R-:W-:Y:S02]  /*517a0*/  IMAD.MOV.U32 R27, RZ, RZ, R0 ;  /* 0x000000ffff1b7224 */ /* 0x000fe400078e0000 */
[----:B-1----:R-:W-:Y:S02]  /*517b0*/  IMAD.MOV.U32 R24, RZ, RZ, R29 ;  /* 0x000000ffff187224 */ /* 0x002fe400078e001d */
[----:B------:R-:W-:Y:S01]  /*517c0*/  IMAD.MOV.U32 R25, RZ, RZ, R28 ;  /* 0x000000ffff197224 */ /* 0x000fe200078e001c */
[----:B------:R-:W-:Y:S04]  /*517d0*/  STL.64 [R1+0x2fd0], R26 ;  /* 0x002fd01a01007387 */ /* 0x000fe80000100a00 */
[----:B------:R0:W-:Y:S02]  /*517e0*/  STL.64 [R1+0x2fc8], R24 ;  /* 0x002fc81801007387 */ /* 0x0001e40000100a00 */
[----:B------:R-:W2:Y:S02]  /*517f0*/  LDL.64 R12, [R1+0x80] ;  /* 0x00008000010c7983 */ /* 0x000ea40000100a00 */
[----:B------:R-:W3:Y:S03]  /*51800*/  LDL.64 R16, [R1+0x70] ;  /* 0x0000700001107983 */ /* 0x000ee60000100a00 */
[----:B------:R-:W-:-:S02]  /*51810*/  IMAD.MOV.U32 R29, RZ, RZ, R4 ;  /* 0x000000ffff1d7224 */ /* 0x000fc400078e0004 */
[----:B------:R-:W-:Y:S01]  /*51820*/  IMAD.MOV.U32 R28, RZ, RZ, R5 ;  /* 0x000000ffff1c7224 */ /* 0x000fe200078e0005 */
[----:B0-----:R-:W4:Y:S01]  /*51830*/  LDL.64 R24, [R1+0x90] ;  /* 0x0000900001187983 */ /* 0x001f220000100a00 */
[----:B------:R-:W2:Y:S02]  /*51840*/  LDL.LU.64 R10, [R1+0x3018] ;  /* 0x00301800010a7983 */ /* 0x000ea40000300a00 */
[----:B------:R-:W2:Y:S02]  /*51850*/  LDL.LU.64 R8, [R1+0x3010] ;  /* 0x0030100001087983 */ /* 0x000ea40000300a00 */
[----:B------:R-:W2:Y:S02]  /*51860*/  LDL.LU.64 R4, [R1+0x3008] ;  /* 0x0030080001047983 */ /* 0x000ea40000300a00 */
[----:B------:R-:W-:Y:S02]  /*51870*/  IMAD.MOV.U32 R3, RZ, RZ, R6 ;  /* 0x000000ffff037224 */ /* 0x000fe400078e0006 */
[----:B------:R-:W-:-:S05]  /*51880*/  IMAD.MOV.U32 R0, RZ, RZ, R7 ;  /* 0x000000ffff007224 */ /* 0x000fca00078e0007 */
        /* <DEDUP_REMOVED lines=17> */
[----:B0-----:R-:W3:Y:S01]  /*519a0*/  LDL.LU.64 R4, [R1+0x2fd8] ;  /* 0x002fd80001047983 */ /* 0x001ee20000300a00 */
[----:B----4-:R-:W-:Y:S02]  /*519b0*/  IMAD.MOV.U32 R6, RZ, RZ, R24 ;  /* 0x000000ffff067224 */ /* 0x010fe400078e0018 */
[----:B------:R-:W-:Y:S02]  /*519c0*/  IMAD.MOV.U32 R7, RZ, RZ, R25 ;  /* 0x000000ffff077224 */ /* 0x000fe400078e0019 */
[----:B------:R-:W4:Y:S01]  /*519d0*/  LDL.LU.64 R26, [R1+0x2fd0] ;  /* 0x002fd000011a7983 */ /* 0x000f220000300a00 */
[C---:B--2---:R-:W-:Y:S01]  /*519e0*/  HMMA.16816.F32 R8, R20.reuse, R24, R8 ;  /* 0x000000181408723c */ /* 0x044fe20000001808 */
[----:B------:R-:W4:Y:S11]  /*519f0*/  LDL.LU.64 R24, [R1+0x2fc8] ;  /* 0x002fc80001187983 */ /* 0x000f360000300a00 */
[----:B------:R-:W-:Y:S11]  /*51a00*/  @!UPT UIADD3 URZ, URZ, URZ, URZ ;  /* 0x0000003f3f3ff290 */ /* 0x000ff6000fffe03f */
[----:B------:R-:W-:Y:S01]  /*51a10*/  @!UPT UIADD3 URZ, URZ, URZ, URZ ;  /* 0x0000003f3f3ff290 */ /* 0x000fe2000fffe03f */
[----:B------:R-:W-:Y:S02]  /*51a20*/  IMAD.MOV.U32 R0, RZ, RZ, R8 ;  /* 0x000000ffff007224 */ /* 0x000fe400078e0008 */
[----:B------:R-:W-:Y:S02]  /*51a30*/  IMAD.MOV.U32 R3, RZ, RZ, R9 ;  /* 0x000000ffff037224 */ /* 0x000fe400078e0009 */
[----:B------:R-:W2:Y:S01]  /*51a40*/  LDL.64 R8, [R1+0x60] ;  /* 0x0000600001087983 */ /* 0x000ea20000100a00 */
[----:B------:R-:W-:Y:S02]  /*51a50*/  STL.64 [R1+0x2f38], R6 ;  /* 0x002f380601007387 */ /* 0x000fe40000100a00 */
[----:B------:R-:W-:Y:S02]  /*51a60*/  IMAD.MOV.U32 R29, RZ, RZ, R11 ;  /* 0x000000ffff1d7224 */ /* 0x000fe400078e000b */
[----:B------:R-:W-:Y:S01]  /*51a70*/  IMAD.MOV.U32 R28, RZ, RZ, R10 ;  /* 0x000000ffff1c7224 */ /* 0x000fe200078e000a */
[----:B---3--:R0:W-:Y:S04]  /*51a80*/  STL.64 [R1+0x2f30], R4 ;  /* 0x002f300401007387 */ /* 0x0081e80000100a00 */
[----:B0-----:R-:W2:Y:S01]  /*51a90*/  LDL.LU R4, [R1+0x8e0] ;  /* 0x0008e00001047983 */ /* 0x001ea20000300800 */
[----:B------:R-:W2:Y:S02]  /*51aa0*/  LDL.LU R5, [R1+0x8e4] ;  /* 0x0008e40001057983 */ /* 0x000ea40000300800 */
[----:B------:R-:W2:Y:S02]  /*51ab0*/  LDL.LU R6, [R1+0x8e8] ;  /* 0x0008e80001067983 */ /* 0x000ea40000300800 */
[----:B------:R-:W2:Y:S01]  /*51ac0*/  LDL.LU R7, [R1+0x8ec] ;  /* 0x0008ec0001077983 */ /* 0x000ea20000300800 */
[----:B------:R-:W-:Y:S01]  /*51ad0*/  STL [R1+0x28bc], R29 ;  /* 0x0028bc1d01007387 */ /* 0x000fe20000100800 */
[----:B------:R-:W-:Y:S02]  /*51ae0*/  STL [R1+0x28b8], R28 ;  /* 0x0028b81c01007387 */ /* 0x000fe40000100800 */
[----:B------:R-:W-:Y:S02]  /*51af0*/  STL [R1+0x2894], R3 ;  /* 0x0028940301007387 */ /* 0x000fe40000100800 */
[----:B------:R-:W-:Y:S01]  /*51b00*/  STL [R1+0x2890], R0 ;  /* 0x0028900001007387 */ /* 0x000fe20000100800 */
[----:B----4-:R-:W-:Y:S11]  /*51b10*/  HMMA.16816.F32 R24, R20, R12, R24 ;  /* 0x0000000c1418723c */ /* 0x010ff60000001818 */
        /* <DEDUP_REMOVED lines=8> */
[----:B------:R-:W4:Y:S01]  /*51ba0*/  LDL.LU.64 R12, [R1+0x2fb0] ;  /* 0x002fb000010c7983 */ /* 0x000f220000300a00 */
[----:B------:R-:W-:Y:S02]  /*51bb0*/  STL [R1+0x2ecc], R28 ;  /* 0x002ecc1c01007387 */ /* 0x000fe40000100800 */
[----:B------:R-:W-:Y:S02]  /*51bc0*/  STL [R1+0x2ec8], R29 ;  /* 0x002ec81d01007387 */ /* 0x000fe40000100800 */
[----:B------:R-:W-:-:S02]  /*51bd0*/  IMAD.MOV.U32 R15, RZ, RZ, R16 ;  /* 0x000000ffff0f7224 */ /* 0x000fc400078e0010 */
[----:B------:R-:W-:Y:S01]  /*51be0*/  IMAD.MOV.U32 R14, RZ, RZ, R17 ;  /* 0x000000ffff0e7224 */ /* 0x000fe200078e0011 */
[C---:B---3--:R-:W-:Y:S11]  /*51bf0*/  HMMA.16816.F32 R24, R20.reuse, R16, R24 ;  /* 0x000000101418723c */ /* 0x048ff60000001818 */
[----:B------:R-:W-:Y:S11]  /*51c00*/  @!UPT UIADD3 URZ, URZ, URZ, URZ ;  /* 0x0000003f3f3ff290 */ /* 0x000ff6000fffe03f */
[----:B------:R-:W-:Y:S01]  /*51c10*/  @!UPT UIADD3 URZ, URZ, URZ, URZ ;  /* 0x0000003f3f3ff290 */ /* 0x000fe2000fffe03f */
[----:B------:R-:W-:Y:S01]  /*51c20*/  STL.64 [R1+0x540], R24 ;  /* 0x0005401801007387 */ /* 0x000fe20000100a00 */
[----:B------:R-:W-:Y:S02]  /*51c30*/  STL.64 [R1+0x548], R26 ;  /* 0x0005481a01007387 */ /* 0x000fe40000100a00 */
[----:B------:R-:W3:Y:S02]  /*51c40*/  LDL.64 R16, [R1+0x20] ;  /* 0x0000200001107983 */ /* 0x000ee40000100a00 */
[----:B------:R-:W0:Y:S01]  /*51c50*/  LDSM.16.MT88.4 R24, [R2+0x18100] ;  /* 0x018100000218783b */ /* 0x000e220000004200 */
[----:B---3--:R1:W-:Y:S04]  /*51c60*/  STL.64 [R1+0x2f88], R16 ;  /* 0x002f881001007387 */ /* 0x0083e80000100a00 */
[----:B-1----:R-:W3:Y:S01]  /*51c70*/  LDL.LU R16, [R1+0x8b0] ;  /* 0x0008b00001107983 */ /* 0x002ee20000300800 */
[----:B------:R-:W3:Y:S02]  /*51c80*/  LDL.LU R17, [R1+0x8b4] ;  /* 0x0008b40001117983 */ /* 0x000ee40000300800 */
[----:B------:R-:W3:Y:S02]  /*51c90*/  LDL.LU R18, [R1+0x8b8] ;  /* 0x0008b80001127983 */ /* 0x000ee40000300800 */
[----:B------:R-:W3:Y:S01]  /*51ca0*/  LDL.LU R19, [R1+0x8bc] ;  /* 0x0008bc0001137983 */ /* 0x000ee20000300800 */
[----:B--2---:R-:W-:Y:S01]  /*51cb0*/  HMMA.16816.F32 R4, R20, R8, R4 ;  /* 0x000000081404723c */ /* 0x004fe20000001804 */
[----:B---3--:R-:W-:Y:S01]  /*51cc0*/  STL.64 [R1+0x2f98], R18 ;  /* 0x002f981201007387 */ /* 0x008fe20000100a00 */
[----:B------:R1:W-:Y:S03]  /*51cd0*/  STL.64 [R1+0x2f90], R16 ;  /* 0x002f901001007387 */ /* 0x0003e60000100a00 */
[----:B-1----:R-:W2:Y:S04]  /*51ce0*/  LDL.64 R16, [R1+0x40] ;  /* 0x0000400001107983 */ /* 0x002ea80000100a00 */
[----:B--2---:R1:W-:Y:S04]  /*51cf0*/  STL.64 [R1+0x2fa8], R16 ;  /* 0x002fa81001007387 */ /* 0x0043e80000100a00 */
[----:B-1----:R-:W2:Y:S01]  /*51d00*/  LDL.64 R16, [R1+0x50] ;  /* 0x0000500001107983 */ /* 0x002ea20000100a00 */
[----:B------:R-:W-:Y:S02]  /*51d10*/  STL [R1+0x2ec4], R14 ;  /* 0x002ec40e01007387 */ /* 0x000fe40000100800 */
[----:B------:R-:W-:Y:S02]  /*51d20*/  STL [R1+0x2ec0], R15 ;  /* 0x002ec00f01007387 */ /* 0x000fe40000100800 */
[----:B----4-:R1:W-:Y:S02]  /*51d30*/  STL.64 [R1+0x2fa0], R12 ;  /* 0x002fa00c01007387 */ /* 0x0103e40000100a00 */
[----:B-1----:R-:W3:Y:S01]  /*51d40*/  LDL.LU R12, [R1+0x8c0] ;  /* 0x0008c000010c7983 */ /* 0x002ee20000300800 */
[----:B------:R-:W3:Y:S02]  /*51d50*/  LDL.LU R13, [R1+0x8c4] ;  /* 0x0008c400010d7983 */ /* 0x000ee40000300800 */
[----:B------:R-:W3:Y:S02]  /*51d60*/  LDL.LU R14, [R1+0x8c8] ;  /* 0x0008c800010e7983 */ /* 0x000ee40000300800 */
[----:B------:R-:W3:Y:S01]  /*51d70*/  LDL.LU R15, [R1+0x8cc] ;  /* 0x0008cc00010f7983 */ /* 0x000ee20000300800 */
[----:B------:R-:W-:Y:S01]  /*51d80*/  STL [R1+0x2ed0], R2 ;  /* 0x002ed00201007387 */ /* 0x000fe20000100800 */
[----:B0-----:R-:W-:Y:S02]  /*51d90*/  STL.64 [R1+0x2de8], R26 ;  /* 0x002de81a01007387 */ /* 0x001fe40000100a00 */
[----:B------:R-:W-:Y:S02]  /*51da0*/  STL.64 [R1+0x2de0], R24 ;  /* 0x002de01801007387 */ /* 0x000fe40000100a00 */
[----:B------:R0:W-:Y:S01]  /*51db0*/  STL.64 [R1+0x8e0], R4 ;  /* 0x0008e00401007387 */ /* 0x0001e20000100a00 */
[----:B------:R1:W-:Y:S04]  /*51dc0*/  STL.64 [R1+0x8e8], R6 ;  /* 0x0008e80601007387 */ /* 0x0003e80000100a00 */
[----:B0-----:R-:W4:Y:S01]  /*51dd0*/  LDL.LU R4, [R1+0xa00] ;  /* 0x000a000001047983 */ /* 0x001f220000300800 */
[----:B------:R-:W4:Y:S02]  /*51de0*/  LDL.LU R5, [R1+0xa04] ;  /* 0x000a040001057983 */ /* 0x000f240000300800 */
[----:B-1----:R-:W2:Y:S02]  /*51df0*/  LDL.LU R6, [R1+0xa08] ;  /* 0x000a080001067983 */ /* 0x002ea40000300800 */
        /* <DEDUP_REMOVED lines=9> */
[----:B------:R-:W4:Y:S01]  /*51e90*/  LDL.64 R8, [R1+0x10] ;  /* 0x0000100001087983 */ /* 0x000f220000100a00 */
[----:B------:R0:W-:Y:S02]  /*51ea0*/  STL [R1+0x2ed8], R26 ;  /* 0x002ed81a01007387 */ /* 0x0001e40000100800 */
[----:B------:R1:W-:Y:S02]  /*51eb0*/  STL [R1+0x2ed4], R27 ;  /* 0x002ed41b01007387 */ /* 0x0003e40000100800 */
[----:B------:R-:W2:Y:S01]  /*51ec0*/  LDL.LU R24, [R1+0x8d0] ;  /* 0x0008d00001187983 */ /* 0x000ea20000300800 */
[----:B------:R-:W2:Y:S04]  /*51ed0*/  LDL.LU R25, [R1+0x8d4] ;  /* 0x0008d40001197983 */ /* 0x000ea80000300800 */
[----:B0-----:R-:W2:Y:S01]  /*51ee0*/  LDL.LU R26, [R1+0x8d8] ;  /* 0x0008d800011a7983 */ /* 0x001ea20000300800 */
[----:B-1----:R-:W2:Y:S02]  /*51ef0*/  LDL.LU R27, [R1+0x8dc] ;  /* 0x0008dc00011b7983 */ /* 0x002ea40000300800 */
[C---:B--2---:R-:W-:Y:S11]  /*51f00*/  HMMA.16816.F32 R24, R20.reuse, R16, R24 ;  /* 0x000000101418723c */ /* 0x044ff60000001818 */
[----:B------:R-:W-:Y:S11]  /*51f10*/  @!UPT UIADD3 URZ, URZ, URZ, URZ ;  /* 0x0000003f3f3ff290 */ /* 0x000ff6000fffe03f */
[----:B------:R-:W-:Y:S01]  /*51f20*/  @!UPT UIADD3 URZ, URZ, URZ, URZ ;  /* 0x0000003f3f3ff290 */ /* 0x000fe2000fffe03f */
[----:B------:R0:W-:Y:S01]  /*51f30*/  STL.64 [R1+0x8d0], R24 ;  /* 0x0008d01801007387 */ /* 0x0001e20000100a00 */
[----:B------:R-:W-:Y:S02]  /*51f40*/  STL.64 [R1+0x8d8], R26 ;  /* 0x0008d81a01007387 */ /* 0x000fe40000100a00 */
        /* <DEDUP_REMOVED lines=13> */
[----:B------:R-:W3:Y:S02]  /*52020*/  LDL.LU.64 R16, [R1+0x2f90] ;  /* 0x002f900001107983 */ /* 0x000ee40000300a00 */
[----:B------:R-:W-:Y:S02]  /*52030*/  STL.64 [R1+0x2f50], R14 ;  /* 0x002f500e01007387 */ /* 0x000fe40000100a00 */
[----:B--2---:R0:W-:Y:S04]  /*52040*/  STL.64 [R1+0x2f48], R12 ;  /* 0x002f480c01007387 */ /* 0x0041e80000100a00 */
[----:B0-----:R-:W3:Y:S02]  /*52050*/  LDL.64 R12, [R1+0x30] ;  /* 0x00003000010c7983 */ /* 0x001ee40000100a00 */
[----:B---3--:R-:W-:Y:S01]  /*52060*/  HMMA.16816.F32 R16, R20, R12, R16 ;  /* 0x0000000c1410723c */ /* 0x008fe20000001810 */
        /* <DEDUP_REMOVED lines=8> */
[----:B------:R-:W3:Y:S01]  /*520f0*/  LDL.LU R14, [R1+0x878] ;  /* 0x00087800010e7983 */ /* 0x000ee20000300800 */
[----:B------:R-:W3:Y:S01]  /*52100*/  LDL.LU R15, [R1+0x87c] ;  /* 0x00087c00010f7983 */ /* 0x000ee20000300800 */
[----:B--2---:R-:W-:Y:S03]  /*52110*/  HMMA.16816.F32 R4, R20, R16, R4 ;  /* 0x000000101404723c */ /* 0x004fe60000001804 */
[----:B---3--:R-:W-:Y:S01]  /*52120*/  STL.64 [R1+0x2f60], R14 ;  /* 0x002f600e01007387 */ /* 0x008fe20000100a00 */
[----:B------:R0:W-:Y:S02]  /*52130*/  STL.64 [R1+0x2f58], R12 ;  /* 0x002f580c01007387 */ /* 0x0001e40000100a00 */
[----:B------:R-:W-:-:S02]  /*52140*/  IMAD.MOV.U32 R27, RZ, RZ, R16 ;  /* 0x000000ffff1b7224 */ /* 0x000fc400078e0010 */
[----:B------:R-:W-:Y:S01]  /*52150*/  IMAD.MOV.U32 R2, RZ, RZ, R17 ;  /* 0x000000ffff027224 */ /* 0x000fe200078e0011 */
[----:B0-----:R-:W2:Y:S11]  /*52160*/  LDL.64 R12, [R1] ;  /* 0x00000000010c7983 */ /* 0x001eb60000100a00 */
[----:B------:R-:W-:Y:S03]  /*52170*/  @!UPT UIADD3 URZ, URZ, URZ, URZ ;  /* 0x0000003f3f3ff290 */ /* 0x000fe6000fffe03f */
[----:B------:R-:W-:Y:S01]  /*52180*/  STL.64 [R1+0x8a0], R4 ;  /* 0x0008a00401007387 */ /* 0x000fe20000100a00 */
[----:B------:R0:W-:Y:S03]  /*52190*/  STL.64 [R1+0x8a8], R6 ;  /* 0x0008a80601007387 */ /* 0x0001e60000100a00 */
[----:B0-----:R-:W3:Y:S01]  /*521a0*/  LDL.LU.64 R6, [R1+0x2f80] ;  /* 0x002f800001067983 */ /* 0x001ee20000300a00 */
[----:B------:R-:W3:Y:S02]  /*521b0*/  LDL.LU.64 R4, [R1+0x2f78] ;  /* 0x002f780001047983 */ /* 0x000ee40000300a00 */
[----:B------:R-:W2:Y:S02]  /*521c0*/  LDL.LU.64 R16, [R1+0x2f70] ;  /* 0x002f700001107983 */ /* 0x000ea40000300a00 */
[----:B------:R-:W-:Y:S01]  /*521d0*/  STL [R1+0x2f6c], R27 ;  /* 0x002f6c1b01007387 */ /* 0x000fe20000100800 */
[----:B------:R0:W-:Y:S04]  /*521e0*/  STL [R1+0x2f68], R24 ;  /* 0x002f681801007387 */ /* 0x0001e80000100800 */
[----:B0-----:R-:W2:Y:S01]  /*521f0*/  LDL.LU R24, [R1+0x880] ;  /* 0x0008800001187983 */ /* 0x001ea20000300800 */
[----:B------:R-:W2:Y:S02]  /*52200*/  LDL.LU R25, [R1+0x884] ;  /* 0x0008840001197983 */ /* 0x000ea40000300800 */
[----:B------:R-:W2:Y:S02]  /*52210*/  LDL.LU R26, [R1+0x888] ;  /* 0x00088800011a7983 */ /* 0x000ea40000300800 */
[----:B------:R-:W2:Y:S02]  /*52220*/  LDL.LU R27, [R1+0x88c] ;  /* 0x00088c00011b7983 */ /* 0x000ea40000300800 */
[----:B----4-:R-:W-:-:S02]  /*52230*/  IMAD.MOV.U32 R19, RZ, RZ, R8 ;  /* 0x000000ffff137224 */ /* 0x010fc400078e0008 */
[----:B------:R-:W-:Y:S01]  /*52240*/  IMAD.MOV.U32 R18, RZ, RZ, R9 ;  /* 0x000000ffff127224 */ /* 0x000fe200078e0009 */
[C---:B---3--:R-:W-:Y:S08]  /*52250*/  HMMA.16816.F32 R4, R20.reuse, R8, R4 ;  /* 0x000000081404723c */ /* 0x048ff00000001804 */
[----:B--2---:R-:W-:Y:S11]  /*52260*/  HMMA.16816.F32 R24, R20, R12, R24 ;  /* 0x0000000c1418723c */ /* 0x004ff60000001818 */
[----:B------:R-:W-:Y:S04]  /*52270*/  @!UPT UIADD3 URZ, URZ, URZ, URZ ;  /* 0x0000003f3f3ff290 */ /* 0x000fe8000fffe03f */
[----:B------:R0:W-:Y:S01]  /*52280*/  STL.64 [R1+0x890], R4 ;  /* 0x0008900401007387 */ /* 0x0001e20000100a00 */
[----:B------:R1:W-:Y:S03]  /*52290*/  STL.64 [R1+0x898], R6 ;  /* 0x0008980601007387 */ /* 0x0003e60000100a00 */
[----:B0-----:R-:W2:Y:S01]  /*522a0*/  LDL.LU R4, [R1+0x490] ;  /* 0x0004900001047983 */ /* 0x001ea20000300800 */
[----:B------:R-:W2:Y:S02]  /*522b0*/  LDL.LU R5, [R1+0x494] ;  /* 0x0004940001057983 */ /* 0x000ea40000300800 */
[----:B-1----:R-:W2:Y:S02]  /*522c0*/  LDL.LU R6, [R1+0x498] ;  /* 0x0004980001067983 */ /* 0x002ea40000300800 */
[----:B------:R-:W2:Y:S01]  /*522d0*/  LDL.LU R7, [R1+0x49c] ;  /* 0x00049c0001077983 */ /* 0x000ea20000300800 */
[----:B------:R-:W3:Y:S01]  /*522e0*/  LDL.LU R8, [R1+0x860] ;  /* 0x0008600001087983 */ /* 0x000ee20000300800 */
[----:B------:R-:W3:Y:S02]  /*522f0*/  LDL.LU R9, [R1+0x864] ;  /* 0x0008640001097983 */ /* 0x000ee40000300800 */
[----:B------:R-:W3:Y:S02]  /*52300*/  LDL.LU R10, [R1+0x868] ;  /* 0x00086800010a7983 */ /* 0x000ee40000300800 */
[----:B------:R-:W3:Y:S01]  /*52310*/  LDL.LU R11, [R1+0x86c] ;  /* 0x00086c00010b7983 */ /* 0x000ee20000300800 */
[----:B------:R-:W-:Y:S01]  /*52320*/  STL.64 [R1+0x880], R24 ;  /* 0x0008801801007387 */ /* 0x000fe20000100a00 */
[----:B------:R0:W-:Y:S03]  /*52330*/  STL.64 [R1+0x888], R26 ;  /* 0x0008881a01007387 */ /* 0x0001e60000100a00 */
[----:B0-----:R-:W4:Y:S01]  /*52340*/  LDL.LU R27, [R1+0x2f6c] ;  /* 0x002f6c00011b7983 */ /* 0x001f220000300800 */
[----:B------:R-:W2:Y:S02]  /*52350*/  LDL.LU R24, [R1+0x2f68] ;  /* 0x002f680001187983 */ /* 0x000ea40000300800 */
[----:B------:R-:W-:-:S02]  /*52360*/  IMAD.MOV.U32 R26, RZ, RZ, R13 ;  /* 0x000000ffff1a7224 */ /* 0x000fc400078e000d */
[----:B------:R-:W-:Y:S01]  /*52370*/  IMAD.MOV.U32 R25, RZ, RZ, R12 ;  /* 0x000000ffff197224 */ /* 0x000fe200078e000c */
[----:B------:R-:W3:Y:S01]  /*52380*/  LDL.LU.64 R14, [R1+0x2f60] ;  /* 0x002f6000010e7983 */ /* 0x000ee20000300a00 */
[----:B------:R-:W3:Y:S03]  /*52390*/  LDL.LU.64 R12, [R1+0x2f58] ;  /* 0x002f5800010c7983 */ /* 0x000ee60000300a00 */
        /* <DEDUP_REMOVED lines=8> */
[----:B0-----:R-:W2:Y:S04]  /*52420*/  LDL R24, [R1+0xa0] ;  /* 0x0000a00001187983 */ /* 0x001ea80000100800 */
[----:B------:R-:W2:Y:S01]  /*52430*/  LDL R25, [R1+0xa4] ;  /* 0x0000a40001197983 */ /* 0x000ea20000100800 */
[C---:B---3--:R-:W-:Y:S03]  /*52440*/  HMMA.16816.F32 R12, R20.reuse, R16, R12 ;  /* 0x00000010140c723c */ /* 0x048fe6000000180c */
[----:B--2---:R0:W-:Y:S04]  /*52450*/  STL.64 [R1+0x2f08], R24 ;  /* 0x002f081801007387 */ /* 0x0041e80000100a00 */
[----:B0-----:R-:W2:Y:S04]  /*52460*/  LDL.64 R24, [R1+0xb0] ;  /* 0x0000b00001187983 */ /* 0x001ea80000100a00 */
[----:B--2---:R0:W-:Y:S04]  /*52470*/  STL.64 [R1+0x2f10], R24 ;  /* 0x002f101801007387 */ /* 0x0041e80000100a00 */
[----:B0-----:R-:W2:Y:S08]  /*52480*/  LDL.64 R24, [R1+0xc0] ;  /* 0x0000c00001187983 */ /* 0x001eb00000100a00 */
[----:B------:R-:W-:Y:S02]  /*52490*/  STL.64 [R1+0x870], R12 ;  /* 0x0008700c01007387 */ /* 0x000fe40000100a00 */
[----:B------:R0:W-:Y:S02]  /*524a0*/  STL.64 [R1+0x878], R14 ;  /* 0x0008780e01007387 */ /* 0x0001e40000100a00 */
[----:B0-----:R-:W3:Y:S01]  /*524b0*/  LDL.LU.64 R14, [R1+0x2f50] ;  /* 0x002f5000010e7983 */ /* 0x001ee20000300a00 */
[----:B------:R-:W4:Y:S02]  /*524c0*/  LDL.LU.64 R12, [R1+0x2f48] ;  /* 0x002f4800010c7983 */ /* 0x000f240000300a00 */
[----:B------:R0:W-:Y:S02]  /*524d0*/  STL.64 [R1+0x2e10], R16 ;  /* 0x002e101001007387 */ /* 0x0001e40000100a00 */
[----:B------:R1:W-:Y:S01]  /*524e0*/  STL.64 [R1+0x2f00], R18 ;  /* 0x002f001201007387 */ /* 0x0003e20000100a00 */
[----:B0-----:R-:W2:Y:S01]  /*524f0*/  LDL.LU R16, [R1+0x460] ;  /* 0x0004600001107983 */ /* 0x001ea20000300800 */
[----:B------:R-:W2:Y:S02]  /*52500*/  LDL.LU R17, [R1+0x464] ;  /* 0x0004640001117983 */ /* 0x000ea40000300800 */
[----:B-1----:R-:W2:Y:S02]  /*52510*/  LDL.LU R18, [R1+0x468] ;  /* 0x0004680001127983 */ /* 0x002ea40000300800 */
        /* <DEDUP_REMOVED lines=11> */
[----:B0-----:R-:W4:Y:S01]  /*525d0*/  LDL.LU.64 R8, [R1+0x2f40] ;  /* 0x002f400001087983 */ /* 0x001f220000300a00 */
[----:B------:R-:W-:Y:S01]  /*525e0*/  STL.64 [R1+0x2e18], R12 ;  /* 0x002e180c01007387 */ /* 0x000fe20000100a00 */
[----:B----4-:R-:W-:Y:S02]  /*525f0*/  HMMA.16816.F32 R20, R20, R8, R4 ;  /* 0x000000081414723c */ /* 0x010fe40000001804 */
[----:B------:R-:W4:Y:S01]  /*52600*/  LDL.LU.64 R6, [R1+0x2f38] ;  /* 0x002f380001067983 */ /* 0x000f220000300a00 */
[----:B------:R-:W2:Y:S11]  /*52610*/  LDL.LU.64 R4, [R1+0x2f30] ;  /* 0x002f300001047983 */ /* 0x000eb60000300a00 */
[----:B------:R-:W-:Y:S09]  /*52620*/  @!UPT UIADD3 URZ, URZ, URZ, URZ ;  /* 0x0000003f3f3ff290 */ /* 0x000ff2000fffe03f */
[----:B------:R4:W-:Y:S01]  /*52630*/  STL [R1+0x530], R20 ;  /* 0x0005301401007387 */ /* 0x0009e20000100800 */
[----:B-1----:R-:W-:Y:S02]  /*52640*/  IMAD.MOV.U32 R10, RZ, RZ, R21 ;  /* 0x000000ffff0a7224 */ /* 0x002fe400078e0015 */
[----:B------:R-:W-:Y:S02]  /*52650*/  STL [R1+0x53c], R23 ;  /* 0x00053c1701007387 */ /* 0x000fe40000100800 */
[----:B----4-:R-:W-:Y:S02]  /*52660*/  IMAD.MOV.U32 R20, RZ, RZ, R6 ;  /* 0x000000ffff147224 */ /* 0x010fe400078e0006 */
[----:B------:R-:W-:Y:S01]  /*52670*/  IMAD.MOV.U32 R21, RZ, RZ, R7 ;  /* 0x000000ffff157224 */ /* 0x000fe200078e0007 */
[----:B------:R-:W2:Y:S01]  /*52680*/  LDL.LU R6, [R1+0x2f2c] ;  /* 0x002f2c0001067983 */ /* 0x000ea20000300800 */
[----:B------:R-:W2:Y:S02]  /*52690*/  LDL.LU R7, [R1+0x2f28] ;  /* 0x002f280001077983 */ /* 0x000ea40000300800 */
[----:B------:R-:W-:-:S05]  /*526a0*/  IMAD.MOV.U32 R11, RZ, RZ, R22 ;  /* 0x000000ffff0b7224 */ /* 0x000fca00078e0016 */
[----:B------:R-:W-:Y:S01]  /*526b0*/  STL [R1+0x26a4], R11 ;  /* 0x0026a40b01007387 */ /* 0x000fe20000100800 */
[----:B------:R-:W-:Y:S02]  /*526c0*/  STL [R1+0x26a0], R10 ;  /* 0x0026a00a01007387 */ /* 0x000fe40000100800 */
[----:B------:R0:W-:Y:S02]  /*526d0*/  STL.64 [R1+0x2e20], R8 ;  /* 0x002e200801007387 */ /* 0x0001e40000100a00 */
[----:B------:R-:W-:Y:S02]  /*526e0*/  IMAD.MOV.U32 R3, RZ, RZ, R24 ;  /* 0x000000ffff037224 */ /* 0x000fe400078e0018 */
[----:B------:R-:W-:Y:S01]  /*526f0*/  IMAD.MOV.U32 R0, RZ, RZ, R25 ;  /* 0x000000ffff007224 */ /* 0x000fe200078e0019 */
        /* <DEDUP_REMOVED lines=20> */
[C---:B--2---:R-:W-:Y:S02]  /*52840*/  HMMA.16816.F32 R24, R4.reuse, R24, R16 ;  /* 0x000000180418723c */ /* 0x044fe40000001810 */
[----:B------:R-:W2:Y:S11]  /*52850*/  LDL.LU.64 R18, [R1+0x2f00] ;  /* 0x002f000001127983 */ /* 0x000eb60000300a00 */
[----:B------:R-:W-:Y:S10]  /*52860*/  @!UPT UIADD3 URZ, URZ, URZ, URZ ;  /* 0x0000003f3f3ff290 */ /* 0x000ff4000fffe03f */
[----:B------:R-:W-:Y:S01]  /*52870*/  STL.64 [R1+0x500], R24 ;  /* 0x0005001801007387 */ /* 0x000fe20000100a00 */
[----:B------:R0:W-:Y:S03]  /*52880*/  STL.64 [R1+0x508], R26 ;  /* 0x0005081a01007387 */ /* 0x0001e60000100a00 */
[----:B0-----:R-:W4:Y:S01]  /*52890*/  LDL.LU.64 R26, [R1+0x2ef8] ;  /* 0x002ef800011a7983 */ /* 0x001f220000300a00 */
[----:B------:R-:W4:Y:S02]  /*528a0*/  LDL.LU.64 R24, [R1+0x2ef0] ;  /* 0x002ef00001187983 */ /* 0x000f240000300a00 */
[----:B----4-:R-:W-:Y:S01]  /*528b0*/  HMMA.16816.F32 R20, R4, R20, R24 ;  /* 0x000000140414723c */ /* 0x010fe20000001818 */
[----:B------:R-:W4:Y:S01]  /*528c0*/  LDL.LU.64 R26, [R1+0x2ee8] ;  /* 0x002ee800011a7983 */ /* 0x000f220000300a00 */
[----:B------:R-:W3:Y:S02]  /*528d0*/  LDL.LU.64 R24, [R1+0x2ee0] ;  /* 0x002ee00001187983 */ /* 0x000ee40000300a00 */
[----:B--2---:R-:W-:-:S02]  /*528e0*/  IMAD.MOV.U32 R8, RZ, RZ, R19 ;  /* 0x000000ffff087224 */ /* 0x004fc400078e0013 */
[----:B------:R-:W-:Y:S02]  /*528f0*/  IMAD.MOV.U32 R9, RZ, RZ, R18 ;  /* 0x000000ffff097224 */ /* 0x000fe400078e0012 */
[----:B----4-:R-:W-:Y:S02]  /*52900*/  IMAD.MOV.U32 R17, RZ, RZ, R26 ;  /* 0x000000ffff117224 */ /* 0x010fe400078e001a */
[----:B---3--:R-:W-:Y:S02]  /*52910*/  IMAD.MOV.U32 R16, RZ, RZ, R25 ;  /* 0x000000ffff107224 */ /* 0x008fe400078e0019 */
[----:B------:R-:W2:Y:S11]  /*52920*/  LDL.LU R25, [R1+0x2edc] ;  /* 0x002edc0001197983 */ /* 0x000eb60000300800 */
[----:B------:R-:W-:Y:S02]  /*52930*/  STL.64 [R1+0x4f0], R20 ;  /* 0x0004f01401007387 */ /* 0x000fe40000100a00 */
[----:B------:R-:W-:Y:S02]  /*52940*/  STL.64 [R1+0x4f8], R22 ;  /* 0x0004f81601007387 */ /* 0x000fe40000100a00 */
[----:B------:R-:W3:Y:S01]  /*52950*/  LDL.LU R26, [R1+0x2ed8] ;  /* 0x002ed800011a7983 */ /* 0x000ee20000300800 */
[----:B------:R0:W-:Y:S01]  /*52960*/  STL.64 [R1+0x2e28], R16 ;  /* 0x002e281001007387 */ /* 0x0001e20000100a00 */
[----:B------:R1:W-:Y:S03]  /*52970*/  STL.64 [R1+0x2e30], R8 ;  /* 0x002e300801007387 */ /* 0x0003e60000100a00 */
[----:B0-----:R-:W4:Y:S01]  /*52980*/  LDL.LU R16, [R1+0x800] ;  /* 0x0008000001107983 */ /* 0x001f220000300800 */
[----:B------:R-:W4:Y:S02]  /*52990*/  LDL.LU R17, [R1+0x804] ;  /* 0x0008040001117983 */ /* 0x000f240000300800 */
[----:B------:R-:W2:Y:S02]  /*529a0*/  LDL.LU R18, [R1+0x808] ;  /* 0x0008080001127983 */ /* 0x000ea40000300800 */
[----:B------:R-:W2:Y:S02]  /*529b0*/  LDL.LU R19, [R1+0x80c] ;  /* 0x00080c0001137983 */ /* 0x000ea40000300800 */
[----:B-1----:R-:W-:-:S02]  /*529c0*/  IMAD.MOV.U32 R8, RZ, RZ, R27 ;  /* 0x000000ffff087224 */ /* 0x002fc400078e001b */
[----:B------:R-:W-:Y:S01]  /*529d0*/  IMAD.MOV.U32 R9, RZ, RZ, R2 ;  /* 0x000000ffff097224 */ /* 0x000fe200078e0002 */
[----:B--2---:R-:W-:Y:S01]  /*529e0*/  STL.64 [R1+0x2e40], R18 ;  /* 0x002e401201007387 */ /* 0x004fe20000100a00 */
[----:B----4-:R0:W-:Y:S02]  /*529f0*/  STL.64 [R1+0x2e38], R16 ;  /* 0x002e381001007387 */ /* 0x0101e40000100a00 */
        /* <DEDUP_REMOVED lines=23> */
[----:B------:R-:W4:Y:S01]  /*52b70*/  LDL.LU R15, [R1+0x2ec0] ;  /* 0x002ec000010f7983 */ /* 0x000f220000300800 */
[----:B------:R0:W-:Y:S02]  /*52b80*/  STL.64 [R1+0x2e78], R8 ;  /* 0x002e780801007387 */ /* 0x0001e40000100a00 */
[----:B0-----:R-:W-:Y:S02]  /*52b90*/  IMAD.MOV.U32 R8, RZ, RZ, R25 ;  /* 0x000000ffff087224 */ /* 0x001fe400078e0019 */
[----:B------:R-:W-:-:S05]  /*52ba0*/  IMAD.MOV.U32 R9, RZ, RZ, R24 ;  /* 0x000000ffff097224 */ /* 0x000fca00078e0018 */
[----:B------:R0:W-:Y:S01]  /*52bb0*/  STL.64 [R1+0x2e90], R8 ;  /* 0x002e900801007387 */ /* 0x0001e20000100a00 */
[----:B------:R-:W4:Y:S02]  /*52bc0*/  LDL.LU R16, [R1+0x830] ;  /* 0x0008300001107983 */ /* 0x000f240000300800 */
[----:B------:R-:W4:Y:S02]  /*52bd0*/  LDL.LU R17, [R1+0x834] ;  /* 0x0008340001117983 */ /* 0x000f240000300800 */
[----:B------:R-:W4:Y:S01]  /*52be0*/  LDL.LU R18, [R1+0x838] ;  /* 0x0008380001127983 */ /* 0x000f220000300800 */
[----:B------:R-:W4:Y:S01]  /*52bf0*/  LDL.LU R19, [R1+0x83c] ;  /* 0x00083c0001137983 */ /* 0x000f220000300800 */
[----:B------:R-:W-:Y:S02]  /*52c00*/  STL.64 [R1+0x2eb0], R10 ;  /* 0x002eb00a01007387 */ /* 0x000fe40000100a00 */
[----:B0-----:R-:W-:Y:S02]  /*52c10*/  IMAD.MOV.U32 R8, RZ, RZ, R27 ;  /* 0x000000ffff087224 */ /* 0x001fe400078e001b */
[----:B---3--:R-:W-:-:S05]  /*52c20*/  IMAD.MOV.U32 R9, RZ, RZ, R26 ;  /* 0x000000ffff097224 */ /* 0x008fca00078e001a */
[----:B------:R-:W-:Y:S01]  /*52c30*/  STL.64 [R1+0x2ea8], R8 ;  /* 0x002ea80801007387 */ /* 0x000fe20000100a00 */
[----:B--2---:R-:W-:Y:S02]  /*52c40*/  IMAD.MOV.U32 R21, RZ, RZ, R14 ;  /* 0x000000ffff157224 */ /* 0x004fe400078e000e */
[----:B----4-:R-:W-:-:S05]  /*52c50*/  IMAD.MOV.U32 R20, RZ, RZ, R15 ;  /* 0x000000ffff147224 */ /* 0x010fca00078e000f */
[----:B------:R0:W-:Y:S04]  /*52c60*/  STL.64 [R1+0x2eb8], R20 ;  /* 0x002eb81401007387 */ /* 0x0001e80000100a00 */
        /* <DEDUP_REMOVED lines=11> */
[----:B------:R-:W4:Y:S02]  /*52d20*/  LDL.LU R17, [R1+0x844] ;  /* 0x0008440001117983 */ /* 0x000f240000300800 */
[----:B------:R-:W3:Y:S02]  /*52d30*/  LDL.LU R18, [R1+0x848] ;  /* 0x0008480001127983 */ /* 0x000ee40000300800 */
[----:B------:R-:W3:Y:S02]  /*52d40*/  LDL.LU R19, [R1+0x84c] ;  /* 0x00084c0001137983 */ /* 0x000ee40000300800 */
[----:B------:R-:W-:-:S02]  /*52d50*/  IMAD.MOV.U32 R24, RZ, RZ, R29 ;  /* 0x000000ffff187224 */ /* 0x000fc400078e001d */
[----:B------:R-:W-:-:S07]  /*52d60*/  IMAD.MOV.U32 R25, RZ, RZ, R28 ;  /* 0x000000ffff197224 */ /* 0x000fce00078e001c */
[C---:B--2---:R-:W-:Y:S01]  /*52d70*/  HMMA.16816.F32 R24, R4.reuse, R24, R20 ;  /* 0x000000180418723c */ /* 0x044fe20000001814 */
[----:B---3--:R-:W-:Y:S01]  /*52d80*/  STL.64 [R1+0x2ea0], R18 ;  /* 0x002ea01201007387 */ /* 0x008fe20000100a00 */
[----:B----4-:R0:W-:Y:S03]  /*52d90*/  STL.64 [R1+0x2e98], R16 ;  /* 0x002e981001007387 */ /* 0x0101e60000100a00 */
        /* <DEDUP_REMOVED lines=8> */
[----:B------:R-:W4:Y:S06]  /*52e20*/  LDL.LU.64 R20, [R1+0x2eb8] ;  /* 0x002eb80001147983 */ /* 0x000f2c0000300a00 */
[----:B------:R0:W-:Y:S02]  /*52e30*/  STL.64 [R1+0x4e0], R24 ;  /* 0x0004e01801007387 */ /* 0x0001e40000100a00 */
[----:B------:R1:W-:Y:S01]  /*52e40*/  STL.64 [R1+0x4e8], R26 ;  /* 0x0004e81a01007387 */ /* 0x0003e20000100a00 */
        /* <DEDUP_REMOVED lines=10> */
[----:B----4-:R-:W-:Y:S01]  /*52ef0*/  HMMA.16816.F32 R20, R4, R20, R8 ;  /* 0x000000140414723c */ /* 0x010fe20000001808 */
[----:B--2---:R-:W-:Y:S01]  /*52f00*/  STL.64 [R1+0x2e08], R26 ;  /* 0x002e081a01007387 */ /* 0x004fe20000100a00 */
[----:B------:R0:W-:Y:S03]  /*52f10*/  STL.64 [R1+0x2e00], R24 ;  /* 0x002e001801007387 */ /* 0x0001e60000100a00 */
[----:B0-----:R-:W2:Y:S01]  /*52f20*/  LDL.LU R24, [R1+0x7e0] ;  /* 0x0007e00001187983 */ /* 0x001ea20000300800 */
[----:B------:R-:W2:Y:S02]  /*52f30*/  LDL.LU R25, [R1+0x7e4] ;  /* 0x0007e40001197983 */ /* 0x000ea40000300800 */
[----:B------:R-:W2:Y:S02]  /*52f40*/  LDL.LU R26, [R1+0x7e8] ;  /* 0x0007e800011a7983 */ /* 0x000ea40000300800 */
[----:B------:R-:W2:Y:S01]  /*52f50*/  LDL.LU R27, [R1+0x7ec] ;  /* 0x0007ec00011b7983 */ /* 0x000ea20000300800 */
[----:B------:R-:W4:Y:S01]  /*52f60*/  LDL.LU.64 R10, [R1+0x2eb0] ;  /* 0x002eb000010a7983 */ /* 0x000f220000300a00 */
[----:B------:R-:W2:Y:S11]  /*52f70*/  LDL.LU.64 R8, [R1+0x2ea8] ;  /* 0x002ea80001087983 */ /* 0x000eb60000300a00 */
[----:B------:R-:W-:Y:S02]  /*52f80*/  STL.64 [R1+0x4d0], R20 ;  /* 0x0004d01401007387 */ /* 0x000fe40000100a00 */
[----:B------:R-:W-:Y:S02]  /*52f90*/  STL.64 [R1+0x4d8], R22 ;  /* 0x0004d81601007387 */ /* 0x000fe40000100a00 */
[----:B------:R-:W0:Y:S04]  /*52fa0*/  LDSM.16.MT88.4 R20, [R2+0x18180] ;  /* 0x018180000214783b */ /* 0x000e280000004200 */
[----:B0-----:R-:W-:Y:S01]  /*52fb0*/  STL [R1+0x2cf4], R22 ;  /* 0x002cf41601007387 */ /* 0x001fe20000100800 */
[----:B------:R-:W-:Y:S02]  /*52fc0*/  STL [R1+0x2cf0], R23 ;  /* 0x002cf01701007387 */ /* 0x000fe40000100800 */
[----:B------:R4:W-:Y:S02]  /*52fd0*/  STL.64 [R1+0x2dd8], R20 ;  /* 0x002dd81401007387 */ /* 0x0009e40000100a00 */
[----:B----4-:R-:W-:-:S02]  /*52fe0*/  IMAD.MOV.U32 R20, RZ, RZ, R11 ;  /* 0x000000ffff147224 */ /* 0x010fc400078e000b */
[----:B------:R-:W-:Y:S02]  /*52ff0*/  IMAD.MOV.U32 R21, RZ, RZ, R10 ;  /* 0x000000ffff157224 */ /* 0x000fe400078e000a */
        /* <DEDUP_REMOVED lines=41> */
[C---:B---3--:R-:W-:Y:S03]  /*53290*/  HMMA.16816.F32 R16, R4.reuse, R16, R12 ;  /* 0x000000100410723c */ /* 0x048fe6000000180c */
[----:B------:R-:W3:Y:S11]  /*532a0*/  LDL.LU.64 R12, [R1+0x2e18] ;  /* 0x002e1800010c7983 */ /* 0x000ef60000300a00 */
[----:B------:R-:W-:Y:S09]  /*532b0*/  @!UPT UIADD3 URZ, URZ, URZ, URZ ;  /* 0x0000003f3f3ff290 */ /* 0x000ff2000fffe03f */
[----:B------:R0:W-:Y:S01]  /*532c0*/  STL.64 [R1+0x7f0], R16 ;  /* 0x0007f01001007387 */ /* 0x0001e20000100a00 */
[----:B------:R-:W-:Y:S03]  /*532d0*/  STL.64 [R1+0x7f8], R18 ;  /* 0x0007f81201007387 */ /* 0x000fe60000100a00 */
[----:B0-----:R-:W4:Y:S02]  /*532e0*/  LDL.LU.64 R16, [R1+0x2e10] ;  /* 0x002e100001107983 */ /* 0x001f240000300a00 */
[C---:B----4-:R-:W-:Y:S11]  /*532f0*/  HMMA.16816.F32 R24, R4.reuse, R16, R24 ;  /* 0x000000100418723c */ /* 0x050ff60000001818 */
[----:B------:R-:W-:Y:S11]  /*53300*/  @!UPT UIADD3 URZ, URZ, URZ, URZ ;  /* 0x0000003f3f3ff290 */ /* 0x000ff6000fffe03f */
[----:B------:R-:W-:Y:S02]  /*53310*/  @!UPT UIADD3 URZ, URZ, URZ, URZ ;  /* 0x0000003f3f3ff290 */ /* 0x000fe4000fffe03f */
[----:B------:R-:W-:Y:S02]  /*53320*/  IMAD.MOV.U32 R14, RZ, RZ, R26 ;  /* 0x000000ffff0e7224 */ /* 0x000fe400078e001a */
[----:B------:R-:W-:Y:S02]  /*53330*/  IMAD.MOV.U32 R15, RZ, RZ, R27 ;  /* 0x000000ffff0f7224 */ /* 0x000fe400078e001b */
[----:B------:R-:W-:Y:S02]  /*53340*/  IMAD.MOV.U32 R11, RZ, RZ, R24 ;  /* 0x000000ffff0b7224 */ /* 0x000fe400078e0018 */
[----:B------:R-:W-:Y:S01]  /*53350*/  IMAD.MOV.U32 R10, RZ, RZ, R25 ;  /* 0x000000ffff0a7224 */ /* 0x000fe200078e0019 */
[----:B------:R-:W3:Y:S01]  /*53360*/  LDL.LU.64 R26, [R1+0x2e08] ;  /* 0x002e0800011a7983 */ /* 0x000ee20000300a00 */
[----:B------:R-:W3:Y:S02]  /*53370*/  LDL.LU.64 R24, [R1+0x2e00] ;  /* 0x002e000001187983 */ /* 0x000ee40000300a00 */
[----:B------:R0:W-:Y:S02]  /*53380*/  STL.64 [R1+0x2d80], R16 ;  /* 0x002d801001007387 */ /* 0x0001e40000100a00 */
[----:B0-----:R-:W4:Y:S01]  /*53390*/  LDL.LU R16, [R1+0x400] ;  /* 0x0004000001107983 */ /* 0x001f220000300800 */
[----:B------:R-:W4:Y:S02]  /*533a0*/  LDL.LU R17, [R1+0x404] ;  /* 0x0004040001117983 */ /* 0x000f240000300800 */
[----:B------:R-:W4:Y:S02]  /*533b0*/  LDL.LU R18, [R1+0x408] ;  /* 0x0004080001127983 */ /* 0x000f240000300800 */
[----:B------:R-:W4:Y:S01]  /*533c0*/  LDL.LU R19, [R1+0x40c] ;  /* 0x00040c0001137983 */ /* 0x000f220000300800 */
[----:B------:R-:W-:Y:S01]  /*533d0*/  STL [R1+0x28c4], R15 ;  /* 0x0028c40f01007387 */ /* 0x000fe20000100800 */
[----:B------:R-:W-:Y:S01]  /*533e0*/  STL [R1+0x28c0], R14 ;  /* 0x0028c00e01007387 */ /* 0x000fe20000100800 */
[C---:B---3--:R-:W-:Y:S11]  /*533f0*/  HMMA.16816.F32 R24, R4.reuse, R12, R24 ;  /* 0x0000000c0418723c */ /* 0x048ff60000001818 */
[----:B------:R-:W-:Y:S11]  /*53400*/  @!UPT UIADD3 URZ, URZ, URZ, URZ ;  /* 0x0000003f3f3ff290 */ /* 0x000ff6000fffe03f */
[----:B------:R-:W-:Y:S01]  /*53410*/  @!UPT UIADD3 URZ, URZ, URZ, URZ ;  /* 0x0000003f3f3ff290 */ /* 0x000fe2000fffe03f */
[----:B------:R-:W-:Y:S01]  /*53420*/  STL.64 [R1+0x7d0], R24 ;  /* 0x0007d01801007387 */ /* 0x000fe20000100a00 */
[----:B------:R0:W-:Y:S03]  /*53430*/  STL.64 [R1+0x7d8], R26 ;  /* 0x0007d81a01007387 */ /* 0x0001e60000100a00 */
[----:B0-----:R-:W2:Y:S01]  /*53440*/  LDL.LU.64 R26, [R1+0x2df8] ;  /* 0x002df800011a7983 */ /* 0x001ea20000300a00 */
[----:B------:R-:W2:Y:S02]  /*53450*/  LDL.LU.64 R24, [R1+0x2df0] ;  /* 0x002df00001187983 */ /* 0x000ea40000300a00 */
[----:B------:R-:W-:Y:S01]  /*53460*/  STL.64 [R1+0x2db0], R12 ;  /* 0x002db00c01007387 */ /* 0x000fe20000100a00 */
[----:B--2---:R-:W-:Y:S01]  /*53470*/  HMMA.16816.F32 R4, R4, R8, R24 ;  /* 0x000000080404723c */ /* 0x004fe20000001818 */
[----:B------:R-:W2:Y:S01]  /*53480*/  LDL.LU.64 R26, [R1+0x2de8] ;  /* 0x002de800011a7983 */ /* 0x000ea20000300a00 */
[----:B------:R-:W2:Y:S11]  /*53490*/  LDL.LU.64 R24, [R1+0x2de0] ;  /* 0x002de00001187983 */ /* 0x000eb60000300a00 */
[----:B------:R-:W-:Y:S10]  /*534a0*/  @!UPT UIADD3 URZ, URZ, URZ, URZ ;  /* 0x0000003f3f3ff290 */ /* 0x000ff4000fffe03f */
[----:B------:R0:W-:Y:S01]  /*534b0*/  STL.64 [R1+0x4c0], R4 ;  /* 0x0004c00401007387 */ /* 0x0001e20000100a00 */
[----:B------:R1:W-:Y:S03]  /*534c0*/  STL.64 [R1+0x4c8], R6 ;  /* 0x0004c80601007387 */ /* 0x0003e60000100a00 */
[----:B0-----:R-:W2:Y:S01]  /*534d0*/  LDL.LU R4, [R1+0x410] ;  /* 0x0004100001047983 */ /* 0x001ea20000300800 */
[----:B------:R-:W2:Y:S02]  /*534e0*/  LDL.LU R5, [R1+0x414] ;  /* 0x0004140001057983 */ /* 0x000ea40000300800 */
[----:B-1----:R-:W2:Y:S02]  /*534f0*/  LDL.LU R6, [R1+0x418] ;  /* 0x0004180001067983 */ /* 0x002ea40000300800 */
[----:B------:R-:W2:Y:S02]  /*53500*/  LDL.LU R7, [R1+0x41c] ;  /* 0x00041c0001077983 */ /* 0x000ea40000300800 */
[----:B------:R-:W-:-:S02]  /*53510*/  IMAD.MOV.U32 R12, RZ, RZ, R3 ;  /* 0x000000ffff0c7224 */ /* 0x000fc400078e0003 */
[----:B------:R-:W-:Y:S01]  /*53520*/  IMAD.MOV.U32 R13, RZ, RZ, R0 ;  /* 0x000000ffff0d7224 */ /* 0x000fe200078e0000 */
[----:B------:R-:W-:Y:S01]  /*53530*/  STL.64 [R1+0x2d10], R10 ;  /* 0x002d100a01007387 */ /* 0x000fe20000100a00 */
[----:B------:R2:W-:Y:S05]  /*53540*/  STL.64 [R1+0x2d08], R8 ;  /* 0x002d080801007387 */ /* 0x0005ea0000100a00 */
[C---:B--2---:R-:W-:Y:S08]  /*53550*/  HMMA.16816.F32 R8, R24.reuse, R12, R4 ;  /* 0x0000000c1808723c */ /* 0x044ff00000001804 */
[C---:B----4-:R-:W-:Y:S01]  /*53560*/  HMMA.16816.F32 R4, R24.reuse, R20, R16 ;  /* 0x000000141804723c */ /* 0x050fe20000001810 */
[----:B------:R-:W2:Y:S11]  /*53570*/  LDL.LU R12, [R1+0x3d0] ;  /* 0x0003d000010c7983 */ /* 0x000eb60000300800 */
[----:B------:R-:W-:Y:S03]  /*53580*/  @!UPT UIADD3 URZ, URZ, URZ, URZ ;  /* 0x0000003f3f3ff290 */ /* 0x000fe6000fffe03f */
[----:B------:R-:W-:Y:S01]  /*53590*/  STL.64 [R1+0x4b0], R8 ;  /* 0x0004b00801007387 */ /* 0x000fe20000100a00 */
[----:B------:R-:W-:Y:S07]  /*535a0*/  STL.64 [R1+0x4b8], R10 ;  /* 0x0004b80a01007387 */ /* 0x000fee0000100a00 */
[----:B------:R-:W-:Y:S02]  /*535b0*/  STL.64 [R1+0x4a0], R4 ;  /* 0x0004a00401007387 */ /* 0x000fe40000100a00 */
[----:B------:R-:W-:Y:S01]  /*535c0*/  STL.64 [R1+0x4a8], R6 ;  /* 0x0004a80601007387 */ /* 0x000fe20000100a00 */
[----:B------:R-:W2:Y:S01]  /*535d0*/  LDL.LU R13, [R1+0x3d4] ;  /* 0x0003d400010d7983 */ /* 0x000ea20000300800 */
[----:B------:R-:W3:Y:S02]  /*535e0*/  LDL.LU R14, [R1+0x3d8] ;  /* 0x0003d800010e7983 */ /* 0x000ee40000300800 */
[----:B------:R-:W3:Y:S02]  /*535f0*/  LDL.LU R15, [R1+0x3dc] ;  /* 0x0003dc00010f7983 */ /* 0x000ee40000300800 */
[----:B------:R-:W4:Y:S01]  /*53600*/  LDL.LU R20, [R1+0x3f0] ;  /* 0x0003f00001147983 */ /* 0x000f220000300800 */
[----:B------:R-:W4:Y:S01]  /*53610*/  LDL.LU R21, [R1+0x3f4] ;  /* 0x0003f40001157983 */ /* 0x000f220000300800 */
        /* <DEDUP_REMOVED lines=10> */
[----:B0-----:R-:W4:Y:S01]  /*536c0*/  LDL.64 R12, [R1+0xa0] ;  /* 0x0000a000010c7983 */ /* 0x001f220000100a00 */
[----:B------:R-:W2:Y:S02]  /*536d0*/  LDL.LU R16, [R1+0x7b0] ;  /* 0x0007b00001107983 */ /* 0x000ea40000300800 */
[----:B------:R-:W2:Y:S02]  /*536e0*/  LDL.LU R17, [R1+0x7b4] ;  /* 0x0007b40001117983 */ /* 0x000ea40000300800 */
[----:B------:R-:W3:Y:S01]  /*536f0*/  LDL.LU R18, [R1+0x7b8] ;  /* 0x0007b80001127983 */ /* 0x000ee20000300800 */
[----:B------:R-:W3:Y:S01]  /*53700*/  LDL.LU R19, [R1+0x7bc] ;  /* 0x0007bc0001137983 */ /* 0x000ee20000300800 */
[----:B------:R-:W2:Y:S03]  /*53710*/  LDL.64 R4, [R1+0x70] ;  /* 0x0000700001047983 */ /* 0x000ea60000100a00 */
[----:B--2---:R0:W-:Y:S04]  /*53720*/  STL.64 [R1+0x2da8], R4 ;  /* 0x002da80401007387 */ /* 0x0041e80000100a00 */
[----:B0-----:R-:W2:Y:S01]  /*53730*/  LDL.64 R4, [R1+0x80] ;  /* 0x0000800001047983 */ /* 0x001ea20000100a00 */
[----:B---3--:R-:W-:Y:S02]  /*53740*/  STL.64 [R1+0x2d90], R18 ;  /* 0x002d901201007387 */ /* 0x008fe40000100a00 */
[----:B------:R0:W-:Y:S02]  /*53750*/  STL.64 [R1+0x2d88], R16 ;  /* 0x002d881001007387 */ /* 0x0001e40000100a00 */
[----:B0-----:R-:W3:Y:S01]  /*53760*/  LDL.64 R16, [R1+0x60] ;  /* 0x0000600001107983 */ /* 0x001ee20000100a00 */
[----:B----4-:R-:W-:Y:S03]  /*53770*/  HMMA.16816.F32 R20, R24, R12, R20 ;  /* 0x0000000c1814723c */ /* 0x010fe60000001814 */
[----:B---3--:R0:W-:Y:S04]  /*53780*/  STL.64 [R1+0x2da0], R16 ;  /* 0x002da01001007387 */ /* 0x0081e80000100a00 */
[----:B0-----:R-:W3:Y:S01]  /*53790*/  LDL.LU R16, [R1+0x3c0] ;  /* 0x0003c00001107983 */ /* 0x001ee20000300800 */
[----:B------:R-:W3:Y:S02]  /*537a0*/  LDL.LU R17, [R1+0x3c4] ;  /* 0x0003c40001117983 */ /* 0x000ee40000300800 */
[----:B------:R-:W3:Y:S02]  /*537b0*/  LDL.LU R18, [R1+0x3c8] ;  /* 0x0003c80001127983 */ /* 0x000ee40000300800 */
[----:B------:R-:W3:Y:S01]  /*537c0*/  LDL.LU R19, [R1+0x3cc] ;  /* 0x0003cc0001137983 */ /* 0x000ee20000300800 */
[----:B------:R-:W4:Y:S04]  /*537d0*/  LDL.64 R8, [R1+0x50] ;  /* 0x0000500001087983 */ /* 0x000f280000100a00 */
[----:B----4-:R0:W-:Y:S04]  /*537e0*/  STL.64 [R1+0x2d98], R8 ;  /* 0x002d980801007387 */ /* 0x0101e80000100a00 */
[----:B0-----:R-:W4:Y:S01]  /*537f0*/  LDL.LU R8, [R1+0x7c0] ;  /* 0x0007c00001087983 */ /* 0x001f220000300800 */
[----:B------:R-:W4:Y:S02]  /*53800*/  LDL.LU R9, [R1+0x7c4] ;  /* 0x0007c40001097983 */ /* 0x000f240000300800 */
[----:B------:R-:W4:Y:S02]  /*53810*/  LDL.LU R10, [R1+0x7c8] ;  /* 0x0007c800010a7983 */ /* 0x000f240000300800 */
[----:B------:R-:W4:Y:S01]  /*53820*/  LDL.LU R11, [R1+0x7cc] ;  /* 0x0007cc00010b7983 */ /* 0x000f220000300800 */
[----:B------:R0:W-:Y:S01]  /*53830*/  STL.64 [R1+0x490], R20 ;  /* 0x0004901401007387 */ /* 0x0001e20000100a00 */
[----:B------:R1:W-:Y:S03]  /*53840*/  STL.64 [R1+0x498], R22 ;  /* 0x0004981601007387 */ /* 0x0003e60000100a00 */
[----:B0-----:R-:W2:Y:S01]  /*53850*/  LDL.LU.64 R20, [R1+0x2dd8] ;  /* 0x002dd80001147983 */ /* 0x001ea20000300a00 */
[----:B-1----:R-:W-:-:S02]  /*53860*/  IMAD.MOV.U32 R22, RZ, RZ, R12 ;  /* 0x000000ffff167224 */ /* 0x002fc400078e000c */
[----:B------:R-:W-:Y:S02]  /*53870*/  IMAD.MOV.U32 R23, RZ, RZ, R13 ;  /* 0x000000ffff177224 */ /* 0x000fe400078e000d */
[----:B------:R-:W3:Y:S01]  /*53880*/  LDL.LU.64 R14, [R1+0x2dd0] ;  /* 0x002dd000010e7983 */ /* 0x000ee20000300a00 */
[----:B------:R-:W3:Y:S02]  /*53890*/  LDL.LU.64 R12, [R1+0x2dc8] ;  /* 0x002dc800010c7983 */ /* 0x000ee40000300a00 */
[----:B------:R-:W-:Y:S02]  /*538a0*/  STL.64 [R1+0x2d00], R22 ;  /* 0x002d001601007387 */ /* 0x000fe40000100a00 */
[----:B--2---:R0:W-:Y:S04]  /*538b0*/  STL.64 [R1+0x2cf8], R20 ;  /* 0x002cf81401007387 */ /* 0x0041e80000100a00 */
[----:B0-----:R-:W3:Y:S02]  /*538c0*/  LDL.64 R20, [R1+0x90] ;  /* 0x0000900001147983 */ /* 0x001ee40000100a00 */
[C---:B---3--:R-:W-:Y:S11]  /*538d0*/  HMMA.16816.F32 R12, R24.reuse, R20, R12 ;  /* 0x00000014180c723c */ /* 0x048ff6000000180c */
        /* <DEDUP_REMOVED lines=8> */
[----:B------:R-:W3:Y:S01]  /*53960*/  LDL.64 R20, [R1+0x40] ;  /* 0x0000400001147983 */ /* 0x000ee20000100a00 */
[----:B------:R-:W-:Y:S02]  /*53970*/  STL [R1+0x2cb4], R0 ;  /* 0x002cb40001007387 */ /* 0x000fe40000100800 */
[----:B------:R-:W-:Y:S01]  /*53980*/  STL [R1+0x2cb0], R3 ;  /* 0x002cb00301007387 */ /* 0x000fe20000100800 */
        /* <DEDUP_REMOVED lines=8> */
[----:B------:R-:W2:Y:S03]  /*53a10*/  LDL.LU.64 R4, [R1+0x2da8] ;  /* 0x002da80001047983 */ /* 0x000ea60000300a00 */
[----:B------:R-:W-:Y:S02]  /*53a20*/  STL [R1+0x2cbc], R14 ;  /* 0x002cbc0e01007387 */ /* 0x000fe40000100800 */
[----:B------:R-:W-:Y:S01]  /*53a30*/  STL [R1+0x2cb8], R15 ;  /* 0x002cb80f01007387 */ /* 0x000fe20000100800 */
[C---:B--2---:R-:W-:Y:S01]  /*53a40*/  HMMA.16816.F32 R16, R24.reuse, R4, R16 ;  /* 0x000000041810723c */ /* 0x044fe20000001810 */
[----:B------:R0:W-:Y:S04]  /*53a50*/  STL.64 [R1+0x2d78], R12 ;  /* 0x002d780c01007387 */ /* 0x0001e80000100a00 */
[----:B0-----:R-:W3:Y:S01]  /*53a60*/  LDL.LU R12, [R1+0x7a0] ;  /* 0x0007a000010c7983 */ /* 0x001ee20000300800 */
[----:B------:R-:W3:Y:S02]  /*53a70*/  LDL.LU R13, [R1+0x7a4] ;  /* 0x0007a400010d7983 */ /* 0x000ee40000300800 */
[----:B------:R-:W3:Y:S02]  /*53a80*/  LDL.LU R14, [R1+0x7a8] ;  /* 0x0007a800010e7983 */ /* 0x000ee40000300800 */
[----:B------:R-:W3:Y:S11]  /*53a90*/  LDL.LU R15, [R1+0x7ac] ;  /* 0x0007ac00010f7983 */ /* 0x000ef60000300800 */
[----:B------:R-:W-:Y:S02]  /*53aa0*/  @!UPT UIADD3 URZ, URZ, URZ, URZ ;  /* 0x0000003f3f3ff290 */ /* 0x000fe4000fffe03f */
[----:B------:R0:W-:Y:S01]  /*53ab0*/  STL.64 [R1+0x460], R16 ;  /* 0x0004601001007387 */ /* 0x0001e20000100a00 */
[----:B------:R-:W-:Y:S03]  /*53ac0*/  STL.64 [R1+0x468], R18 ;  /* 0x0004681201007387 */ /* 0x000fe60000100a00 */
[----:B0-----:R-:W4:Y:S01]  /*53ad0*/  LDL.LU.64 R16, [R1+0x2da0] ;  /* 0x002da00001107983 */ /* 0x001f220000300a00 */
[----:B------:R-:W-:Y:S02]  /*53ae0*/  IMAD.MOV.U32 R29, RZ, RZ, R4 ;  /* 0x000000ffff1d7224 */ /* 0x000fe400078e0004 */
[----:B------:R-:W-:Y:S02]  /*53af0*/  IMAD.MOV.U32 R28, RZ, RZ, R5 ;  /* 0x000000ffff1c7224 */ /* 0x000fe400078e0005 */
[----:B------:R-:W0:Y:S04]  /*53b00*/  LDSM.16.MT88.4 R4, [R2+0x18200] ;  /* 0x018200000204783b */ /* 0x000e280000004200 */
[----:B0-----:R-:W-:Y:S01]  /*53b10*/  STL.64 [R1+0x2be0], R6 ;  /* 0x002be00601007387 */ /* 0x001fe20000100a00 */
[----:B------:R0:W-:Y:S03]  /*53b20*/  STL.64 [R1+0x2bd8], R4 ;  /* 0x002bd80401007387 */ /* 0x0001e60000100a00 */
[----:B0-----:R-:W2:Y:S04]  /*53b30*/  LDL R4, [R1+0x30] ;  /* 0x0000300001047983 */ /* 0x001ea80000100800 */
[----:B------:R-:W2:Y:S01]  /*53b40*/  LDL R5, [R1+0x34] ;  /* 0x0000340001057983 */ /* 0x000ea20000100800 */
        /* <DEDUP_REMOVED lines=17> */
[----:B------:R-:W2:Y:S01]  /*53c60*/  LDL.LU R8, [R1+0x790] ;  /* 0x0007900001087983 */ /* 0x000ea20000300800 */
[----:B------:R-:W2:Y:S01]  /*53c70*/  LDL.LU R9, [R1+0x794] ;  /* 0x0007940001097983 */ /* 0x000ea20000300800 */
[----:B------:R-:W2:Y:S02]  /*53c80*/  LDL.LU R10, [R1+0x798] ;  /* 0x00079800010a7983 */ /* 0x000ea40000300800 */
[----:B------:R-:W2:Y:S02]  /*53c90*/  LDL.LU R11, [R1+0x79c] ;  /* 0x00079c00010b7983 */ /* 0x000ea40000300800 */
[----:B------:R-:W-:Y:S01]  /*53ca0*/  STL.64 [R1+0x2d30], R18 ;  /* 0x002d301201007387 */ /* 0x000fe20000100a00 */
[----:B----4-:R0:W-:Y:S04]  /*53cb0*/  STL.64 [R1+0x2d28], R16 ;  /* 0x002d281001007387 */ /* 0x0101e80000100a00 */
[----:B0-----:R-:W4:Y:S01]  /*53cc0*/  LDL.64 R16, [R1] ;  /* 0x0000000001107983 */ /* 0x001f220000100a00 */
[----:B---3--:R-:W-:Y:S03]  /*53cd0*/  HMMA.16816.F32 R12, R24, R20, R12 ;  /* 0x00000014180c723c */ /* 0x008fe6000000180c */
[----:B----4-:R0:W-:Y:S04]  /*53ce0*/  STL.64 [R1+0x2d48], R16 ;  /* 0x002d481001007387 */ /* 0x0101e80000100a00 */
[----:B0-----:R-:W3:Y:S04]  /*53cf0*/  LDL.64 R16, [R1+0x10] ;  /* 0x0000100001107983 */ /* 0x001ee80000100a00 */
[----:B---3--:R0:W-:Y:S04]  /*53d00*/  STL.64 [R1+0x2d60], R16 ;  /* 0x002d601001007387 */ /* 0x0081e80000100a00 */
[----:B0-----:R-:W3:Y:S04]  /*53d10*/  LDL R16, [R1+0x20] ;  /* 0x0000200001107983 */ /* 0x001ee80000100800 */
[----:B------:R-:W3:Y:S04]  /*53d20*/  LDL R17, [R1+0x24] ;  /* 0x0000240001117983 */ /* 0x000ee80000100800 */
[----:B------:R0:W-:Y:S02]  /*53d30*/  STL.64 [R1+0x7a0], R12 ;  /* 0x0007a00c01007387 */ /* 0x0001e40000100a00 */
[----:B------:R1:W-:Y:S01]  /*53d40*/  STL.64 [R1+0x7a8], R14 ;  /* 0x0007a80e01007387 */ /* 0x0003e20000100a00 */
[----:B0-----:R-:W4:Y:S01]  /*53d50*/  LDL.LU.64 R12, [R1+0x2d78] ;  /* 0x002d7800010c7983 */ /* 0x001f220000300a00 */
[----:B-1----:R-:W-:-:S02]  /*53d60*/  IMAD.MOV.U32 R14, RZ, RZ, R20 ;  /* 0x000000ffff0e7224 */ /* 0x002fc400078e0014 */
[----:B------:R-:W-:-:S05]  /*53d70*/  IMAD.MOV.U32 R15, RZ, RZ, R21 ;  /* 0x000000ffff0f7224 */ /* 0x000fca00078e0015 */
[----:B------:R-:W-:Y:S04]  /*53d80*/  STL.64 [R1+0x2d20], R14 ;  /* 0x002d200e01007387 */ /* 0x000fe80000100a00 */
[----:B----4-:R0:W-:Y:S04]  /*53d90*/  STL.64 [R1+0x2d18], R12 ;  /* 0x002d180c01007387 */ /* 0x0101e80000100a00 */
        /* <DEDUP_REMOVED lines=16> */
[C---:B------:R-:W-:Y:S01]  /*53ea0*/  HMMA.16816.F32 R20, R24.reuse, R4, R8 ;  /* 0x000000041814723c */ /* 0x040fe20000001808 */
[----:B----4-:R-:W-:Y:S01]  /*53eb0*/  STL.64 [R1+0x2d70], R14 ;  /* 0x002d700e01007387 */ /* 0x010fe20000100a00 */
[----:B--2---:R0:W-:Y:S03]  /*53ec0*/  STL.64 [R1+0x2d68], R12 ;  /* 0x002d680c01007387 */ /* 0x0041e60000100a00 */
[----:B0-----:R-:W3:Y:S01]  /*53ed0*/  LDL.LU R12, [R1+0x780] ;  /* 0x00078000010c7983 */ /* 0x001ee20000300800 */
[----:B------:R-:W3:Y:S02]  /*53ee0*/  LDL.LU R13, [R1+0x784] ;  /* 0x00078400010d7983 */ /* 0x000ee40000300800 */
[----:B------:R-:W3:Y:S02]  /*53ef0*/  LDL.LU R14, [R1+0x788] ;  /* 0x00078800010e7983 */ /* 0x000ee40000300800 */
[----:B------:R-:W3:Y:S01]  /*53f00*/  LDL.LU R15, [R1+0x78c] ;  /* 0x00078c00010f7983 */ /* 0x000ee20000300800 */
[----:B------:R-:W2:Y:S11]  /*53f10*/  LDL.LU R8, [R1+0x740] ;  /* 0x0007400001087983 */ /* 0x000eb60000300800 */
[----:B------:R-:W-:Y:S01]  /*53f20*/  @!UPT UIADD3 URZ, URZ, URZ, URZ ;  /* 0x0000003f3f3ff290 */ /* 0x000fe2000fffe03f */
[----:B------:R0:W-:Y:S02]  /*53f30*/  STL.64 [R1+0x790], R20 ;  /* 0x0007901401007387 */ /* 0x0001e40000100a00 */
[----:B------:R1:W-:Y:S02]  /*53f40*/  STL.64 [R1+0x798], R22 ;  /* 0x0007981601007387 */ /* 0x0003e40000100a00 */
[----:B------:R-:W2:Y:S01]  /*53f50*/  LDL.LU R9, [R1+0x744] ;  /* 0x0007440001097983 */ /* 0x000ea20000300800 */
[----:B------:R-:W2:Y:S01]  /*53f60*/  LDL.LU R10, [R1+0x748] ;  /* 0x00074800010a7983 */ /* 0x000ea20000300800 */
[----:B------:R-:W2:Y:S03]  /*53f70*/  LDL.LU R11, [R1+0x74c] ;  /* 0x00074c00010b7983 */ /* 0x000ea60000300800 */
[----:B0-----:R-:W4:Y:S01]  /*53f80*/  LDL.LU R20, [R1+0x3b0] ;  /* 0x0003b00001147983 */ /* 0x001f220000300800 */
[----:B------:R-:W4:Y:S02]  /*53f90*/  LDL.LU R21, [R1+0x3b4] ;  /* 0x0003b40001157983 */ /* 0x000f240000300800 */
[----:B-1----:R-:W4:Y:S02]  /*53fa0*/  LDL.LU R22, [R1+0x3b8] ;  /* 0x0003b80001167983 */ /* 0x002f240000300800 */
[----:B------:R-:W4:Y:S01]  /*53fb0*/  LDL.LU R23, [R1+0x3bc] ;  /* 0x0003bc0001177983 */ /* 0x000f220000300800 */
[----:B------:R-:W-:Y:S01]  /*53fc0*/  STL.64 [R1+0x2c38], R4 ;  /* 0x002c380401007387 */ /* 0x000fe20000100a00 */
[C---:B---3--:R-:W-:Y:S03]  /*53fd0*/  HMMA.16816.F32 R16, R24.reuse, R16, R12 ;  /* 0x000000101810723c */ /* 0x048fe6000000180c */
[----:B------:R-:W3:Y:S01]  /*53fe0*/  LDL.LU.64 R14, [R1+0x2d70] ;  /* 0x002d7000010e7983 */ /* 0x000ee20000300a00 */
[----:B------:R-:W3:Y:S11]  /*53ff0*/  LDL.LU.64 R12, [R1+0x2d68] ;  /* 0x002d6800010c7983 */ /* 0x000ef60000300a00 */
[----:B------:R-:W-:Y:S08]  /*54000*/  @!UPT UIADD3 URZ, URZ, URZ, URZ ;  /* 0x0000003f3f3ff290 */ /* 0x000ff0000fffe03f */
[----:B------:R0:W-:Y:S01]  /*54010*/  STL.64 [R1+0x780], R16 ;  /* 0x0007801001007387 */ /* 0x0001e20000100a00 */
[----:B------:R-:W-:Y:S03]  /*54020*/  STL.64 [R1+0x788], R18 ;  /* 0x0007881201007387 */ /* 0x000fe60000100a00 */
        /* <DEDUP_REMOVED lines=19> */
[----:B------:R-:W3:Y:S01]  /*54160*/  LDL.LU.64 R16, [R1+0x2d28] ;  /* 0x002d280001107983 */ /* 0x000ee20000300a00 */
[----:B------:R-:W-:Y:S01]  /*54170*/  STL.64 [R1+0x2cc8], R6 ;  /* 0x002cc80601007387 */ /* 0x000fe20000100a00 */
[----:B------:R0:W-:Y:S03]  /*54180*/  STL.64 [R1+0x2cc0], R4 ;  /* 0x002cc00401007387 */ /* 0x0001e60000100a00 */
[----:B0-----:R-:W2:Y:S04]  /*54190*/  LDL R4, [R1+0xb0] ;  /* 0x0000b00001047983 */ /* 0x001ea80000100800 */
[----:B------:R-:W2:Y:S01]  /*541a0*/  LDL R5, [R1+0xb4] ;  /* 0x0000b40001057983 */ /* 0x000ea20000100800 */
[C---:B---3--:R-:W-:Y:S03]  /*541b0*/  HMMA.16816.F32 R12, R24.reuse, R16, R12 ;  /* 0x00000010180c723c */ /* 0x048fe6000000180c */
[----:B--2---:R0:W-:Y:S04]  /*541c0*/  STL.64 [R1+0x2cd8], R4 ;  /* 0x002cd80401007387 */ /* 0x0041e80000100a00 */
[----:B0-----:R-:W2:Y:S04]  /*541d0*/  LDL R4, [R1+0xc0] ;  /* 0x0000c00001047983 */ /* 0x001ea80000100800 */
[----:B------:R-:W2:Y:S11]  /*541e0*/  LDL R5, [R1+0xc4] ;  /* 0x0000c40001057983 */ /* 0x000eb60000100800 */
[----:B------:R-:W-:Y:S01]  /*541f0*/  @!UPT UIADD3 URZ, URZ, URZ, URZ ;  /* 0x0000003f3f3ff290 */ /* 0x000fe2000fffe03f */
[----:B------:R-:W-:Y:S02]  /*54200*/  STL.64 [R1+0x750], R12 ;  /* 0x0007500c01007387 */ /* 0x000fe40000100a00 */
[----:B------:R0:W-:Y:S02]  /*54210*/  STL.64 [R1+0x758], R14 ;  /* 0x0007580e01007387 */ /* 0x0001e40000100a00 */
[----:B0-----:R-:W3:Y:S01]  /*54220*/  LDL.LU.64 R14, [R1+0x2d20] ;  /* 0x002d2000010e7983 */ /* 0x001ee20000300a00 */
[----:B------:R-:W2:Y:S02]  /*54230*/  LDL.LU.64 R12, [R1+0x2d18] ;  /* 0x002d1800010c7983 */ /* 0x000ea40000300a00 */
[----:B------:R0:W-:Y:S02]  /*54240*/  STL.64 [R1+0x2bf0], R16 ;  /* 0x002bf01001007387 */ /* 0x0001e40000100a00 */
[----:B------:R1:W-:Y:S01]  /*54250*/  STL.64 [R1+0x2cd0], R18 ;  /* 0x002cd01201007387 */ /* 0x0003e20000100a00 */
[----:B0-----:R-:W3:Y:S01]  /*54260*/  LDL.LU R16, [R1+0x390] ;  /* 0x0003900001107983 */ /* 0x001ee20000300800 */
[----:B------:R-:W3:Y:S02]  /*54270*/  LDL.LU R17, [R1+0x394] ;  /* 0x0003940001117983 */ /* 0x000ee40000300800 */
[----:B-1----:R-:W3:Y:S02]  /*54280*/  LDL.LU R18, [R1+0x398] ;  /* 0x0003980001127983 */ /* 0x002ee40000300800 */
        /* <DEDUP_REMOVED lines=12> */
[----:B------:R-:W4:Y:S02]  /*54350*/  LDL.LU.64 R8, [R1+0x2d08] ;  /* 0x002d080001087983 */ /* 0x000f240000300a00 */
[----:B------:R-:W-:Y:S01]  /*54360*/  STL.64 [R1+0x2be8], R12 ;  /* 0x002be80c01007387 */ /* 0x000fe20000100a00 */
[----:B----4-:R-:W-:Y:S01]  /*54370*/  HMMA.16816.F32 R24, R24, R8, R20 ;  /* 0x000000081818723c */ /* 0x010fe20000001814 */
[----:B------:R-:W4:Y:S01]  /*54380*/  LDL.LU.64 R22, [R1+0x2d00] ;  /* 0x002d000001167983 */ /* 0x000f220000300a00 */
[----:B------:R-:W2:Y:S11]  /*54390*/  LDL.LU.64 R20, [R1+0x2cf8] ;  /* 0x002cf80001147983 */ /* 0x000eb60000300a00 */
[----:B------:R-:W-:Y:S10]  /*543a0*/  @!UPT UIADD3 URZ, URZ, URZ, URZ ;  /* 0x0000003f3f3ff290 */ /* 0x000ff4000fffe03f */
[----:B------:R4:W-:Y:S01]  /*543b0*/  STL.64 [R1+0x450], R24 ;  /* 0x0004501801007387 */ /* 0x0009e20000100a00 */
[----:B------:R-:W-:Y:S02]  /*543c0*/  STL.64 [R1+0x458], R26 ;  /* 0x0004581a01007387 */ /* 0x000fe40000100a00 */
[----:B----4-:R-:W-:Y:S02]  /*543d0*/  IMAD.MOV.U32 R24, RZ, RZ, R22 ;  /* 0x000000ffff187224 */ /* 0x010fe400078e0016 */
[----:B------:R-:W-:Y:S01]  /*543e0*/  IMAD.MOV.U32 R25, RZ, RZ, R23 ;  /* 0x000000ffff197224 */ /* 0x000fe200078e0017 */
[----:B------:R-:W2:Y:S01]  /*543f0*/  LDL.LU R22, [R1+0x2cf4] ;  /* 0x002cf40001167983 */ /* 0x000ea20000300800 */
[----:B------:R-:W2:Y:S02]  /*54400*/  LDL.LU R23, [R1+0x2cf0] ;  /* 0x002cf00001177983 */ /* 0x000ea40000300800 */
[----:B---3--:R-:W-:Y:S02]  /*54410*/  STL.64 [R1+0x2c00], R10 ;  /* 0x002c000a01007387 */ /* 0x008fe40000100a00 */
        /* <DEDUP_REMOVED lines=13> */
[----:B------:R-:W2:Y:S11]  /*544f0*/  LDL.LU.64 R18, [R1+0x2cd0] ;  /* 0x002cd00001127983 */ /* 0x000eb60000300a00 */
[----:B------:R-:W-:Y:S10]  /*54500*/  @!UPT UIADD3 URZ, URZ, URZ, URZ ;  /* 0x0000003f3f3ff290 */ /* 0x000ff4000fffe03f */
[----:B------:R-:W-:Y:S01]  /*54510*/  STL.64 [R1+0x430], R4 ;  /* 0x0004300401007387 */ /* 0x000fe20000100a00 */
[----:B------:R0:W-:Y:S03]  /*54520*/  STL.64 [R1+0x438], R6 ;  /* 0x0004380601007387 */ /* 0x0001e60000100a00 */
[----:B0-----:R-:W4:Y:S01]  /*54530*/  LDL.LU.64 R6, [R1+0x2cc8] ;  /* 0x002cc80001067983 */ /* 0x001f220000300a00 */
[----:B------:R-:W2:Y:S01]  /*54540*/  LDL.LU.64 R4, [R1+0x2cc0] ;  /* 0x002cc00001047983 */ /* 0x000ea20000300a00 */
[----:B---3--:R-:W-:Y:S11]  /*54550*/  HMMA.16816.F32 R8, R20, R24, R8 ;  /* 0x000000181408723c */ /* 0x008ff60000001808 */
[----:B------:R-:W-:Y:S11]  /*54560*/  @!UPT UIADD3 URZ, URZ, URZ, URZ ;  /* 0x0000003f3f3ff290 */ /* 0x000ff6000fffe03f */
[----:B------:R-:W-:Y:S01]  /*54570*/  @!UPT UIADD3 URZ, URZ, URZ, URZ ;  /* 0x0000003f3f3ff290 */ /* 0x000fe2000fffe03f */
[----:B------:R0:W-:Y:S01]  /*54580*/  STL.64 [R1+0x420], R8 ;  /* 0x0004200801007387 */ /* 0x0001e20000100a00 */
[----:B------:R1:W-:Y:S02]  /*54590*/  STL.64 [R1+0x428], R10 ;  /* 0x0004280a01007387 */ /* 0x0003e40000100a00 */
[----:B--2---:R-:W-:Y:S02]  /*545a0*/  IMAD.MOV.U32 R16, RZ, RZ, R5 ;  /* 0x000000ffff107224 */ /* 0x004fe400078e0005 */
[----:B------:R-:W-:-:S05]  /*545b0*/  IMAD.MOV.U32 R17, RZ, RZ, R4 ;  /* 0x000000ffff117224 */ /* 0x000fca00078e0004 */
[----:B------:R2:W-:Y:S01]  /*545c0*/  STL.64 [R1+0x2c08], R16 ;  /* 0x002c081001007387 */ /* 0x0005e20000100a00 */
[----:B0-----:R-:W3:Y:S02]  /*545d0*/  LDL.LU R8, [R1+0x700] ;  /* 0x0007000001087983 */ /* 0x001ee40000300800 */
[----:B------:R-:W3:Y:S02]  /*545e0*/  LDL.LU R9, [R1+0x704] ;  /* 0x0007040001097983 */ /* 0x000ee40000300800 */
[----:B-1----:R-:W3:Y:S01]  /*545f0*/  LDL.LU R10, [R1+0x708] ;  /* 0x00070800010a7983 */ /* 0x002ee20000300800 */
[----:B------:R-:W3:Y:S01]  /*54600*/  LDL.LU R11, [R1+0x70c] ;  /* 0x00070c00010b7983 */ /* 0x000ee20000300800 */
[----:B------:R-:W-:Y:S02]  /*54610*/  IMAD.MOV.U32 R4, RZ, RZ, R14 ;  /* 0x000000ffff047224 */ /* 0x000fe400078e000e */
[----:B------:R-:W-:Y:S02]  /*54620*/  IMAD.MOV.U32 R5, RZ, RZ, R15 ;  /* 0x000000ffff057224 */ /* 0x000fe400078e000f */
[----:B------:R-:W4:Y:S01]  /*54630*/  LDL.LU R14, [R1+0x2cbc] ;  /* 0x002cbc00010e7983 */ /* 0x000f220000300800 */
[----:B------:R-:W4:Y:S02]  /*54640*/  LDL.LU R15, [R1+0x2cb8] ;  /* 0x002cb800010f7983 */ /* 0x000f240000300800 */
[----:B------:R0:W-:Y:S02]  /*54650*/  STL.64 [R1+0x2c48], R4 ;  /* 0x002c480401007387 */ /* 0x0001e40000100a00 */
[----:B--2---:R-:W-:-:S02]  /*54660*/  IMAD.MOV.U32 R16, RZ, RZ, R0 ;  /* 0x000000ffff107224 */ /* 0x004fc400078e0000 */
[----:B------:R-:W-:Y:S02]  /*54670*/  IMAD.MOV.U32 R17, RZ, RZ, R3 ;  /* 0x000000ffff117224 */ /* 0x000fe400078e0003 */
[----:B0-----:R-:W-:Y:S02]  /*54680*/  IMAD.MOV.U32 R4, RZ, RZ, R19 ;  /* 0x000000ffff047224 */ /* 0x001fe400078e0013 */
[----:B------:R-:W-:Y:S01]  /*54690*/  IMAD.MOV.U32 R5, RZ, RZ, R18 ;  /* 0x000000ffff057224 */ /* 0x000fe200078e0012 */
[----:B---3--:R-:W-:Y:S01]  /*546a0*/  STL.64 [R1+0x2c18], R10 ;  /* 0x002c180a01007387 */ /* 0x008fe20000100a00 */
[----:B------:R-:W-:Y:S02]  /*546b0*/  STL.64 [R1+0x2c10], R8 ;  /* 0x002c100801007387 */ /* 0x000fe40000100a00 */
[----:B------:R-:W2:Y:S02]  /*546c0*/  LDL.LU R0, [R1+0x2cb4] ;  /* 0x002cb40001007983 */ /* 0x000ea40000300800 */
[----:B------:R-:W3:Y:S01]  /*546d0*/  LDL.LU R3, [R1+0x2cb0] ;  /* 0x002cb00001037983 */ /* 0x000ee20000300800 */
[----:B------:R-:W-:Y:S01]  /*546e0*/  STL.64 [R1+0x2c60], R4 ;  /* 0x002c600401007387 */ /* 0x000fe20000100a00 */
[----:B------:R0:W-:Y:S03]  /*546f0*/  STL.64 [R1+0x2c20], R16 ;  /* 0x002c201001007387 */ /* 0x0001e60000100a00 */
[----:B0-----:R-:W2:Y:S01]  /*54700*/  LDL.64 R16, [R1+0x20] ;  /* 0x0000200001107983 */ /* 0x001ea20000100a00 */
[----:B------:R-:W-:-:S02]  /*54710*/  IMAD.MOV.U32 R24, RZ, RZ, R29 ;  /* 0x000000ffff187224 */ /* 0x000fc400078e001d */
[----:B------:R-:W-:Y:S02]  /*54720*/  IMAD.MOV.U32 R25, RZ, RZ, R28 ;  /* 0x000000ffff197224 */ /* 0x000fe400078e001c */
[----:B----4-:R-:W-:Y:S02]  /*54730*/  IMAD.MOV.U32 R4, RZ, RZ, R7 ;  /* 0x000000ffff047224 */ /* 0x010fe400078e0007 */
[----:B------:R-:W-:Y:S01]  /*54740*/  IMAD.MOV.U32 R5, RZ, RZ, R6 ;  /* 0x000000ffff057224 */ /* 0x000fe200078e0006 */
[----:B--2---:R0:W-:Y:S04]  /*54750*/  STL.64 [R1+0x2c40], R16 ;  /* 0x002c401001007387 */ /* 0x0041e80000100a00 */
[----:B0-----:R-:W2:Y:S01]  /*54760*/  LDL.LU R16, [R1+0x9d0] ;  /* 0x0009d00001107983 */ /* 0x001ea20000300800 */
[----:B------:R-:W2:Y:S02]  /*54770*/  LDL.LU R17, [R1+0x9d4] ;  /* 0x0009d40001117983 */ /* 0x000ea40000300800 */
[----:B------:R-:W4:Y:S02]  /*54780*/  LDL.LU R18, [R1+0x9d8] ;  /* 0x0009d80001127983 */ /* 0x000f240000300800 */
[----:B------:R-:W4:Y:S01]  /*54790*/  LDL.LU R19, [R1+0x9dc] ;  /* 0x0009dc0001137983 */ /* 0x000f220000300800 */
[----:B------:R0:W-:Y:S02]  /*547a0*/  STL.64 [R1+0x2c80], R24 ;  /* 0x002c801801007387 */ /* 0x0001e40000100a00 */
[----:B0-----:R-:W-:-:S02]  /*547b0*/  IMAD.MOV.U32 R24, RZ, RZ, R15 ;  /* 0x000000ffff187224 */ /* 0x001fc400078e000f */
[----:B------:R-:W-:-:S05]  /*547c0*/  IMAD.MOV.U32 R25, RZ, RZ, R14 ;  /* 0x000000ffff197224 */ /* 0x000fca00078e000e */
        /* <DEDUP_REMOVED lines=24> */
[----:B---3--:R-:W-:-:S02]  /*54950*/  IMAD.MOV.U32 R24, RZ, RZ, R3 ;  /* 0x000000ffff187224 */ /* 0x008fc400078e0003 */
[----:B------:R-:W-:Y:S01]  /*54960*/  IMAD.MOV.U32 R25, RZ, RZ, R0 ;  /* 0x000000ffff197224 */ /* 0x000fe200078e0000 */
[----:B--2---:R-:W-:Y:S01]  /*54970*/  STL.64 [R1+0x2c70], R18 ;  /* 0x002c701201007387 */ /* 0x004fe20000100a00 */
[----:B----4-:R0:W-:Y:S03]  /*54980*/  STL.64 [R1+0x2c68], R16 ;  /* 0x002c681001007387 */ /* 0x0101e60000100a00 */
        /* <DEDUP_REMOVED lines=19> */
[----:B------:R-:W2:Y:S01]  /*54ac0*/  LDL.LU.64 R6, [R1+0x2ca8] ;  /* 0x002ca80001067983 */ /* 0x000ea20000300a00 */
[----:B------:R-:W2:Y:S05]  /*54ad0*/  LDL.LU.64 R4, [R1+0x2ca0] ;  /* 0x002ca00001047983 */ /* 0x000eaa0000300a00 */
        /* <DEDUP_REMOVED lines=11> */
[----:B------:R-:W2:Y:S11]  /*54b90*/  LDL.LU.64 R4, [R1+0x2c78] ;  /* 0x002c780001047983 */ /* 0x000eb60000300a00 */
[----:B------:R-:W-:Y:S10]  /*54ba0*/  @!UPT UIADD3 URZ, URZ, URZ, URZ ;  /* 0x0000003f3f3ff290 */ /* 0x000ff4000fffe03f */
[----:B------:R-:W-:Y:S01]  /*54bb0*/  STL.64 [R1+0x3f0], R24 ;  /* 0x0003f01801007387 */ /* 0x000fe20000100a00 */
        /* <DEDUP_REMOVED lines=25> */
[----:B------:R0:W-:Y:S01]  /*54d50*/  STL.64 [R1+0x3c0], R4 ;  /* 0x0003c00401007387 */ /* 0x0001e20000100a00 */
[----:B------:R1:W-:Y:S03]  /*54d60*/  STL.64 [R1+0x3c8], R6 ;  /* 0x0003c80601007387 */ /* 0x0003e60000100a00 */
[----:B0-----:R-:W3:Y:S02]  /*54d70*/  LDL.LU.64 R4, [R1+0x2c38] ;  /* 0x002c380001047983 */ /* 0x001ee40000300a00 */
[C---:B---3--:R-:W-:Y:S02]  /*54d80*/  HMMA.16816.F32 R24, R20.reuse, R4, R24 ;  /* 0x000000041418723c */ /* 0x048fe40000001818 */
[----:B------:R-:W3:Y:S11]  /*54d90*/  LDL.LU R4, [R1+0x340] ;  /* 0x0003400001047983 */ /* 0x000ef60000300800 */
[----:B------:R-:W-:Y:S10]  /*54da0*/  @!UPT UIADD3 URZ, URZ, URZ, URZ ;  /* 0x0000003f3f3ff290 */ /* 0x000ff4000fffe03f */
[----:B------:R0:W-:Y:S01]  /*54db0*/  STL.64 [R1+0x3b0], R24 ;  /* 0x0003b01801007387 */ /* 0x0001e20000100a00 */
[----:B------:R2:W-:Y:S02]  /*54dc0*/  STL.64 [R1+0x3b8], R26 ;  /* 0x0003b81a01007387 */ /* 0x0005e40000100a00 */
[----:B------:R-:W3:Y:S02]  /*54dd0*/  LDL.LU R5, [R1+0x344] ;  /* 0x0003440001057983 */ /* 0x000ee40000300800 */
[----:B-1----:R-:W3:Y:S01]  /*54de0*/  LDL.LU R6, [R1+0x348] ;  /* 0x0003480001067983 */ /* 0x002ee20000300800 */
[----:B------:R-:W3:Y:S04]  /*54df0*/  LDL.LU R7, [R1+0x34c] ;  /* 0x00034c0001077983 */ /* 0x000ee80000300800 */
[----:B0-----:R-:W3:Y:S01]  /*54e00*/  LDL.LU R24, [R1+0x300] ;  /* 0x0003000001187983 */ /* 0x001ee20000300800 */
[----:B------:R-:W3:Y:S02]  /*54e10*/  LDL.LU R25, [R1+0x304] ;  /* 0x0003040001197983 */ /* 0x000ee40000300800 */
[----:B--2---:R-:W2:Y:S02]  /*54e20*/  LDL.LU R26, [R1+0x308] ;  /* 0x00030800011a7983 */ /* 0x004ea40000300800 */
[----:B------:R-:W2:Y:S02]  /*54e30*/  LDL.LU R27, [R1+0x30c] ;  /* 0x00030c00011b7983 */ /* 0x000ea40000300800 */
[----:B--2---:R-:W-:Y:S01]  /*54e40*/  STL.64 [R1+0x2bb8], R26 ;  /* 0x002bb81a01007387 */ /* 0x004fe20000100a00 */
[----:B---3--:R0:W-:Y:S03]  /*54e50*/  STL.64 [R1+0x2bb0], R24 ;  /* 0x002bb01801007387 */ /* 0x0081e60000100a00 */
[----:B0-----:R-:W2:Y:S01]  /*54e60*/  LDL.64 R24, [R1+0xa0] ;  /* 0x0000a00001187983 */ /* 0x001ea20000100a00 */
[----:B------:R-:W-:Y:S03]  /*54e70*/  HMMA.16816.F32 R8, R20, R16, R8 ;  /* 0x000000101408723c */ /* 0x000fe60000001808 */
        /* <DEDUP_REMOVED lines=20> */
[----:B------:R-:W2:Y:S11]  /*54fc0*/  LDL.LU.64 R8, [R1+0x2bf8] ;  /* 0x002bf80001087983 */ /* 0x000eb60000300a00 */
        /* <DEDUP_REMOVED lines=9> */
[----:B0-----:R-:W4:Y:S01]  /*55060*/  LDL.LU.64 R12, [R1+0x2be8] ;  /* 0x002be800010c7983 */ /* 0x001f220000300a00 */
[----:B------:R0:W-:Y:S03]  /*55070*/  STL.64 [R1+0x2b60], R16 ;  /* 0x002b601001007387 */ /* 0x0001e60000100a00 */
[----:B0-----:R-:W4:Y:S01]  /*55080*/  LDL.LU R16, [R1+0x6e0] ;  /* 0x0006e00001107983 */ /* 0x001f220000300800 */
[----:B------:R-:W4:Y:S02]  /*55090*/  LDL.LU R17, [R1+0x6e4] ;  /* 0x0006e40001117983 */ /* 0x000f240000300800 */
[----:B------:R-:W4:Y:S02]  /*550a0*/  LDL.LU R18, [R1+0x6e8] ;  /* 0x0006e80001127983 */ /* 0x000f240000300800 */
[----:B------:R-:W4:Y:S02]  /*550b0*/  LDL.LU R19, [R1+0x6ec] ;  /* 0x0006ec0001137983 */ /* 0x000f240000300800 */
[C---:B----4-:R-:W-:Y:S11]  /*550c0*/  HMMA.16816.F32 R16, R20.reuse, R12, R16 ;  /* 0x0000000c1410723c */ /* 0x050ff60000001810 */
[----:B------:R-:W-:Y:S11]  /*550d0*/  @!UPT UIADD3 URZ, URZ, URZ, URZ ;  /* 0x0000003f3f3ff290 */ /* 0x000ff6000fffe03f */
[----:B------:R-:W-:Y:S01]  /*550e0*/  @!UPT UIADD3 URZ, URZ, URZ, URZ ;  /* 0x0000003f3f3ff290 */ /* 0x000fe2000fffe03f */
[----:B------:R0:W-:Y:S01]  /*550f0*/  STL.64 [R1+0x730], R16 ;  /* 0x0007301001007387 */ /* 0x0001e20000100a00 */
[----:B------:R-:W-:Y:S03]  /*55100*/  STL.64 [R1+0x738], R18 ;  /* 0x0007381201007387 */ /* 0x000fe60000100a00 */
[----:B0-----:R-:W4:Y:S01]  /*55110*/  LDL.64 R16, [R1+0x80] ;  /* 0x0000800001107983 */ /* 0x001f220000100a00 */
[----:B--2---:R-:W-:Y:S03]  /*55120*/  HMMA.16816.F32 R20, R20, R8, R4 ;  /* 0x000000081414723c */ /* 0x004fe60000001804 */
[----:B----4-:R0:W-:Y:S04]  /*55130*/  STL.64 [R1+0x2bc0], R16 ;  /* 0x002bc01001007387 */ /* 0x0101e80000100a00 */
[----:B0-----:R-:W2:Y:S01]  /*55140*/  LDL.LU R16, [R1+0x310] ;  /* 0x0003100001107983 */ /* 0x001ea20000300800 */
[----:B------:R-:W2:Y:S02]  /*55150*/  LDL.LU R17, [R1+0x314] ;  /* 0x0003140001117983 */ /* 0x000ea40000300800 */
[----:B------:R-:W2:Y:S02]  /*55160*/  LDL.LU R18, [R1+0x318] ;  /* 0x0003180001127983 */ /* 0x000ea40000300800 */
[----:B------:R-:W2:Y:S01]  /*55170*/  LDL.LU R19, [R1+0x31c] ;  /* 0x00031c0001137983 */ /* 0x000ea20000300800 */
[----:B------:R0:W-:Y:S01]  /*55180*/  STL [R1+0x2af4], R12 ;  /* 0x002af40c01007387 */ /* 0x0001e20000100800 */
[----:B------:R1:W-:Y:S03]  /*55190*/  STL [R1+0x2af0], R13 ;  /* 0x002af00d01007387 */ /* 0x0003e60000100800 */
[----:B0-----:R-:W4:Y:S01]  /*551a0*/  LDL.LU R12, [R1+0x330] ;  /* 0x00033000010c7983 */ /* 0x001f220000300800 */
[----:B-1----:R-:W4:Y:S02]  /*551b0*/  LDL.LU R13, [R1+0x334] ;  /* 0x00033400010d7983 */ /* 0x002f240000300800 */
[----:B------:R-:W4:Y:S02]  /*551c0*/  LDL.LU R14, [R1+0x338] ;  /* 0x00033800010e7983 */ /* 0x000f240000300800 */
[----:B------:R-:W4:Y:S01]  /*551d0*/  LDL.LU R15, [R1+0x33c] ;  /* 0x00033c00010f7983 */ /* 0x000f220000300800 */
[----:B------:R-:W4:Y:S01]  /*551e0*/  LDL.LU.64 R6, [R1+0x2be0] ;  /* 0x002be00001067983 */ /* 0x000f220000300a00 */
[----:B------:R-:W4:Y:S02]  /*551f0*/  LDL.LU.64 R4, [R1+0x2bd8] ;  /* 0x002bd80001047983 */ /* 0x000f240000300a00 */
[----:B------:R0:W-:Y:S02]  /*55200*/  STL.64 [R1+0x360], R20 ;  /* 0x0003601401007387 */ /* 0x0001e40000100a00 */
[----:B------:R1:W-:Y:S01]  /*55210*/  STL.64 [R1+0x368], R22 ;  /* 0x0003681601007387 */ /* 0x0003e20000100a00 */
[----:B0-----:R-:W2:Y:S01]  /*55220*/  LDL.LU R20, [R1+0x2f0] ;  /* 0x0002f00001147983 */ /* 0x001ea20000300800 */
[----:B------:R-:W2:Y:S02]  /*55230*/  LDL.LU R21, [R1+0x2f4] ;  /* 0x0002f40001157983 */ /* 0x000ea40000300800 */
[----:B-1----:R-:W2:Y:S02]  /*55240*/  LDL.LU R22, [R1+0x2f8] ;  /* 0x0002f80001167983 */ /* 0x002ea40000300800 */
[----:B------:R-:W2:Y:S01]  /*55250*/  LDL.LU R23, [R1+0x2fc] ;  /* 0x0002fc0001177983 */ /* 0x000ea20000300800 */
[----:B---3--:R-:W-:Y:S01]  /*55260*/  STL.64 [R1+0x2ae8], R10 ;  /* 0x002ae80a01007387 */ /* 0x008fe20000100a00 */
[----:B------:R0:W-:Y:S03]  /*55270*/  STL.64 [R1+0x2ae0], R8 ;  /* 0x002ae00801007387 */ /* 0x0001e60000100a00 */
        /* <DEDUP_REMOVED lines=8> */
[----:B------:R0:W-:Y:S02]  /*55300*/  STL.64 [R1+0x358], R14 ;  /* 0x0003580e01007387 */ /* 0x0001e40000100a00 */
[----:B0-----:R-:W-:Y:S02]  /*55310*/  IMAD.MOV.U32 R15, RZ, RZ, R24 ;  /* 0x000000ffff0f7224 */ /* 0x001fe400078e0018 */
[----:B------:R-:W-:Y:S02]  /*55320*/  IMAD.MOV.U32 R14, RZ, RZ, R25 ;  /* 0x000000ffff0e7224 */ /* 0x000fe400078e0019 */
[----:B------:R-:W3:Y:S03]  /*55330*/  LDL.LU.64 R24, [R1+0x2bd0] ;  /* 0x002bd00001187983 */ /* 0x000ee60000300a00 */
[----:B------:R-:W-:Y:S02]  /*55340*/  STL [R1+0x2afc], R14 ;  /* 0x002afc0e01007387 */ /* 0x000fe40000100800 */
[----:B------:R-:W-:Y:S02]  /*55350*/  STL [R1+0x2af8], R15 ;  /* 0x002af80f01007387 */ /* 0x000fe40000100800 */
[----:B------:R-:W4:Y:S01]  /*55360*/  LDL.64 R12, [R1+0x90] ;  /* 0x00009000010c7983 */ /* 0x000f220000100a00 */
        /* <DEDUP_REMOVED lines=12> */
[----:B------:R0:W-:Y:S01]  /*55430*/  STL.64 [R1+0x330], R16 ;  /* 0x0003301001007387 */ /* 0x0001e20000100a00 */
[----:B------:R-:W-:Y:S03]  /*55440*/  STL.64 [R1+0x338], R18 ;  /* 0x0003381201007387 */ /* 0x000fe60000100a00 */
[----:B0-----:R-:W2:Y:S01]  /*55450*/  LDL.LU.64 R16, [R1+0x2bc0] ;  /* 0x002bc00001107983 */ /* 0x001ea20000300a00 */
[----:B------:R-:W4:Y:S02]  /*55460*/  LDL.LU.64 R26, [R1+0x2bb8] ;  /* 0x002bb800011a7983 */ /* 0x000f240000300a00 */
[----:B------:R-:W4:Y:S02]  /*55470*/  LDL.LU.64 R24, [R1+0x2bb0] ;  /* 0x002bb00001187983 */ /* 0x000f240000300a00 */
[----:B------:R-:W-:Y:S01]  /*55480*/  STL.64 [R1+0x2b08], R10 ;  /* 0x002b080a01007387 */ /* 0x000fe20000100a00 */
[----:B------:R4:W-:Y:S02]  /*55490*/  STL.64 [R1+0x2b00], R8 ;  /* 0x002b000801007387 */ /* 0x0009e40000100a00 */
[----:B----4-:R-:W-:Y:S11]  /*554a0*/  HMMA.16816.F32 R8, R4, R12, R24 ;  /* 0x0000000c0408723c */ /* 0x010ff60000001818 */
        /* <DEDUP_REMOVED lines=8> */
[----:B----4-:R-:W-:Y:S01]  /*55530*/  STL.64 [R1+0x2b18], R10 ;  /* 0x002b180a01007387 */ /* 0x010fe20000100a00 */
[----:B---3--:R0:W-:Y:S03]  /*55540*/  STL.64 [R1+0x2b10], R8 ;  /* 0x002b100801007387 */ /* 0x0081e60000100a00 */
[----:B0-----:R-:W3:Y:S04]  /*55550*/  LDL.64 R8, [R1] ;  /* 0x0000000001087983 */ /* 0x001ee80000100a00 */
[----:B---3--:R0:W-:Y:S04]  /*55560*/  STL.64 [R1+0x2b30], R8 ;  /* 0x002b300801007387 */ /* 0x0081e80000100a00 */
[----:B0-----:R-:W3:Y:S01]  /*55570*/  LDL.64 R8, [R1+0x10] ;  /* 0x0000100001087983 */ /* 0x001ee20000100a00 */
[----:B--2---:R-:W-:-:S02]  /*55580*/  IMAD.MOV.U32 R27, RZ, RZ, R16 ;  /* 0x000000ffff1b7224 */ /* 0x004fc400078e0010 */
[----:B------:R-:W-:Y:S02]  /*55590*/  IMAD.MOV.U32 R26, RZ, RZ, R17 ;  /* 0x000000ffff1a7224 */ /* 0x000fe400078e0011 */
[----:B------:R-:W-:Y:S02]  /*555a0*/  IMAD.MOV.U32 R25, RZ, RZ, R12 ;  /* 0x000000ffff197224 */ /* 0x000fe400078e000c */
[----:B------:R-:W-:Y:S01]  /*555b0*/  IMAD.MOV.U32 R24, RZ, RZ, R13 ;  /* 0x000000ffff187224 */ /* 0x000fe200078e000d */
[----:B---3--:R0:W-:Y:S02]  /*555c0*/  STL.64 [R1+0x2b48], R8 ;  /* 0x002b480801007387 */ /* 0x0081e40000100a00 */
[C---:B0-----:R-:W-:Y:S11]  /*555d0*/  HMMA.16816.F32 R8, R4.reuse, R16, R20 ;  /* 0x000000100408723c */ /* 0x041ff60000001814 */
[----:B------:R-:W-:Y:S11]  /*555e0*/  @!UPT UIADD3 URZ, URZ, URZ, URZ ;  /* 0x0000003f3f3ff290 */ /* 0x000ff6000fffe03f */
[----:B------:R-:W-:Y:S01]  /*555f0*/  @!UPT UIADD3 URZ, URZ, URZ, URZ ;  /* 0x0000003f3f3ff290 */ /* 0x000fe2000fffe03f */
[----:B------:R0:W-:Y:S01]  /*55600*/  STL.64 [R1+0x310], R8 ;  /* 0x0003100801007387 */ /* 0x0001e20000100a00 */
[----:B------:R1:W-:Y:S03]  /*55610*/  STL.64 [R1+0x318], R10 ;  /* 0x0003180a01007387 */ /* 0x0003e60000100a00 */
[----:B0-----:R-:W2:Y:S01]  /*55620*/  LDL.LU R8, [R1+0x690] ;  /* 0x0006900001087983 */ /* 0x001ea20000300800 */
[----:B------:R-:W2:Y:S02]  /*55630*/  LDL.LU R9, [R1+0x694] ;  /* 0x0006940001097983 */ /* 0x000ea40000300800 */
[----:B-1----:R-:W3:Y:S02]  /*55640*/  LDL.LU R10, [R1+0x698] ;  /* 0x00069800010a7983 */ /* 0x002ee40000300800 */
        /* <DEDUP_REMOVED lines=9> */
[----:B------:R-:W3:Y:S04]  /*556e0*/  LDL.64 R20, [R1+0x70] ;  /* 0x0000700001147983 */ /* 0x000ee80000100a00 */
[----:B--2---:R-:W-:Y:S01]  /*556f0*/  STL.64 [R1+0x2b80], R14 ;  /* 0x002b800e01007387 */ /* 0x004fe20000100a00 */
[----:B------:R0:W-:Y:S03]  /*55700*/  STL.64 [R1+0x2b78], R12 ;  /* 0x002b780c01007387 */ /* 0x0001e60000100a00 */
[----:B0-----:R-:W2:Y:S04]  /*55710*/  LDL.64 R12, [R1+0x50] ;  /* 0x00005000010c7983 */ /* 0x001ea80000100a00 */
[----:B--2---:R0:W-:Y:S04]  /*55720*/  STL.64 [R1+0x2b90], R12 ;  /* 0x002b900c01007387 */ /* 0x0041e80000100a00 */
[----:B0-----:R-:W2:Y:S04]  /*55730*/  LDL.64 R12, [R1+0x60] ;  /* 0x00006000010c7983 */ /* 0x001ea80000100a00 */
[----:B--2---:R0:W-:Y:S04]  /*55740*/  STL.64 [R1+0x2ba8], R12 ;  /* 0x002ba80c01007387 */ /* 0x0041e80000100a00 */
[----:B0-----:R-:W3:Y:S01]  /*55750*/  LDL.LU R12, [R1+0x2e0] ;  /* 0x0002e000010c7983 */ /* 0x001ee20000300800 */
[----:B------:R-:W3:Y:S02]  /*55760*/  LDL.LU R13, [R1+0x2e4] ;  /* 0x0002e400010d7983 */ /* 0x000ee40000300800 */
[----:B------:R-:W3:Y:S02]  /*55770*/  LDL.LU R14, [R1+0x2e8] ;  /* 0x0002e800010e7983 */ /* 0x000ee40000300800 */
[----:B------:R-:W3:Y:S01]  /*55780*/  LDL.LU R15, [R1+0x2ec] ;  /* 0x0002ec00010f7983 */ /* 0x000ee20000300800 */
[----:B------:R-:W-:Y:S01]  /*55790*/  STL.64 [R1+0x2b70], R18 ;  /* 0x002b701201007387 */ /* 0x000fe20000100a00 */
[----:B----4-:R0:W-:Y:S03]  /*557a0*/  STL.64 [R1+0x2b68], R16 ;  /* 0x002b681001007387 */ /* 0x0101e60000100a00 */
[----:B0-----:R-:W2:Y:S04]  /*557b0*/  LDL.64 R16, [R1+0x40] ;  /* 0x0000400001107983 */ /* 0x001ea80000100a00 */
[----:B--2---:R0:W-:Y:S04]  /*557c0*/  STL.64 [R1+0x2b88], R16 ;  /* 0x002b881001007387 */ /* 0x0041e80000100a00 */
        /* <DEDUP_REMOVED lines=12> */
[----:B------:R0:W-:Y:S03]  /*55890*/  STL.64 [R1+0x2b50], R8 ;  /* 0x002b500801007387 */ /* 0x0001e60000100a00 */
[----:B0-----:R-:W3:Y:S01]  /*558a0*/  LDL.64 R8, [R1+0x30] ;  /* 0x0000300001087983 */ /* 0x001ee20000100a00 */
[----:B------:R-:W-:Y:S02]  /*558b0*/  STL.64 [R1+0x2b28], R26 ;  /* 0x002b281a01007387 */ /* 0x000fe40000100a00 */
[----:B------:R0:W-:Y:S02]  /*558c0*/  STL.64 [R1+0x2b20], R24 ;  /* 0x002b201801007387 */ /* 0x0001e40000100a00 */
[----:B0-----:R-:W4:Y:S01]  /*558d0*/  LDL.LU R24, [R1+0x670] ;  /* 0x0006700001187983 */ /* 0x001f220000300800 */
[----:B------:R-:W4:Y:S02]  /*558e0*/  LDL.LU R25, [R1+0x674] ;  /* 0x0006740001197983 */ /* 0x000f240000300800 */
[----:B------:R-:W2:Y:S02]  /*558f0*/  LDL.LU R26, [R1+0x678] ;  /* 0x00067800011a7983 */ /* 0x000ea40000300800 */
[----:B------:R-:W2:Y:S02]  /*55900*/  LDL.LU R27, [R1+0x67c] ;  /* 0x00067c00011b7983 */ /* 0x000ea40000300800 */
[----:B------:R-:W-:-:S02]  /*55910*/  IMAD.MOV.U32 R3, RZ, RZ, R20 ;  /* 0x000000ffff037224 */ /* 0x000fc400078e0014 */
[----:B------:R-:W-:Y:S02]  /*55920*/  IMAD.MOV.U32 R0, RZ, RZ, R21 ;  /* 0x000000ffff007224 */ /* 0x000fe400078e0015 */
[----:B------:R-:W0:Y:S04]  /*55930*/  LDSM.16.MT88.4 R20, [R2+0x18300] ;  /* 0x018300000214783b */ /* 0x000e280000004200 */
[----:B--2---:R-:W-:Y:S01]  /*55940*/  STL.64 [R1+0x2b40], R26 ;  /* 0x002b401a01007387 */ /* 0x004fe20000100a00 */
[----:B----4-:R1:W-:Y:S03]  /*55950*/  STL.64 [R1+0x2b38], R24 ;  /* 0x002b381801007387 */ /* 0x0103e60000100a00 */
[----:B-1----:R-:W2:Y:S01]  /*55960*/  LDL.LU R24, [R1+0x680] ;  /* 0x0006800001187983 */ /* 0x002ea20000300800 */
[----:B------:R-:W2:Y:S02]  /*55970*/  LDL.LU R25, [R1+0x684] ;  /* 0x0006840001197983 */ /* 0x000ea40000300800 */
[----:B------:R-:W2:Y:S02]  /*55980*/  LDL.LU R26, [R1+0x688] ;  /* 0x00068800011a7983 */ /* 0x000ea40000300800 */
[----:B------:R-:W2:Y:S01]  /*55990*/  LDL.LU R27, [R1+0x68c] ;  /* 0x00068c00011b7983 */ /* 0x000ea20000300800 */
[----:B------:R1:W-:Y:S01]  /*559a0*/  STL.64 [R1+0x300], R12 ;  /* 0x0003000c01007387 */ /* 0x0003e20000100a00 */
[----:B------:R-:W-:Y:S03]  /*559b0*/  STL.64 [R1+0x308], R14 ;  /* 0x0003080e01007387 */ /* 0x000fe60000100a00 */
[----:B-1----:R-:W4:Y:S01]  /*559c0*/  LDL.LU.64 R12, [R1+0x2ba8] ;  /* 0x002ba800010c7983 */ /* 0x002f220000300a00 */
[----:B0-----:R0:W-:Y:S02]  /*559d0*/  STL.64 [R1+0x29b0], R22 ;  /* 0x0029b01601007387 */ /* 0x0011e40000100a00 */
[----:B------:R-:W-:Y:S01]  /*559e0*/  STL.64 [R1+0x29a8], R20 ;  /* 0x0029a81401007387 */ /* 0x000fe20000100a00 */
[----:B----4-:R-:W-:Y:S01]  /*559f0*/  HMMA.16816.F32 R16, R4, R12, R16 ;  /* 0x0000000c0410723c */ /* 0x010fe20000001810 */
[----:B0-----:R-:W-:-:S02]  /*55a00*/  IMAD.MOV.U32 R23, RZ, RZ, R12 ;  /* 0x000000ffff177224 */ /* 0x001fc400078e000c */
[----:B------:R-:W-:Y:S11]  /*55a10*/  IMAD.MOV.U32 R22, RZ, RZ, R13 ;  /* 0x000000ffff167224 */ /* 0x000ff600078e000d */
[----:B------:R-:W-:Y:S09]  /*55a20*/  @!UPT UIADD3 URZ, URZ, URZ, URZ ;  /* 0x0000003f3f3ff290 */ /* 0x000ff2000fffe03f */
[----:B------:R-:W-:Y:S01]  /*55a30*/  STL.64 [R1+0x2f0], R16 ;  /* 0x0002f01001007387 */ /* 0x000fe20000100a00 */
[----:B------:R0:W-:Y:S03]  /*55a40*/  STL.64 [R1+0x2f8], R18 ;  /* 0x0002f81201007387 */ /* 0x0001e60000100a00 */
[----:B0-----:R-:W4:Y:S01]  /*55a50*/  LDL.LU.64 R18, [R1+0x2ba0] ;  /* 0x002ba00001127983 */ /* 0x001f220000300a00 */
[----:B------:R-:W4:Y:S02]  /*55a60*/  LDL.LU.64 R16, [R1+0x2b98] ;  /* 0x002b980001107983 */ /* 0x000f240000300a00 */
[----:B------:R-:W4:Y:S02]  /*55a70*/  LDL.LU.64 R12, [R1+0x2b90] ;  /* 0x002b9000010c7983 */ /* 0x000f240000300a00 */
[----:B------:R-:W-:Y:S02]  /*55a80*/  IMAD.MOV.U32 R20, RZ, RZ, R29 ;  /* 0x000000ffff147224 */ /* 0x000fe400078e001d */
[----:B------:R-:W-:Y:S01]  /*55a90*/  IMAD.MOV.U32 R21, RZ, RZ, R28 ;  /* 0x000000ffff157224 */ /* 0x000fe200078e001c */
        /* <DEDUP_REMOVED lines=13> */
[----:B------:R-:W-:Y:S02]  /*55b70*/  STL.64 [R1+0x718], R14 ;  /* 0x0007180e01007387 */ /* 0x000fe40000100a00 */
[----:B-1----:R-:W3:Y:S02]  /*55b80*/  LDL.LU.64 R18, [R1+0x2b70] ;  /* 0x002b700001127983 */ /* 0x002ee40000300a00 */
[----:B0-----:R-:W-:Y:S02]  /*55b90*/  IMAD.MOV.U32 R12, RZ, RZ, R16 ;  /* 0x000000ffff0c7224 */ /* 0x001fe400078e0010 */
[----:B------:R-:W-:Y:S02]  /*55ba0*/  IMAD.MOV.U32 R13, RZ, RZ, R17 ;  /* 0x000000ffff0d7224 */ /* 0x000fe400078e0011 */
[----:B------:R-:W3:Y:S02]  /*55bb0*/  LDL.LU.64 R16, [R1+0x2b68] ;  /* 0x002b680001107983 */ /* 0x000ee40000300a00 */
        /* <DEDUP_REMOVED lines=9> */
[----:B------:R-:W4:Y:S02]  /*55c50*/  LDL.LU.64 R8, [R1+0x2b50] ;  /* 0x002b500001087983 */ /* 0x000f240000300a00 */
[C---:B----4-:R-:W-:Y:S11]  /*55c60*/  HMMA.16816.F32 R8, R4.reuse, R20, R8 ;  /* 0x000000140408723c */ /* 0x050ff60000001808 */
[----:B------:R-:W-:Y:S11]  /*55c70*/  @!UPT UIADD3 URZ, URZ, URZ, URZ ;  /* 0x0000003f3f3ff290 */ /* 0x000ff6000fffe03f */
[----:B------:R-:W-:Y:S01]  /*55c80*/  @!UPT UIADD3 URZ, URZ, URZ, URZ ;  /* 0x0000003f3f3ff290 */ /* 0x000fe2000fffe03f */
[----:B------:R0:W-:Y:S01]  /*55c90*/  STL.64 [R1+0x6f0], R8 ;  /* 0x0006f00801007387 */ /* 0x0001e20000100a00 */
[----:B------:R-:W-:Y:S03]  /*55ca0*/  STL.64 [R1+0x6f8], R10 ;  /* 0x0006f80a01007387 */ /* 0x000fe60000100a00 */
[----:B0-----:R-:W2:Y:S01]  /*55cb0*/  LDL.LU.64 R8, [R1+0x2b48] ;  /* 0x002b480001087983 */ /* 0x001ea20000300a00 */
[----:B------:R0:W-:Y:S01]  /*55cc0*/  STL.64 [R1+0x29e8], R20 ;  /* 0x0029e81401007387 */ /* 0x0001e20000100a00 */
[C---:B--2---:R-:W-:Y:S01]  /*55cd0*/  HMMA.16816.F32 R24, R4.reuse, R8, R24 ;  /* 0x000000080418723c */ /* 0x044fe20000001818 */
[----:B0-----:R-:W-:Y:S02]  /*55ce0*/  IMAD.MOV.U32 R21, RZ, RZ, R8 ;  /* 0x000000ffff157224 */ /* 0x001fe400078e0008 */
        /* <DEDUP_REMOVED lines=14> */
[----:B------:R-:W4:Y:S02]  /*55dd0*/  LDL.LU.64 R24, [R1+0x2b20] ;  /* 0x002b200001187983 */ /* 0x000f240000300a00 */
[----:B------:R-:W3:Y:S02]  /*55de0*/  LDL.LU.64 R10, [R1+0x2b18] ;  /* 0x002b1800010a7983 */ /* 0x000ee40000300a00 */
[----:B------:R-:W3:Y:S02]  /*55df0*/  LDL.LU.64 R8, [R1+0x2b10] ;  /* 0x002b100001087983 */ /* 0x000ee40000300a00 */
        /* <DEDUP_REMOVED lines=8> */
[----:B0-----:R-:W-:Y:S02]  /*55e80*/  IMAD.MOV.U32 R16, RZ, RZ, R14 ;  /* 0x000000ffff107224 */ /* 0x001fe400078e000e */
[----:B------:R-:W-:Y:S01]  /*55e90*/  IMAD.MOV.U32 R17, RZ, RZ, R15 ;  /* 0x000000ffff117224 */ /* 0x000fe200078e000f */
[----:B------:R-:W2:Y:S01]  /*55ea0*/  LDL.LU R14, [R1+0x2afc] ;  /* 0x002afc00010e7983 */ /* 0x000ea20000300800 */
[----:B------:R-:W2:Y:S03]  /*55eb0*/  LDL.LU R15, [R1+0x2af8] ;  /* 0x002af800010f7983 */ /* 0x000ea60000300800 */
[----:B------:R0:W-:Y:S02]  /*55ec0*/  STL.64 [R1+0x29c8], R16 ;  /* 0x0029c81001007387 */ /* 0x0001e40000100a00 */
[----:B0-----:R-:W-:-:S02]  /*55ed0*/  IMAD.MOV.U32 R16, RZ, RZ, R21 ;  /* 0x000000ffff107224 */ /* 0x001fc400078e0015 */
[----:B------:R-:W-:Y:S02]  /*55ee0*/  IMAD.MOV.U32 R17, RZ, RZ, R20 ;  /* 0x000000ffff117224 */ /* 0x000fe400078e0014 */
[----:B------:R-:W-:Y:S02]  /*55ef0*/  IMAD.MOV.U32 R20, RZ, RZ, R19 ;  /* 0x000000ffff147224 */ /* 0x000fe400078e0013 */
[----:B------:R-:W-:-:S05]  /*55f00*/  IMAD.MOV.U32 R21, RZ, RZ, R18 ;  /* 0x000000ffff157224 */ /* 0x000fca00078e0012 */
        /* <DEDUP_REMOVED lines=20> */
[----:B0-----:R-:W-:Y:S02]  /*56050*/  IMAD.MOV.U32 R20, RZ, RZ, R23 ;  /* 0x000000ffff147224 */ /* 0x001fe400078e0017 */
[----:B------:R-:W-:Y:S01]  /*56060*/  IMAD.MOV.U32 R21, RZ, RZ, R22 ;  /* 0x000000ffff157224 */ /* 0x000fe200078e0016 */
[----:B--2---:R-:W-:Y:S01]  /*56070*/  STL.64 [R1+0x2a10], R18 ;  /* 0x002a101201007387 */ /* 0x004fe20000100a00 */
[----:B------:R0:W-:Y:S03]  /*56080*/  STL.64 [R1+0x2a08], R16 ;  /* 0x002a081001007387 */ /* 0x0001e60000100a00 */
[----:B0-----:R-:W2:Y:S01]  /*56090*/  LDL.LU R16, [R1+0x620] ;  /* 0x0006200001107983 */ /* 0x001ea20000300800 */
        /* <DEDUP_REMOVED lines=8> */
[----:B--2---:R-:W-:Y:S01]  /*56120*/  STL.64 [R1+0x2a58], R22 ;  /* 0x002a581601007387 */ /* 0x004fe20000100a00 */
[----:B------:R0:W-:Y:S02]  /*56130*/  STL.64 [R1+0x2a50], R20 ;  /* 0x002a501401007387 */ /* 0x0001e40000100a00 */
[----:B0-----:R-:W-:-:S02]  /*56140*/  IMAD.MOV.U32 R20, RZ, RZ, R27 ;  /* 0x000000ffff147224 */ /* 0x001fc400078e001b */
[----:B------:R-:W-:-:S05]  /*56150*/  IMAD.MOV.U32 R21, RZ, RZ, R26 ;  /* 0x000000ffff157224 */ /* 0x000fca00078e001a */
[----:B------:R-:W-:Y:S01]  /*56160*/  STL.64 [R1+0x2a70], R20 ;  /* 0x002a701401007387 */ /* 0x000fe20000100a00 */
[----:B------:R-:W-:Y:S02]  /*56170*/  STL.64 [R1+0x2a28], R18 ;  /* 0x002a281201007387 */ /* 0x000fe40000100a00 */
[----:B------:R0:W-:Y:S02]  /*56180*/  STL.64 [R1+0x2a20], R16 ;  /* 0x002a201001007387 */ /* 0x0001e40000100a00 */
[----:B0-----:R-:W2:Y:S01]  /*56190*/  LDL.LU R16, [R1+0x630] ;  /* 0x0006300001107983 */ /* 0x001ea20000300800 */
[----:B------:R-:W2:Y:S02]  /*561a0*/  LDL.LU R17, [R1+0x634] ;  /* 0x0006340001117983 */ /* 0x000ea40000300800 */
[----:B------:R-:W2:Y:S02]  /*561b0*/  LDL.LU R18, [R1+0x638] ;  /* 0x0006380001127983 */ /* 0x000ea40000300800 */
[----:B------:R-:W2:Y:S02]  /*561c0*/  LDL.LU R19, [R1+0x63c] ;  /* 0x00063c0001137983 */ /* 0x000ea40000300800 */
[----:B----4-:R-:W-:-:S02]  /*561d0*/  IMAD.MOV.U32 R20, RZ, RZ, R25 ;  /* 0x000000ffff147224 */ /* 0x010fc400078e0019 */
[----:B------:R-:W-:-:S05]  /*561e0*/  IMAD.MOV.U32 R21, RZ, RZ, R24 ;  /* 0x000000ffff157224 */ /* 0x000fca00078e0018 */
[----:B------:R3:W-:Y:S02]  /*561f0*/  STL.64 [R1+0x2a88], R20 ;  /* 0x002a881401007387 */ /* 0x0007e40000100a00 */
        /* <DEDUP_REMOVED lines=70> */
[----:B------:R-:W4:Y:S11]  /*56660*/  LDL.LU.64 R24, [R1+0x2ad0] ;  /* 0x002ad00001187983 */ /* 0x000f360000300a00 */
[----:B------:R-:W-:Y:S02]  /*56670*/  STL.64 [R1+0x2e0], R4 ;  /* 0x0002e00401007387 */ /* 0x000fe40000100a00 */
[----:B------:R-:W-:Y:S01]  /*56680*/  STL.64 [R1+0x2e8], R6 ;  /* 0x0002e80601007387 */ /* 0x000fe20000100a00 */
        /* <DEDUP_REMOVED lines=29> */
[----:B------:R-:W4:Y:S01]  /*56860*/  LDL.LU.64 R18, [R1+0x2a68] ;  /* 0x002a680001127983 */ /* 0x000f220000300a00 */
[----:B------:R-:W4:Y:S11]  /*56870*/  LDL.LU.64 R16, [R1+0x2a60] ;  /* 0x002a600001107983 */ /* 0x000f360000300a00 */
        /* <DEDUP_REMOVED lines=8> */
[----:B------:R-:W4:Y:S11]  /*56900*/  LDL.LU.64 R20, [R1+0x2a48] ;  /* 0x002a480001147983 */ /* 0x000f360000300a00 */
[----:B------:R-:W-:Y:S11]  /*56910*/  @!UPT UIADD3 URZ, URZ, URZ, URZ ;  /* 0x0000003f3f3ff290 */ /* 0x000ff6000fffe03f */
        /* <DEDUP_REMOVED lines=64> */
[----:B0-----:R-:W2:Y:S01]  /*56d20*/  LDL.LU R4, [R1+0x250] ;  /* 0x0002500001047983 */ /* 0x001ea20000300800 */
[----:B------:R-:W2:Y:S02]  /*56d30*/  LDL.LU R5, [R1+0x254] ;  /* 0x0002540001057983 */ /* 0x000ea40000300800 */
[----:B-1----:R-:W2:Y:S02]  /*56d40*/  LDL.LU R6, [R1+0x258] ;  /* 0x0002580001067983 */ /* 0x002ea40000300800 */
[----:B------:R-:W2:Y:S01]  /*56d50*/  LDL.LU R7, [R1+0x25c] ;  /* 0x00025c0001077983 */ /* 0x000ea20000300800 */
[----:B------:R0:W-:Y:S04]  /*56d60*/  STL.64 [R1+0x2918], R16 ;  /* 0x0029181001007387 */ /* 0x0001e80000100a00 */
[----:B0-----:R-:W2:Y:S04]  /*56d70*/  LDL.LU.64 R16, [R1+0x70] ;  /* 0x0000700001107983 */ /* 0x001ea80000300a00 */
[----:B--2---:R0:W-:Y:S04]  /*56d80*/  STL.64 [R1+0x2978], R16 ;  /* 0x0029781001007387 */ /* 0x0041e80000100a00 */
[----:B0-----:R-:W2:Y:S04]  /*56d90*/  LDL.LU.64 R16, [R1+0x90] ;  /* 0x0000900001107983 */ /* 0x001ea80000300a00 */
[----:B--2---:R0:W-:Y:S04]  /*56da0*/  STL.64 [R1+0x2990], R16 ;  /* 0x0029901001007387 */ /* 0x0041e80000100a00 */
        /* <DEDUP_REMOVED lines=9> */
[----:B0-----:R-:W2:Y:S04]  /*56e40*/  LDL.LU.64 R16, [R1+0xa0] ;  /* 0x0000a00001107983 */ /* 0x001ea80000300a00 */
[----:B--2---:R0:W-:Y:S04]  /*56e50*/  STL.64 [R1+0x2998], R16 ;  /* 0x0029981001007387 */ /* 0x0041e80000100a00 */
[----:B0-----:R-:W2:Y:S04]  /*56e60*/  LDL.LU.64 R16, [R1+0xb0] ;  /* 0x0000b00001107983 */ /* 0x001ea80000300a00 */
[----:B--2---:R0:W-:Y:S04]  /*56e70*/  STL.64 [R1+0x29a0], R16 ;  /* 0x0029a01001007387 */ /* 0x0041e80000100a00 */
[----:B0-----:R-:W2:Y:S01]  /*56e80*/  LDL.LU.64 R16, [R1+0xc0] ;  /* 0x0000c00001107983 */ /* 0x001ea20000300a00 */
[----:B------:R0:W-:Y:S02]  /*56e90*/  STL [R1+0x28cc], R12 ;  /* 0x0028cc0c01007387 */ /* 0x0001e40000100800 */
[----:B------:R1:W-:Y:S01]  /*56ea0*/  STL [R1+0x28c8], R13 ;  /* 0x0028c80d01007387 */ /* 0x0003e20000100800 */
[----:B0-----:R-:W4:Y:S01]  /*56eb0*/  LDL.LU R12, [R1+0x200] ;  /* 0x00020000010c7983 */ /* 0x001f220000300800 */
[----:B-1----:R-:W4:Y:S02]  /*56ec0*/  LDL.LU R13, [R1+0x204] ;  /* 0x00020400010d7983 */ /* 0x002f240000300800 */
        /* <DEDUP_REMOVED lines=11> */
[----:B------:R0:W-:Y:S02]  /*56f80*/  STL.64 [R1+0x2d0], R24 ;  /* 0x0002d01801007387 */ /* 0x0001e40000100a00 */
[----:B------:R-:W-:Y:S01]  /*56f90*/  STL.64 [R1+0x2d8], R26 ;  /* 0x0002d81a01007387 */ /* 0x000fe20000100a00 */
[----:B0-----:R-:W2:Y:S01]  /*56fa0*/  LDL.LU.64 R24, [R1+0x80] ;  /* 0x0000800001187983 */ /* 0x001ea20000300a00 */
[----:B---3--:R-:W-:Y:S02]  /*56fb0*/  STL.64 [R1+0x28b0], R10 ;  /* 0x0028b00a01007387 */ /* 0x008fe40000100a00 */
[----:B------:R0:W-:Y:S02]  /*56fc0*/  STL.64 [R1+0x28a8], R8 ;  /* 0x0028a80801007387 */ /* 0x0001e40000100a00 */
[----:B0-----:R-:W3:Y:S01]  /*56fd0*/  LDL.LU R8, [R1+0x230] ;  /* 0x0002300001087983 */ /* 0x001ee20000300800 */
[----:B------:R-:W3:Y:S02]  /*56fe0*/  LDL.LU R9, [R1+0x234] ;  /* 0x0002340001097983 */ /* 0x000ee40000300800 */
[----:B------:R-:W3:Y:S02]  /*56ff0*/  LDL.LU R10, [R1+0x238] ;  /* 0x00023800010a7983 */ /* 0x000ee40000300800 */
[----:B------:R-:W3:Y:S01]  /*57000*/  LDL.LU R11, [R1+0x23c] ;  /* 0x00023c00010b7983 */ /* 0x000ee20000300800 */
[C---:B----4-:R-:W-:Y:S11]  /*57010*/  HMMA.16816.F32 R4, R20.reuse, R16, R4 ;  /* 0x000000101404723c */ /* 0x050ff60000001804 */
[----:B------:R-:W-:Y:S11]  /*57020*/  @!UPT UIADD3 URZ, URZ, URZ, URZ ;  /* 0x0000003f3f3ff290 */ /* 0x000ff6000fffe03f */
[----:B------:R-:W-:Y:S01]  /*57030*/  @!UPT UIADD3 URZ, URZ, URZ, URZ ;  /* 0x0000003f3f3ff290 */ /* 0x000fe2000fffe03f */
[----:B------:R0:W-:Y:S01]  /*57040*/  STL.64 [R1+0x2c0], R4 ;  /* 0x0002c00401007387 */ /* 0x0001e20000100a00 */
[----:B------:R-:W-:Y:S02]  /*57050*/  STL.64 [R1+0x2c8], R6 ;  /* 0x0002c80601007387 */ /* 0x000fe40000100a00 */
[----:B0-----:R-:W-:Y:S02]  /*57060*/  IMAD.MOV.U32 R4, RZ, RZ, R17 ;  /* 0x000000ffff047224 */ /* 0x001fe400078e0011 */
[----:B------:R-:W-:Y:S02]  /*57070*/  IMAD.MOV.U32 R5, RZ, RZ, R16 ;  /* 0x000000ffff057224 */ /* 0x000fe400078e0010 */
[----:B------:R-:W4:Y:S01]  /*57080*/  LDL.LU.64 R16, [R1+0x29a0] ;  /* 0x0029a00001107983 */ /* 0x000f220000300a00 */
[----:B------:R0:W-:Y:S02]  /*57090*/  STL [R1+0x28d4], R4 ;  /* 0x0028d40401007387 */ /* 0x0001e40000100800 */
[----:B------:R1:W-:Y:S01]  /*570a0*/  STL [R1+0x28d0], R5 ;  /* 0x0028d00501007387 */ /* 0x0003e20000100800 */
[----:B0-----:R-:W4:Y:S01]  /*570b0*/  LDL.LU R4, [R1+0x240] ;  /* 0x0002400001047983 */ /* 0x001f220000300800 */
[----:B-1----:R-:W4:Y:S02]  /*570c0*/  LDL.LU R5, [R1+0x244] ;  /* 0x0002440001057983 */ /* 0x002f240000300800 */
[----:B------:R-:W4:Y:S02]  /*570d0*/  LDL.LU R6, [R1+0x248] ;  /* 0x0002480001067983 */ /* 0x000f240000300800 */
        /* <DEDUP_REMOVED lines=9> */
[----:B------:R0:W-:Y:S02]  /*57170*/  STL [R1+0x28dc], R6 ;  /* 0x0028dc0601007387 */ /* 0x0001e40000100800 */
[----:B------:R1:W-:Y:S02]  /*57180*/  STL [R1+0x28d8], R7 ;  /* 0x0028d80701007387 */ /* 0x0003e40000100800 */
[----:B------:R-:W4:Y:S01]  /*57190*/  LDL.LU R4, [R1+0x210] ;  /* 0x0002100001047983 */ /* 0x000f220000300800 */
[----:B------:R-:W4:Y:S04]  /*571a0*/  LDL.LU R5, [R1+0x214] ;  /* 0x0002140001057983 */ /* 0x000f280000300800 */
[----:B0-----:R-:W4:Y:S01]  /*571b0*/  LDL.LU R6, [R1+0x218] ;  /* 0x0002180001067983 */ /* 0x001f220000300800 */
[----:B-1----:R-:W4:Y:S01]  /*571c0*/  LDL.LU R7, [R1+0x21c] ;  /* 0x00021c0001077983 */ /* 0x002f220000300800 */
        /* <DEDUP_REMOVED lines=16> */
[----:B------:R-:W2:Y:S01]  /*572d0*/  LDL.LU.64 R16, [R1+0x2978] ;  /* 0x0029780001107983 */ /* 0x000ea20000300a00 */
[C---:B----4-:R-:W-:Y:S01]  /*572e0*/  HMMA.16816.F32 R4, R20.reuse, R24, R4 ;  /* 0x000000181404723c */ /* 0x050fe20000001804 */
[----:B------:R-:W-:Y:S01]  /*572f0*/  STL.64 [R1+0x28e8], R10 ;  /* 0x0028e80a01007387 */ /* 0x000fe20000100a00 */
[----:B------:R-:W-:Y:S11]  /*57300*/  STL.64 [R1+0x28e0], R8 ;  /* 0x0028e00801007387 */ /* 0x000ff60000100a00 */
[----:B------:R-:W-:Y:S10]  /*57310*/  @!UPT UIADD3 URZ, URZ, URZ, URZ ;  /* 0x0000003f3f3ff290 */ /* 0x000ff4000fffe03f */
[----:B------:R-:W-:Y:S01]  /*57320*/  STL.64 [R1+0x280], R4 ;  /* 0x0002800401007387 */ /* 0x000fe20000100a00 */
[----:B------:R2:W-:Y:S02]  /*57330*/  STL.64 [R1+0x288], R6 ;  /* 0x0002880601007387 */ /* 0x0005e40000100a00 */
[----:B--2---:R-:W-:Y:S07]  /*57340*/  HMMA.16816.F32 R4, R20, R16, R12 ;  /* 0x000000101404723c */ /* 0x004fee000000180c */
[----:B------:R-:W-:-:S02]  /*57350*/  IMAD.MOV.U32 R15, RZ, RZ, R16 ;  /* 0x000000ffff0f7224 */ /* 0x000fc400078e0010 */
[----:B------:R-:W-:Y:S11]  /*57360*/  IMAD.MOV.U32 R14, RZ, RZ, R17 ;  /* 0x000000ffff0e7224 */ /* 0x000ff600078e0011 */
[----:B------:R-:W-:Y:S03]  /*57370*/  @!UPT UIADD3 URZ, URZ, URZ, URZ ;  /* 0x0000003f3f3ff290 */ /* 0x000fe6000fffe03f */
[----:B------:R0:W-:Y:S01]  /*57380*/  STL.64 [R1+0x270], R4 ;  /* 0x0002700401007387 */ /* 0x0001e20000100a00 */
[----:B------:R1:W-:Y:S02]  /*57390*/  STL.64 [R1+0x278], R6 ;  /* 0x0002780601007387 */ /* 0x0003e40000100a00 */
[----:B------:R2:W-:Y:S02]  /*573a0*/  STL.64 [R1+0x2950], R14 ;  /* 0x0029500e01007387 */ /* 0x0005e40000100a00 */
[----:B------:R-:W3:Y:S01]  /*573b0*/  LDL.LU R8, [R1+0x960] ;  /* 0x0009600001087983 */ /* 0x000ee20000300800 */
[----:B------:R-:W3:Y:S01]  /*573c0*/  LDL.LU R9, [R1+0x964] ;  /* 0x0009640001097983 */ /* 0x000ee20000300800 */
[----:B------:R-:W4:Y:S02]  /*573d0*/  LDL.LU R10, [R1+0x968] ;  /* 0x00096800010a7983 */ /* 0x000f240000300800 */
[----:B------:R-:W4:Y:S02]  /*573e0*/  LDL.LU R11, [R1+0x96c] ;  /* 0x00096c00010b7983 */ /* 0x000f240000300800 */
[----:B------:R-:W3:Y:S01]  /*573f0*/  LDL.LU R16, [R1+0x980] ;  /* 0x0009800001107983 */ /* 0x000ee20000300800 */
[----:B------:R-:W3:Y:S01]  /*57400*/  LDL.LU R17, [R1+0x984] ;  /* 0x0009840001117983 */ /* 0x000ee20000300800 */
[----:B------:R-:W3:Y:S02]  /*57410*/  LDL.LU R18, [R1+0x988] ;  /* 0x0009880001127983 */ /* 0x000ee40000300800 */
[----:B------:R-:W3:Y:S01]  /*57420*/  LDL.LU R19, [R1+0x98c] ;  /* 0x00098c0001137983 */ /* 0x000ee20000300800 */
[----:B0-----:R-:W3:Y:S01]  /*57430*/  LDL.LU R4, [R1+0x9a0] ;  /* 0x0009a00001047983 */ /* 0x001ee20000300800 */
[----:B------:R-:W3:Y:S02]  /*57440*/  LDL.LU R5, [R1+0x9a4] ;  /* 0x0009a40001057983 */ /* 0x000ee40000300800 */
[----:B-1----:R-:W3:Y:S02]  /*57450*/  LDL.LU R6, [R1+0x9a8] ;  /* 0x0009a80001067983 */ /* 0x002ee40000300800 */
[----:B------:R-:W3:Y:S01]  /*57460*/  LDL.LU R7, [R1+0x9ac] ;  /* 0x0009ac0001077983 */ /* 0x000ee20000300800 */
[----:B------:R-:W3:Y:S01]  /*57470*/  LDL.LU R12, [R1+0x9b0] ;  /* 0x0009b000010c7983 */ /* 0x000ee20000300800 */
[----:B------:R-:W3:Y:S02]  /*57480*/  LDL.LU R13, [R1+0x9b4] ;  /* 0x0009b400010d7983 */ /* 0x000ee40000300800 */
[----:B--2---:R-:W2:Y:S02]  /*57490*/  LDL.LU R14, [R1+0x9b8] ;  /* 0x0009b800010e7983 */ /* 0x004ea40000300800 */
[----:B------:R-:W2:Y:S02]  /*574a0*/  LDL.LU R15, [R1+0x9bc] ;  /* 0x0009bc00010f7983 */ /* 0x000ea40000300800 */
[----:B------:R-:W-:-:S02]  /*574b0*/  IMAD.MOV.U32 R29, RZ, RZ, R24 ;  /* 0x000000ffff1d7224 */ /* 0x000fc400078e0018 */
[----:B------:R-:W-:Y:S02]  /*574c0*/  IMAD.MOV.U32 R28, RZ, RZ, R25 ;  /* 0x000000ffff1c7224 */ /* 0x000fe400078e0019 */
[----:B------:R-:W4:Y:S04]  /*574d0*/  LDL.LU.64 R24, [R1+0x60] ;  /* 0x0000600001187983 */ /* 0x000f280000300a00 */
[----:B--2---:R-:W-:Y:S01]  /*574e0*/  STL.64 [R1+0x2960], R14 ;  /* 0x0029600e01007387 */ /* 0x004fe20000100a00 */
[----:B---3--:R0:W-:Y:S03]  /*574f0*/  STL.64 [R1+0x2958], R12 ;  /* 0x0029580c01007387 */ /* 0x0081e60000100a00 */
[----:B0-----:R-:W2:Y:S04]  /*57500*/  LDL.LU.64 R12, [R1+0x50] ;  /* 0x00005000010c7983 */ /* 0x001ea80000300a00 */
[----:B--2---:R0:W-:Y:S04]  /*57510*/  STL.64 [R1+0x2970], R12 ;  /* 0x0029700c01007387 */ /* 0x0041e80000100a00 */
[----:B0-----:R-:W2:Y:S01]  /*57520*/  LDL.LU R12, [R1+0x1f0] ;  /* 0x0001f000010c7983 */ /* 0x001ea20000300800 */
[----:B------:R-:W2:Y:S02]  /*57530*/  LDL.LU R13, [R1+0x1f4] ;  /* 0x0001f400010d7983 */ /* 0x000ea40000300800 */
[----:B------:R-:W2:Y:S02]  /*57540*/  LDL.LU R14, [R1+0x1f8] ;  /* 0x0001f800010e7983 */ /* 0x000ea40000300800 */
[----:B------:R-:W2:Y:S01]  /*57550*/  LDL.LU R15, [R1+0x1fc] ;  /* 0x0001fc00010f7983 */ /* 0x000ea20000300800 */
[----:B------:R-:W-:Y:S01]  /*57560*/  STL.64 [R1+0x2948], R6 ;  /* 0x0029480601007387 */ /* 0x000fe20000100a00 */
[----:B------:R0:W-:Y:S03]  /*57570*/  STL.64 [R1+0x2940], R4 ;  /* 0x0029400401007387 */ /* 0x0001e60000100a00 */
[----:B0-----:R-:W3:Y:S04]  /*57580*/  LDL.LU.64 R4, [R1+0x40] ;  /* 0x0000400001047983 */ /* 0x001ee80000300a00 */
[----:B---3--:R0:W-:Y:S04]  /*57590*/  STL.64 [R1+0x2968], R4 ;  /* 0x0029680401007387 */ /* 0x0081e80000100a00 */
[----:B0-----:R-:W3:Y:S01]  /*575a0*/  LDL.LU R4, [R1+0x9c0] ;  /* 0x0009c00001047983 */ /* 0x001ee20000300800 */
[----:B------:R-:W3:Y:S02]  /*575b0*/  LDL.LU R5, [R1+0x9c4] ;  /* 0x0009c40001057983 */ /* 0x000ee40000300800 */
[----:B------:R-:W3:Y:S02]  /*575c0*/  LDL.LU R6, [R1+0x9c8] ;  /* 0x0009c80001067983 */ /* 0x000ee40000300800 */
[----:B------:R-:W3:Y:S01]  /*575d0*/  LDL.LU R7, [R1+0x9cc] ;  /* 0x0009cc0001077983 */ /* 0x000ee20000300800 */
[----:B------:R-:W-:Y:S01]  /*575e0*/  STL.64 [R1+0x2928], R18 ;  /* 0x0029281201007387 */ /* 0x000fe20000100a00 */
[----:B------:R0:W-:Y:S03]  /*575f0*/  STL.64 [R1+0x2920], R16 ;  /* 0x0029201001007387 */ /* 0x0001e60000100a00 */
[----:B0-----:R-:W2:Y:S04]  /*57600*/  LDL.LU.64 R16, [R1+0x20] ;  /* 0x0000200001107983 */ /* 0x001ea80000300a00 */
        /* <DEDUP_REMOVED lines=8> */
[----:B------:R-:W-:Y:S01]  /*57690*/  HMMA.16816.F32 R12, R20, R24, R12 ;  /* 0x00000018140c723c */ /* 0x000fe2000000180c */
[----:B------:R-:W-:-:S02]  /*576a0*/  IMAD.MOV.U32 R3, RZ, RZ, R24 ;  /* 0x000000ffff037224 */ /* 0x000fc400078e0018 */
[----:B------:R-:W-:Y:S02]  /*576b0*/  IMAD.MOV.U32 R0, RZ, RZ, R25 ;  /* 0x000000ffff007224 */ /* 0x000fe400078e0019 */
[----:B------:R-:W0:Y:S04]  /*576c0*/  LDSM.16.MT88.4 R24, [R2+0x1c000] ;  /* 0x01c000000218783b */ /* 0x000e280000004200 */
[----:B--2---:R-:W-:Y:S01]  /*576d0*/  STL.64 [R1+0x2910], R10 ;  /* 0x0029100a01007387 */ /* 0x004fe20000100a00 */
[----:B----4-:R1:W-:Y:S03]  /*576e0*/  STL.64 [R1+0x2908], R8 ;  /* 0x0029080801007387 */ /* 0x0103e60000100a00 */
[----:B-1----:R-:W2:Y:S04]  /*576f0*/  LDL.LU.64 R8, [R1+0x10] ;  /* 0x0000100001087983 */ /* 0x002ea80000300a00 */
[----:B--2---:R1:W-:Y:S04]  /*57700*/  STL.64 [R1+0x2930], R8 ;  /* 0x0029300801007387 */ /* 0x0043e80000100a00 */
[----:B-1----:R-:W2:Y:S01]  /*57710*/  LDL.LU R8, [R1+0x990] ;  /* 0x0009900001087983 */ /* 0x002ea20000300800 */
[----:B------:R-:W2:Y:S02]  /*57720*/  LDL.LU R9, [R1+0x994] ;  /* 0x0009940001097983 */ /* 0x000ea40000300800 */
[----:B------:R-:W2:Y:S02]  /*57730*/  LDL.LU R10, [R1+0x998] ;  /* 0x00099800010a7983 */ /* 0x000ea40000300800 */
[----:B------:R-:W2:Y:S01]  /*57740*/  LDL.LU R11, [R1+0x99c] ;  /* 0x00099c00010b7983 */ /* 0x000ea20000300800 */
[----:B------:R1:W-:Y:S01]  /*57750*/  STL.64 [R1+0x260], R12 ;  /* 0x0002600c01007387 */ /* 0x0003e20000100a00 */
[----:B------:R-:W-:Y:S03]  /*57760*/  STL.64 [R1+0x268], R14 ;  /* 0x0002680e01007387 */ /* 0x000fe60000100a00 */
[----:B-1----:R-:W3:Y:S01]  /*57770*/  LDL.LU.64 R12, [R1+0x2970] ;  /* 0x00297000010c7983 */ /* 0x002ee20000300a00 */
[----:B0-----:R-:W-:Y:S02]  /*57780*/  STL.64 [R1+0x2740], R26 ;  /* 0x0027401a01007387 */ /* 0x001fe40000100a00 */
[----:B------:R0:W-:Y:S02]  /*57790*/  STL.64 [R1+0x2738], R24 ;  /* 0x0027381801007387 */ /* 0x0001e40000100a00 */
[----:B0-----:R-:W4:Y:S01]  /*577a0*/  LDL.LU R24, [R1+0x5a0] ;  /* 0x0005a00001187983 */ /* 0x001f220000300800 */
[----:B------:R-:W4:Y:S02]  /*577b0*/  LDL.LU R25, [R1+0x5a4] ;  /* 0x0005a40001197983 */ /* 0x000f240000300800 */
[----:B------:R-:W2:Y:S02]  /*577c0*/  LDL.LU R26, [R1+0x5a8] ;  /* 0x0005a800011a7983 */ /* 0x000ea40000300800 */
[----:B------:R-:W2:Y:S01]  /*577d0*/  LDL.LU R27, [R1+0x5ac] ;  /* 0x0005ac00011b7983 */ /* 0x000ea20000300800 */
[C---:B---3--:R-:W-:Y:S01]  /*577e0*/  HMMA.16816.F32 R4, R20.reuse, R12, R4 ;  /* 0x0000000c1404723c */ /* 0x048fe20000001804 */
[----:B--2---:R-:W-:Y:S01]  /*577f0*/  STL.64 [R1+0x2760], R26 ;  /* 0x0027601a01007387 */ /* 0x004fe20000100a00 */
[----:B----4-:R0:W-:Y:S03]  /*57800*/  STL.64 [R1+0x2758], R24 ;  /* 0x0027581801007387 */ /* 0x0101e60000100a00 */
[----:B0-----:R-:W2:Y:S01]  /*57810*/  LDL.LU R24, [R1] ;  /* 0x0000000001187983 */ /* 0x001ea20000300800 */
[----:B------:R-:W2:Y:S11]  /*57820*/  LDL.LU R25, [R1+0x4] ;  /* 0x0000040001197983 */ /* 0x000eb60000300800 */
[----:B------:R-:W-:Y:S06]  /*57830*/  @!UPT UIADD3 URZ, URZ, URZ, URZ ;  /* 0x0000003f3f3ff290 */ /* 0x000fec000fffe03f */
[----:B------:R0:W-:Y:S02]  /*57840*/  STL.64 [R1+0x250], R4 ;  /* 0x0002500401007387 */ /* 0x0001e40000100a00 */
[----:B------:R-:W-:Y:S02]  /*57850*/  STL.64 [R1+0x258], R6 ;  /* 0x0002580601007387 */ /* 0x000fe40000100a00 */
[----:B------:R-:W-:Y:S02]  /*57860*/  IMAD.MOV.U32 R27, RZ, RZ, R12 ;  /* 0x000000ffff1b7224 */ /* 0x000fe400078e000c */
[----:B------:R-:W-:Y:S01]  /*57870*/  IMAD.MOV.U32 R26, RZ, RZ, R13 ;  /* 0x000000ffff1a7224 */ /* 0x000fe200078e000d */
        /* <DEDUP_REMOVED lines=47> */
[----:B------:R0:W-:Y:S02]  /*57b70*/  STL.64 [R1+0x2778], R24 ;  /* 0x0027781801007387 */ /* 0x0001e40000100a00 */
[----:B0-----:R-:W-:Y:S02]  /*57b80*/  IMAD.MOV.U32 R24, RZ, RZ, R18 ;  /* 0x000000ffff187224 */ /* 0x001fe400078e0012 */
[----:B------:R-:W-:Y:S01]  /*57b90*/  IMAD.MOV.U32 R25, RZ, RZ, R19 ;  /* 0x000000ffff197224 */ /* 0x000fe200078e0013 */
[----:B------:R-:W2:Y:S01]  /*57ba0*/  LDL.LU R18, [R1+0x28f4] ;  /* 0x0028f40001127983 */ /* 0x000ea20000300800 */
[----:B------:R-:W2:Y:S03]  /*57bb0*/  LDL.LU R19, [R1+0x28f0] ;  /* 0x0028f00001137983 */ /* 0x000ea60000300800 */
[----:B------:R0:W-:Y:S02]  /*57bc0*/  STL.64 [R1+0x2790], R24 ;  /* 0x0027901801007387 */ /* 0x0001e40000100a00 */
[----:B0-----:R-:W-:-:S02]  /*57bd0*/  IMAD.MOV.U32 R24, RZ, RZ, R6 ;  /* 0x000000ffff187224 */ /* 0x001fc400078e0006 */
[----:B------:R-:W-:Y:S01]  /*57be0*/  IMAD.MOV.U32 R25, RZ, RZ, R7 ;  /* 0x000000ffff197224 */ /* 0x000fe200078e0007 */
[----:B----4-:R-:W-:Y:S11]  /*57bf0*/  HMMA.16816.F32 R8, R20, R16, R8 ;  /* 0x000000101408723c */ /* 0x010ff60000001808 */
[----:B------:R-:W-:Y:S11]  /*57c00*/  @!UPT UIADD3 URZ, URZ, URZ, URZ ;  /* 0x0000003f3f3ff290 */ /* 0x000ff6000fffe03f */
[----:B------:R-:W-:Y:S01]  /*57c10*/  @!UPT UIADD3 URZ, URZ, URZ, URZ ;  /* 0x0000003f3f3ff290 */ /* 0x000fe2000fffe03f */
[----:B------:R-:W-:Y:S01]  /*57c20*/  STL.64 [R1+0x1f0], R8 ;  /* 0x0001f00801007387 */ /* 0x000fe20000100a00 */
[----:B------:R0:W-:Y:S03]  /*57c30*/  STL.64 [R1+0x1f8], R10 ;  /* 0x0001f80a01007387 */ /* 0x0001e60000100a00 */
[----:B0-----:R-:W4:Y:S01]  /*57c40*/  LDL.LU.64 R10, [R1+0x28e8] ;  /* 0x0028e800010a7983 */ /* 0x001f220000300a00 */
[----:B------:R-:W3:Y:S02]  /*57c50*/  LDL.LU.64 R8, [R1+0x28e0] ;  /* 0x0028e00001087983 */ /* 0x000ee40000300a00 */
[----:B------:R-:W3:Y:S02]  /*57c60*/  LDL.LU R6, [R1+0x28dc] ;  /* 0x0028dc0001067983 */ /* 0x000ee40000300800 */
[----:B------:R-:W3:Y:S01]  /*57c70*/  LDL.LU R7, [R1+0x28d8] ;  /* 0x0028d80001077983 */ /* 0x000ee20000300800 */
[----:B------:R-:W-:Y:S01]  /*57c80*/  STL.64 [R1+0x27a8], R24 ;  /* 0x0027a81801007387 */ /* 0x000fe20000100a00 */
[----:B--2---:R-:W-:Y:S02]  /*57c90*/  STL.64 [R1+0x2770], R18 ;  /* 0x0027701201007387 */ /* 0x004fe40000100a00 */
[----:B------:R0:W-:Y:S02]  /*57ca0*/  STL.64 [R1+0x2768], R16 ;  /* 0x0027681001007387 */ /* 0x0001e40000100a00 */
        /* <DEDUP_REMOVED lines=35> */
[----:B---3--:R-:W-:-:S02]  /*57ee0*/  IMAD.MOV.U32 R24, RZ, RZ, R15 ;  /* 0x000000ffff187224 */ /* 0x008fc400078e000f */
[----:B------:R-:W-:Y:S01]  /*57ef0*/  IMAD.MOV.U32 R25, RZ, RZ, R14 ;  /* 0x000000ffff197224 */ /* 0x000fe200078e000e */
[----:B------:R-:W2:Y:S01]  /*57f00*/  LDL.LU R15, [R1+0x28c4] ;  /* 0x0028c400010f7983 */ /* 0x000ea20000300800 */
[----:B------:R-:W2:Y:S03]  /*57f10*/  LDL.LU R14, [R1+0x28c0] ;  /* 0x0028c000010e7983 */ /* 0x000ea60000300800 */
[----:B------:R0:W-:Y:S02]  /*57f20*/  STL.64 [R1+0x2818], R24 ;  /* 0x0028181801007387 */ /* 0x0001e40000100a00 */
[----:B0-----:R-:W-:Y:S02]  /*57f30*/  IMAD.MOV.U32 R24, RZ, RZ, R29 ;  /* 0x000000ffff187224 */ /* 0x001fe400078e001d */
[----:B------:R-:W-:Y:S01]  /*57f40*/  IMAD.MOV.U32 R25, RZ, RZ, R28 ;  /* 0x000000ffff197224 */ /* 0x000fe200078e001c */
[----:B------:R-:W3:Y:S01]  /*57f50*/  LDL.LU R29, [R1+0x28bc] ;  /* 0x0028bc00011d7983 */ /* 0x000ee20000300800 */
[----:B------:R-:W2:Y:S03]  /*57f60*/  LDL.LU R28, [R1+0x28b8] ;  /* 0x0028b800011c7983 */ /* 0x000ea60000300800 */
        /* <DEDUP_REMOVED lines=18> */
[----:B------:R0:W-:Y:S02]  /*58090*/  STL.64 [R1+0x2860], R24 ;  /* 0x0028601801007387 */ /* 0x0001e40000100a00 */
[----:B0-----:R-:W-:Y:S02]  /*580a0*/  IMAD.MOV.U32 R24, RZ, RZ, R7 ;  /* 0x000000ffff187224 */ /* 0x001fe400078e0007 */
[----:B------:R-:W-:-:S05]  /*580b0*/  IMAD.MOV.U32 R25, RZ, RZ, R6 ;  /* 0x000000ffff197224 */ /* 0x000fca00078e0006 */
[----:B------:R-:W-:Y:S04]  /*580c0*/  STL.64 [R1+0x2878], R24 ;  /* 0x0028781801007387 */ /* 0x000fe80000100a00 */
[----:B----4-:R-:W-:Y:S01]  /*580d0*/  STL.64 [R1+0x27e8], R18 ;  /* 0x0027e81201007387 */ /* 0x010fe20000100a00 */
[----:B--2---:R0:W-:Y:S03]  /*580e0*/  STL.64 [R1+0x27e0], R16 ;  /* 0x0027e01001007387 */ /* 0x0041e60000100a00 */
        /* <DEDUP_REMOVED lines=55> */
[----:B----4-:R-:W-:Y:S01]  /*58460*/  HMMA.16816.F32 R20, R20, R8, R4 ;  /* 0x000000081414723c */ /* 0x010fe20000001804 */
[----:B------:R-:W2:Y:S01]  /*58470*/  LDL.LU.64 R6, [R1+0x28a0] ;  /* 0x0028a00001067983 */ /* 0x000ea20000300a00 */
[----:B------:R-:W2:Y:S11]  /*58480*/  LDL.LU.64 R4, [R1+0x2898] ;  /* 0x0028980001047983 */ /* 0x000eb60000300a00 */
[----:B------:R-:W-:Y:S10]  /*58490*/  @!UPT UIADD3 URZ, URZ, URZ, URZ ;  /* 0x0000003f3f3ff290 */ /* 0x000ff4000fffe03f */
[----:B------:R0:W-:Y:S01]  /*584a0*/  STL.64 [R1+0x1d0], R20 ;  /* 0x0001d01401007387 */ /* 0x0001e20000100a00 */
[----:B------:R-:W-:Y:S02]  /*584b0*/  STL.64 [R1+0x1d8], R22 ;  /* 0x0001d81601007387 */ /* 0x000fe40000100a00 */
[----:B0-----:R-:W-:Y:S02]  /*584c0*/  IMAD.MOV.U32 R20, RZ, RZ, R3 ;  /* 0x000000ffff147224 */ /* 0x001fe400078e0003 */
[----:B------:R-:W-:Y:S01]  /*584d0*/  IMAD.MOV.U32 R21, RZ, RZ, R0 ;  /* 0x000000ffff157224 */ /* 0x000fe200078e0000 */
[----:B------:R-:W4:Y:S01]  /*584e0*/  LDL.LU R3, [R1+0x2894] ;  /* 0x0028940001037983 */ /* 0x000f220000300800 */
[----:B------:R-:W3:Y:S01]  /*584f0*/  LDL.LU R0, [R1+0x2890] ;  /* 0x0028900001007983 */ /* 0x000ee20000300800 */
        /* <DEDUP_REMOVED lines=46> */
[----:B------:R-:W-:Y:S01]  /*587e0*/  STL.64 [R1+0x160], R20 ;  /* 0x0001601401007387 */ /* 0x000fe20000100a00 */
[----:B------:R-:W-:Y:S02]  /*587f0*/  STL.64 [R1+0x168], R22 ;  /* 0x0001681601007387 */ /* 0x000fe40000100a00 */
[----:B------:R-:W0:Y:S02]  /*58800*/  LDSM.16.MT88.4 R20, [R2+0x1c080] ;  /* 0x01c080000214783b */ /* 0x000e240000004200 */
[----:B0-----:R0:W-:Y:S02]  /*58810*/  STL [R1+0x25fc], R20 ;  /* 0x0025fc1401007387 */ /* 0x0011e40000100800 */
[----:B------:R1:W-:Y:S02]  /*58820*/  STL [R1+0x25f8], R21 ;  /* 0x0025f81501007387 */ /* 0x0003e40000100800 */
[----:B------:R3:W-:Y:S02]  /*58830*/  STL [R1+0x25f4], R22 ;  /* 0x0025f41601007387 */ /* 0x0007e40000100800 */
[----:B------:R4:W-:Y:S01]  /*58840*/  STL [R1+0x25f0], R23 ;  /* 0x0025f01701007387 */ /* 0x0009e20000100800 */
[----:B0-----:R-:W2:Y:S01]  /*58850*/  LDL.LU R20, [R1+0x5b0] ;  /* 0x0005b00001147983 */ /* 0x001ea20000300800 */
[----:B-1----:R-:W2:Y:S02]  /*58860*/  LDL.LU R21, [R1+0x5b4] ;  /* 0x0005b40001157983 */ /* 0x002ea40000300800 */
[----:B---3--:R-:W3:Y:S02]  /*58870*/  LDL.LU R22, [R1+0x5b8] ;  /* 0x0005b80001167983 */ /* 0x008ee40000300800 */
[----:B----4-:R-:W3:Y:S01]  /*58880*/  LDL.LU R23, [R1+0x5bc] ;  /* 0x0005bc0001177983 */ /* 0x010ee20000300800 */
        /* <DEDUP_REMOVED lines=37> */
[----:B------:R-:W3:Y:S11]  /*58ae0*/  LDL.LU.64 R16, [R1+0x2768] ;  /* 0x0027680001107983 */ /* 0x000ef60000300a00 */
[----:B------:R-:W-:Y:S09]  /*58af0*/  @!UPT UIADD3 URZ, URZ, URZ, URZ ;  /* 0x0000003f3f3ff290 */ /* 0x000ff2000fffe03f */
[----:B------:R-:W-:Y:S01]  /*58b00*/  STL.64 [R1+0x100], R24 ;  /* 0x0001001801007387 */ /* 0x000fe20000100a00 */
[----:B------:R0:W-:Y:S03]  /*58b10*/  STL.64 [R1+0x108], R26 ;  /* 0x0001081a01007387 */ /* 0x0001e60000100a00 */
[----:B0-----:R-:W4:Y:S01]  /*58b20*/  LDL.LU.64 R26, [R1+0x2760] ;  /* 0x00276000011a7983 */ /* 0x001f220000300a00 */
[----:B------:R-:W4:Y:S01]  /*58b30*/  LDL.LU.64 R24, [R1+0x2758] ;  /* 0x0027580001187983 */ /* 0x000f220000300a00 */
[C---:B---3--:R-:W-:Y:S02]  /*58b40*/  HMMA.16816.F32 R20, R4.reuse, R16, R20 ;  /* 0x000000100414723c */ /* 0x048fe40000001814 */
[----:B--2---:R4:W-:Y:S06]  /*58b50*/  STL.64 [R1+0x2640], R18 ;  /* 0x0026401201007387 */ /* 0x0049ec0000100a00 */
[----:B----4-:R-:W-:Y:S11]  /*58b60*/  HMMA.16816.F32 R16, R4, R12, R24 ;  /* 0x0000000c0410723c */ /* 0x010ff60000001818 */
[----:B------:R-:W-:Y:S04]  /*58b70*/  @!UPT UIADD3 URZ, URZ, URZ, URZ ;  /* 0x0000003f3f3ff290 */ /* 0x000fe8000fffe03f */
[----:B------:R0:W-:Y:S01]  /*58b80*/  STL.64 [R1+0xf0], R20 ;  /* 0x0000f01401007387 */ /* 0x0001e20000100a00 */
[----:B------:R1:W-:Y:S02]  /*58b90*/  STL.64 [R1+0xf8], R22 ;  /* 0x0000f81601007387 */ /* 0x0003e40000100a00 */
[----:B------:R2:W-:Y:S01]  /*58ba0*/  STL.64 [R1+0x2700], R14 ;  /* 0x0027000e01007387 */ /* 0x0005e20000100a00 */
[----:B0-----:R-:W3:Y:S04]  /*58bb0*/  LDL.LU R20, [R1+0x550] ;  /* 0x0005500001147983 */ /* 0x001ee80000300800 */
[----:B------:R-:W-:Y:S01]  /*58bc0*/  STL.64 [R1+0xe0], R16 ;  /* 0x0000e01001007387 */ /* 0x000fe20000100a00 */
[----:B------:R-:W-:Y:S02]  /*58bd0*/  STL.64 [R1+0xe8], R18 ;  /* 0x0000e81201007387 */ /* 0x000fe40000100a00 */
[----:B------:R-:W3:Y:S02]  /*58be0*/  LDL.LU R21, [R1+0x554] ;  /* 0x0005540001157983 */ /* 0x000ee40000300800 */
[----:B-1----:R-:W4:Y:S01]  /*58bf0*/  LDL.LU R22, [R1+0x558] ;  /* 0x0005580001167983 */ /* 0x002f220000300800 */
[----:B------:R-:W4:Y:S01]  /*58c00*/  LDL.LU R23, [R1+0x55c] ;  /* 0x00055c0001177983 */ /* 0x000f220000300800 */
[----:B------:R-:W3:Y:S02]  /*58c10*/  LDL.LU R24, [R1+0xd0] ;  /* 0x0000d00001187983 */ /* 0x000ee40000300800 */
[----:B------:R-:W3:Y:S02]  /*58c20*/  LDL.LU R25, [R1+0xd4] ;  /* 0x0000d40001197983 */ /* 0x000ee40000300800 */
[----:B------:R-:W3:Y:S01]  /*58c30*/  LDL.LU R26, [R1+0xd8] ;  /* 0x0000d800011a7983 */ /* 0x000ee20000300800 */
[----:B------:R-:W3:Y:S01]  /*58c40*/  LDL.LU R27, [R1+0xdc] ;  /* 0x0000dc00011b7983 */ /* 0x000ee20000300800 */
[----:B------:R-:W3:Y:S02]  /*58c50*/  LDL.LU R12, [R1+0x570] ;  /* 0x00057000010c7983 */ /* 0x000ee40000300800 */
[----:B------:R-:W3:Y:S02]  /*58c60*/  LDL.LU R13, [R1+0x574] ;  /* 0x00057400010d7983 */ /* 0x000ee40000300800 */
[----:B--2---:R-:W2:Y:S01]  /*58c70*/  LDL.LU R14, [R1+0x578] ;  /* 0x00057800010e7983 */ /* 0x004ea20000300800 */
[----:B------:R-:W2:Y:S04]  /*58c80*/  LDL.LU R15, [R1+0x57c] ;  /* 0x00057c00010f7983 */ /* 0x000ea80000300800 */
[----:B--2---:R0:W-:Y:S01]  /*58c90*/  STL.64 [R1+0x2710], R14 ;  /* 0x0027100e01007387 */ /* 0x0041e20000100a00 */
[----:B---3--:R-:W-:Y:S03]  /*58ca0*/  STL.64 [R1+0x2708], R12 ;  /* 0x0027080c01007387 */ /* 0x008fe60000100a00 */
[----:B0-----:R-:W2:Y:S04]  /*58cb0*/  LDL.64 R14, [R1+0xb8] ;  /* 0x0000b800010e7983 */ /* 0x001ea80000100a00 */
[----:B--2---:R0:W-:Y:S04]  /*58cc0*/  STL.64 [R1+0x2720], R14 ;  /* 0x0027200e01007387 */ /* 0x0041e80000100a00 */
[----:B0-----:R-:W2:Y:S04]  /*58cd0*/  LDL R14, [R1+0xc8] ;  /* 0x0000c800010e7983 */ /* 0x001ea80000100800 */
[----:B------:R-:W2:Y:S01]  /*58ce0*/  LDL R15, [R1+0xcc] ;  /* 0x0000cc00010f7983 */ /* 0x000ea20000100800 */
[----:B----4-:R0:W-:Y:S02]  /*58cf0*/  STL.64 [R1+0x26e8], R22 ;  /* 0x0026e81601007387 */ /* 0x0101e40000100a00 */
[----:B------:R1:W-:Y:S02]  /*58d00*/  STL.64 [R1+0x26e0], R20 ;  /* 0x0026e01401007387 */ /* 0x0003e40000100a00 */
[----:B0-----:R-:W-:-:S02]  /*58d10*/  IMAD.MOV.U32 R22, RZ, RZ, R28 ;  /* 0x000000ffff167224 */ /* 0x001fc400078e001c */
[----:B-1----:R-:W-:Y:S02]  /*58d20*/  IMAD.MOV.U32 R20, RZ, RZ, R0 ;  /* 0x000000ffff147224 */ /* 0x002fe400078e0000 */
[----:B------:R-:W-:Y:S01]  /*58d30*/  IMAD.MOV.U32 R23, RZ, RZ, R29 ;  /* 0x000000ffff177224 */ /* 0x000fe200078e001d */
[----:B------:R-:W3:Y:S01]  /*58d40*/  LDL.LU R0, [R1+0x2754] ;  /* 0x0027540001007983 */ /* 0x000ee20000300800 */
[----:B------:R-:W-:Y:S02]  /*58d50*/  IMAD.MOV.U32 R21, RZ, RZ, R3 ;  /* 0x000000ffff157224 */ /* 0x000fe400078e0003 */
[----:B------:R-:W4:Y:S02]  /*58d60*/  LDL.LU R3, [R1+0x2750] ;  /* 0x0027500001037983 */ /* 0x000f240000300800 */
[----:B------:R-:W2:Y:S01]  /*58d70*/  LDL.LU R28, [R1+0x274c] ;  /* 0x00274c00011c7983 */ /* 0x000ea20000300800 */
[----:B------:R-:W2:Y:S01]  /*58d80*/  LDL.LU R29, [R1+0x2748] ;  /* 0x00274800011d7983 */ /* 0x000ea20000300800 */
[----:B------:R0:W-:Y:S02]  /*58d90*/  STL.64 [R1+0x26f8], R22 ;  /* 0x0026f81601007387 */ /* 0x0001e40000100a00 */
[----:B------:R1:W-:Y:S01]  /*58da0*/  STL.64 [R1+0x26f0], R20 ;  /* 0x0026f01401007387 */ /* 0x0003e20000100a00 */
[----:B0-----:R-:W2:Y:S04]  /*58db0*/  LDL.64 R22, [R1+0xa8] ;  /* 0x0000a80001167983 */ /* 0x001ea80000100a00 */
[----:B--2---:R0:W-:Y:S01]  /*58dc0*/  STL.64 [R1+0x2718], R22 ;  /* 0x0027181601007387 */ /* 0x0041e20000100a00 */
[----:B-1----:R-:W2:Y:S02]  /*58dd0*/  LDL.LU R20, [R1+0x580] ;  /* 0x0005800001147983 */ /* 0x002ea40000300800 */
[----:B------:R-:W2:Y:S01]  /*58de0*/  LDL.LU R21, [R1+0x584] ;  /* 0x0005840001157983 */ /* 0x000ea20000300800 */
[----:B0-----:R-:W2:Y:S01]  /*58df0*/  LDL.LU R22, [R1+0x588] ;  /* 0x0005880001167983 */ /* 0x001ea20000300800 */
[----:B------:R-:W2:Y:S01]  /*58e00*/  LDL.LU R23, [R1+0x58c] ;  /* 0x00058c0001177983 */ /* 0x000ea20000300800 */
[----:B------:R-:W-:Y:S02]  /*58e10*/  HMMA.16816.F32 R4, R4, R8, R24 ;  /* 0x000000080404723c */ /* 0x000fe40000001818 */
[----:B--2---:R4:W-:Y:S01]  /*58e20*/  STL.64 [R1+0x2730], R22 ;  /* 0x0027301601007387 */ /* 0x0049e20000100a00 */
[----:B------:R0:W-:Y:S02]  /*58e30*/  STL.64 [R1+0x2728], R20 ;  /* 0x0027281401007387 */ /* 0x0001e40000100a00 */
[----:B------:R-:W2:Y:S02]  /*58e40*/  LDL.64 R18, [R1+0x78] ;  /* 0x0000780001127983 */ /* 0x000ea40000100a00 */
[----:B------:R-:W2:Y:S01]  /*58e50*/  LDL.LU.64 R26, [R1+0x2740] ;  /* 0x00274000011a7983 */ /* 0x000ea20000300a00 */
[----:B------:R-:W2:Y:S01]  /*58e60*/  LDL.LU.64 R24, [R1+0x2738] ;  /* 0x0027380001187983 */ /* 0x000ea20000300a00 */
[----:B----4-:R-:W-:-:S02]  /*58e70*/  IMAD.MOV.U32 R22, RZ, RZ, R3 ;  /* 0x000000ffff167224 */ /* 0x010fc400078e0003 */
[----:B0-----:R-:W-:Y:S02]  /*58e80*/  IMAD.MOV.U32 R20, RZ, RZ, R29 ;  /* 0x000000ffff147224 */ /* 0x001fe400078e001d */
[----:B------:R-:W-:Y:S02]  /*58e90*/  IMAD.MOV.U32 R21, RZ, RZ, R28 ;  /* 0x000000ffff157224 */ /* 0x000fe400078e001c */
[----:B---3--:R-:W-:-:S09]  /*58ea0*/  IMAD.MOV.U32 R23, RZ, RZ, R0 ;  /* 0x000000ffff177224 */ /* 0x008fd200078e0000 */
[----:B------:R-:W-:Y:S02]  /*58eb0*/  IMAD.MOV.U32 R0, RZ, RZ, R4 ;  /* 0x000000ffff007224 */ /* 0x000fe400078e0004 */
[----:B------:R-:W-:Y:S02]  /*58ec0*/  IMAD.MOV.U32 R3, RZ, RZ, R7 ;  /* 0x000000ffff037224 */ /* 0x000fe400078e0007 */
[----:B------:R-:W-:Y:S02]  /*58ed0*/  IMAD.MOV.U32 R29, RZ, RZ, R5 ;  /* 0x000000ffff1d7224 */ /* 0x000fe400078e0005 */
[----:B------:R-:W-:Y:S01]  /*58ee0*/  IMAD.MOV.U32 R28, RZ, RZ, R6 ;  /* 0x000000ffff1c7224 */ /* 0x000fe200078e0006 */
[----:B------:R-:W3:Y:S01]  /*58ef0*/  LDL.LU R4, [R1+0x540] ;  /* 0x0005400001047983 */ /* 0x000ee20000300800 */
[----:B------:R-:W3:Y:S02]  /*58f00*/  LDL.LU R5, [R1+0x544] ;  /* 0x0005440001057983 */ /* 0x000ee40000300800 */
[----:B------:R-:W3:Y:S02]  /*58f10*/  LDL.LU R6, [R1+0x548] ;  /* 0x0005480001067983 */ /* 0x000ee40000300800 */
[----:B------:R-:W3:Y:S01]  /*58f20*/  LDL.LU R7, [R1+0x54c] ;  /* 0x00054c0001077983 */ /* 0x000ee20000300800 */
        /* <DEDUP_REMOVED lines=22> */
[----:B------:R0:W-:Y:S03]  /*59090*/  STL.64 [R1+0x26d8], R10 ;  /* 0x0026d80a01007387 */ /* 0x0001e60000100a00 */
[----:B0-----:R-:W4:Y:S01]  /*590a0*/  LDL.64 R10, [R1+0x88] ;  /* 0x00008800010a7983 */ /* 0x001f220000100a00 */
        /* <DEDUP_REMOVED lines=9> */
[----:B------:R-:W3:Y:S02]  /*59140*/  LDL.LU.64 R20, [R1+0x26f0] ;  /* 0x0026f00001147983 */ /* 0x000ee40000300a00 */
[----:B------:R-:W-:Y:S02]  /*59150*/  STL [R1+0x260c], R12 ;  /* 0x00260c0c01007387 */ /* 0x000fe40000100800 */
[----:B------:R-:W-:Y:S01]  /*59160*/  STL [R1+0x2608], R13 ;  /* 0x0026080d01007387 */ /* 0x000fe20000100800 */
[----:B--2---:R0:W-:Y:S04]  /*59170*/  STL.64 [R1+0x26c0], R14 ;  /* 0x0026c00e01007387 */ /* 0x0041e80000100a00 */
[----:B0-----:R-:W3:Y:S02]  /*59180*/  LDL.64 R14, [R1+0x98] ;  /* 0x00009800010e7983 */ /* 0x001ee40000100a00 */
        /* <DEDUP_REMOVED lines=9> */
[C---:B------:R-:W-:Y:S04]  /*59220*/  HMMA.16816.F32 R4, R24.reuse, R18, R4 ;  /* 0x000000121804723c */ /* 0x040fe80000001804 */
[----:B------:R-:W-:Y:S01]  /*59230*/  STL [R1+0x2614], R28 ;  /* 0x0026141c01007387 */ /* 0x000fe20000100800 */
[----:B------:R-:W-:Y:S03]  /*59240*/  STL [R1+0x2610], R29 ;  /* 0x0026101d01007387 */ /* 0x000fe60000100800 */
[----:B----4-:R-:W-:Y:S07]  /*59250*/  HMMA.16816.F32 R12, R24, R10, R20 ;  /* 0x0000000a180c723c */ /* 0x010fee0000001814 */
[----:B------:R-:W-:-:S02]  /*59260*/  IMAD.MOV.U32 R22, RZ, RZ, R10 ;  /* 0x000000ffff167224 */ /* 0x000fc400078e000a */
[----:B------:R-:W-:Y:S02]  /*59270*/  IMAD.MOV.U32 R23, RZ, RZ, R11 ;  /* 0x000000ffff177224 */ /* 0x000fe400078e000b */
[----:B------:R-:W-:Y:S02]  /*59280*/  IMAD.MOV.U32 R20, RZ, RZ, R18 ;  /* 0x000000ffff147224 */ /* 0x000fe400078e0012 */
[----:B------:R-:W-:-:S10]  /*59290*/  IMAD.MOV.U32 R21, RZ, RZ, R19 ;  /* 0x000000ffff157224 */ /* 0x000fd400078e0013 */
[----:B------:R-:W-:Y:S01]  /*592a0*/  STL.64 [R1+0xdd0], R12 ;  /* 0x000dd00c01007387 */ /* 0x000fe20000100a00 */
[----:B------:R-:W-:Y:S02]  /*592b0*/  STL.64 [R1+0xdd8], R14 ;  /* 0x000dd80e01007387 */ /* 0x000fe40000100a00 */
[----:B------:R-:W-:Y:S02]  /*592c0*/  STL.64 [R1+0xda0], R4 ;  /* 0x000da00401007387 */ /* 0x000fe40000100a00 */
[----:B------:R-:W-:Y:S01]  /*592d0*/  STL.64 [R1+0xda8], R6 ;  /* 0x000da80601007387 */ /* 0x000fe20000100a00 */
[----:B------:R-:W-:Y:S01]  /*592e0*/  STL.64 [R1+0x2620], R22 ;  /* 0x0026201601007387 */ /* 0x000fe20000100a00 */
[----:B------:R0:W-:Y:S03]  /*592f0*/  STL.64 [R1+0x2618], R20 ;  /* 0x0026181401007387 */ /* 0x0001e60000100a00 */
[----:B------:R-:W1:Y:S04]  /*59300*/  LDSM.16.MT88.4 R4, [R2+0x1c100] ;  /* 0x01c100000204783b */ /* 0x000e680000004200 */
[----:B0-----:R-:W2:Y:S01]  /*59310*/  LDL.LU R20, [R1+0x860] ;  /* 0x0008600001147983 */ /* 0x001ea20000300800 */
[----:B------:R-:W2:Y:S02]  /*59320*/  LDL.LU R21, [R1+0x864] ;  /* 0x0008640001157983 */ /* 0x000ea40000300800 */
[----:B------:R-:W3:Y:S02]  /*59330*/  LDL.LU R22, [R1+0x868] ;  /* 0x0008680001167983 */ /* 0x000ee40000300800 */
[----:B------:R-:W3:Y:S01]  /*59340*/  LDL.LU R23, [R1+0x86c] ;  /* 0x00086c0001177983 */ /* 0x000ee20000300800 */
[----:B------:R-:W4:Y:S04]  /*59350*/  LDL.64 R18, [R1+0x8] ;  /* 0x0000080001127983 */ /* 0x000f280000100a00 */
[----:B----4-:R0:W-:Y:S01]  /*59360*/  STL.64 [R1+0x2658], R18 ;  /* 0x0026581201007387 */ /* 0x0101e20000100a00 */
[----:B------:R-:W4:Y:S02]  /*59370*/  LDL.LU R16, [R1+0x890] ;  /* 0x0008900001107983 */ /* 0x000f240000300800 */
[----:B------:R-:W4:Y:S01]  /*59380*/  LDL.LU R17, [R1+0x894] ;  /* 0x0008940001117983 */ /* 0x000f220000300800 */
[----:B0-----:R-:W2:Y:S01]  /*59390*/  LDL.LU R18, [R1+0x898] ;  /* 0x0008980001127983 */ /* 0x001ea20000300800 */
[----:B------:R-:W2:Y:S03]  /*593a0*/  LDL.LU R19, [R1+0x89c] ;  /* 0x00089c0001137983 */ /* 0x000ea60000300800 */
[----:B--2---:R0:W-:Y:S01]  /*593b0*/  STL.64 [R1+0x2668], R18 ;  /* 0x0026681201007387 */ /* 0x0041e20000100a00 */
[----:B----4-:R-:W-:Y:S03]  /*593c0*/  STL.64 [R1+0x2660], R16 ;  /* 0x0026601001007387 */ /* 0x010fe60000100a00 */
        /* <DEDUP_REMOVED lines=8> */
[----:B------:R-:W4:Y:S04]  /*59450*/  LDL R18, [R1+0x38] ;  /* 0x0000380001127983 */ /* 0x000f280000100800 */
[----:B------:R-:W4:Y:S01]  /*59460*/  LDL R19, [R1+0x3c] ;  /* 0x00003c0001137983 */ /* 0x000f220000100800 */
[----:B------:R-:W2:Y:S02]  /*59470*/  LDL.LU R12, [R1+0x8d0] ;  /* 0x0008d000010c7983 */ /* 0x000ea40000300800 */
[----:B------:R-:W2:Y:S02]  /*59480*/  LDL.LU R13, [R1+0x8d4] ;  /* 0x0008d400010d7983 */ /* 0x000ea40000300800 */
[----:B------:R-:W2:Y:S01]  /*59490*/  LDL.LU R14, [R1+0x8d8] ;  /* 0x0008d800010e7983 */ /* 0x000ea20000300800 */
[----:B------:R-:W2:Y:S01]  /*594a0*/  LDL.LU R15, [R1+0x8dc] ;  /* 0x0008dc00010f7983 */ /* 0x000ea20000300800 */
[----:B------:R-:W3:Y:S02]  /*594b0*/  LDL.LU R8, [R1+0x8e0] ;  /* 0x0008e00001087983 */ /* 0x000ee40000300800 */
[----:B------:R-:W3:Y:S02]  /*594c0*/  LDL.LU R9, [R1+0x8e4] ;  /* 0x0008e40001097983 */ /* 0x000ee40000300800 */
[----:B------:R-:W3:Y:S01]  /*594d0*/  LDL.LU R10, [R1+0x8e8] ;  /* 0x0008e800010a7983 */ /* 0x000ee20000300800 */
[----:B------:R-:W3:Y:S04]  /*594e0*/  LDL.LU R11, [R1+0x8ec] ;  /* 0x0008ec00010b7983 */ /* 0x000ee80000300800 */
[----:B--2---:R0:W-:Y:S01]  /*594f0*/  STL.64 [R1+0x26d0], R14 ;  /* 0x0026d00e01007387 */ /* 0x0041e20000100a00 */
[----:B------:R-:W-:Y:S03]  /*59500*/  STL.64 [R1+0x26c8], R12 ;  /* 0x0026c80c01007387 */ /* 0x000fe60000100a00 */
[----:B0-----:R-:W2:Y:S01]  /*59510*/  LDL.64 R14, [R1+0x68] ;  /* 0x00006800010e7983 */ /* 0x001ea20000100a00 */
[----:B----4-:R0:W-:Y:S02]  /*59520*/  STL.64 [R1+0x26a8], R18 ;  /* 0x0026a81201007387 */ /* 0x0101e40000100a00 */
[----:B------:R-:W4:Y:S02]  /*59530*/  LDL.LU R16, [R1+0x8c0] ;  /* 0x0008c00001107983 */ /* 0x000f240000300800 */
[----:B------:R-:W4:Y:S01]  /*59540*/  LDL.LU R17, [R1+0x8c4] ;  /* 0x0008c40001117983 */ /* 0x000f220000300800 */
[----:B0-----:R-:W2:Y:S01]  /*59550*/  LDL.LU R18, [R1+0x8c8] ;  /* 0x0008c80001127983 */ /* 0x001ea20000300800 */
[----:B------:R-:W2:Y:S03]  /*59560*/  LDL.LU R19, [R1+0x8cc] ;  /* 0x0008cc0001137983 */ /* 0x000ea60000300800 */
[----:B--2---:R0:W-:Y:S01]  /*59570*/  STL.64 [R1+0x26b8], R18 ;  /* 0x0026b81201007387 */ /* 0x0041e20000100a00 */
[----:B----4-:R-:W-:Y:S03]  /*59580*/  STL.64 [R1+0x26b0], R16 ;  /* 0x0026b01001007387 */ /* 0x010fe60000100a00 */
[----:B0-----:R-:W2:Y:S01]  /*59590*/  LDL.64 R18, [R1+0x58] ;  /* 0x0000580001127983 */ /* 0x001ea20000100a00 */
[----:B---3--:R-:W-:Y:S02]  /*595a0*/  STL.64 [R1+0x2650], R22 ;  /* 0x0026501601007387 */ /* 0x008fe40000100a00 */
[----:B------:R0:W-:Y:S02]  /*595b0*/  STL.64 [R1+0x2648], R20 ;  /* 0x0026481401007387 */ /* 0x0001e40000100a00 */
[----:B0-----:R-:W3:Y:S01]  /*595c0*/  LDL.LU R20, [R1+0x880] ;  /* 0x0008800001147983 */ /* 0x001ee20000300800 */
[----:B------:R-:W3:Y:S02]  /*595d0*/  LDL.LU R21, [R1+0x884] ;  /* 0x0008840001157983 */ /* 0x000ee40000300800 */
[----:B------:R-:W4:Y:S02]  /*595e0*/  LDL.LU R22, [R1+0x888] ;  /* 0x0008880001167983 */ /* 0x000f240000300800 */
[----:B------:R-:W4:Y:S01]  /*595f0*/  LDL.LU R23, [R1+0x88c] ;  /* 0x00088c0001177983 */ /* 0x000f220000300800 */
[----:B------:R-:W-:Y:S01]  /*59600*/  HMMA.16816.F32 R8, R24, R14, R8 ;  /* 0x0000000e1808723c */ /* 0x000fe20000001808 */
[----:B----4-:R-:W-:Y:S01]  /*59610*/  STL.64 [R1+0x2678], R22 ;  /* 0x0026781601007387 */ /* 0x010fe20000100a00 */
[----:B---3--:R0:W-:Y:S03]  /*59620*/  STL.64 [R1+0x2670], R20 ;  /* 0x0026701401007387 */ /* 0x0081e60000100a00 */
        /* <DEDUP_REMOVED lines=10> */
[----:B-1----:R0:W-:Y:S01]  /*596d0*/  STL.64 [R1+0x24e0], R6 ;  /* 0x0024e00601007387 */ /* 0x0021e20000100a00 */
[----:B------:R-:W-:Y:S03]  /*596e0*/  STL.64 [R1+0x24d8], R4 ;  /* 0x0024d80401007387 */ /* 0x000fe60000100a00 */
[----:B0-----:R-:W4:Y:S01]  /*596f0*/  LDL.64 R6, [R1+0x48] ;  /* 0x0000480001067983 */ /* 0x001f220000100a00 */
[----:B------:R0:W-:Y:S02]  /*59700*/  STL.64 [R1+0xdc0], R8 ;  /* 0x000dc00801007387 */ /* 0x0001e40000100a00 */
[----:B------:R1:W-:Y:S02]  /*59710*/  STL.64 [R1+0xdc8], R10 ;  /* 0x000dc80a01007387 */ /* 0x0003e40000100a00 */
[----:B0-----:R-:W-:Y:S01]  /*59720*/  IMAD.MOV.U32 R8, RZ, RZ, R14 ;  /* 0x000000ffff087224 */ /* 0x001fe200078e000e */
[----:B-1----:R-:W2:Y:S01]  /*59730*/  LDL.LU.64 R10, [R1+0x26d8] ;  /* 0x0026d800010a7983 */ /* 0x002ea20000300a00 */
[----:B------:R-:W-:-:S02]  /*59740*/  IMAD.MOV.U32 R9, RZ, RZ, R15 ;  /* 0x000000ffff097224 */ /* 0x000fc400078e000f */
        /* <DEDUP_REMOVED lines=11> */
[----:B------:R-:W4:Y:S02]  /*59800*/  LDL.LU.64 R16, [R1+0x26b0] ;  /* 0x0026b00001107983 */ /* 0x000f240000300a00 */
[----:B----4-:R-:W-:Y:S11]  /*59810*/  HMMA.16816.F32 R16, R24, R6, R16 ;  /* 0x000000061810723c */ /* 0x010ff60000001810 */
[----:B------:R-:W-:Y:S11]  /*59820*/  @!UPT UIADD3 URZ, URZ, URZ, URZ ;  /* 0x0000003f3f3ff290 */ /* 0x000ff6000fffe03f */
[----:B------:R-:W-:Y:S01]  /*59830*/  @!UPT UIADD3 URZ, URZ, URZ, URZ ;  /* 0x0000003f3f3ff290 */ /* 0x000fe2000fffe03f */
[----:B------:R-:W-:Y:S01]  /*59840*/  STL.64 [R1+0xc60], R16 ;  /* 0x000c601001007387 */ /* 0x000fe20000100a00 */
[----:B------:R0:W-:Y:S03]  /*59850*/  STL.64 [R1+0xc68], R18 ;  /* 0x000c681201007387 */ /* 0x0001e60000100a00 */
[----:B0-----:R-:W3:Y:S01]  /*59860*/  LDL.LU.64 R18, [R1+0x26a8] ;  /* 0x0026a80001127983 */ /* 0x001ee20000300a00 */
[----:B------:R-:W-:Y:S02]  /*59870*/  IMAD.MOV.U32 R28, RZ, RZ, R6 ;  /* 0x000000ffff1c7224 */ /* 0x000fe400078e0006 */
[----:B------:R-:W-:Y:S02]  /*59880*/  IMAD.MOV.U32 R29, RZ, RZ, R7 ;  /* 0x000000ffff1d7224 */ /* 0x000fe400078e0007 */
[----:B------:R-:W-:Y:S02]  /*59890*/  IMAD.MOV.U32 R4, RZ, RZ, R11 ;  /* 0x000000ffff047224 */ /* 0x000fe400078e000b */
[----:B--2---:R-:W-:-:S02]  /*598a0*/  IMAD.MOV.U32 R6, RZ, RZ, R14 ;  /* 0x000000ffff067224 */ /* 0x004fc400078e000e */
[----:B------:R-:W-:Y:S01]  /*598b0*/  IMAD.MOV.U32 R7, RZ, RZ, R15 ;  /* 0x000000ffff077224 */ /* 0x000fe200078e000f */
[----:B------:R-:W2:Y:S01]  /*598c0*/  LDL.LU R11, [R1+0x26a4] ;  /* 0x0026a400010b7983 */ /* 0x000ea20000300800 */
[----:B------:R-:W-:Y:S02]  /*598d0*/  IMAD.MOV.U32 R5, RZ, RZ, R10 ;  /* 0x000000ffff057224 */ /* 0x000fe400078e000a */
[----:B------:R-:W4:Y:S02]  /*598e0*/  LDL.LU R10, [R1+0x26a0] ;  /* 0x0026a000010a7983 */ /* 0x000f240000300800 */
[----:B------:R-:W2:Y:S01]  /*598f0*/  LDL.LU R14, [R1+0x269c] ;  /* 0x00269c00010e7983 */ /* 0x000ea20000300800 */
[----:B------:R-:W2:Y:S01]  /*59900*/  LDL.LU R15, [R1+0x2698] ;  /* 0x00269800010f7983 */ /* 0x000ea20000300800 */
[----:B------:R0:W-:Y:S02]  /*59910*/  STL.64 [R1+0x24f8], R6 ;  /* 0x0024f80601007387 */ /* 0x0001e40000100a00 */
[----:B------:R-:W-:Y:S01]  /*59920*/  STL.64 [R1+0x24f0], R4 ;  /* 0x0024f00401007387 */ /* 0x000fe20000100a00 */
[----:B0-----:R-:W2:Y:S01]  /*59930*/  LDL.64 R6, [R1+0x18] ;  /* 0x0000180001067983 */ /* 0x001ea20000100a00 */
[C---:B---3--:R-:W-:Y:S03]  /*59940*/  HMMA.16816.F32 R16, R24.reuse, R18, R20 ;  /* 0x000000121810723c */ /* 0x048fe60000001814 */
[----:B------:R-:W3:Y:S01]  /*59950*/  LDL.LU.64 R22, [R1+0x2690] ;  /* 0x0026900001167983 */ /* 0x000ee20000300a00 */
[----:B------:R-:W3:Y:S11]  /*59960*/  LDL.LU.64 R20, [R1+0x2688] ;  /* 0x0026880001147983 */ /* 0x000ef60000300a00 */
[----:B------:R-:W-:Y:S08]  /*59970*/  @!UPT UIADD3 URZ, URZ, URZ, URZ ;  /* 0x0000003f3f3ff290 */ /* 0x000ff0000fffe03f */
        /* <DEDUP_REMOVED lines=12> */
[----:B------:R-:W2:Y:S02]  /*59a40*/  LDL.LU.64 R16, [R1+0x2660] ;  /* 0x0026600001107983 */ /* 0x000ea40000300a00 */
[C---:B--2---:R-:W-:Y:S11]  /*59a50*/  HMMA.16816.F32 R16, R24.reuse, R6, R16 ;  /* 0x000000061810723c */ /* 0x044ff60000001810 */
[----:B------:R-:W-:Y:S11]  /*59a60*/  @!UPT UIADD3 URZ, URZ, URZ, URZ ;  /* 0x0000003f3f3ff290 */ /* 0x000ff6000fffe03f */
[----:B------:R-:W-:Y:S01]  /*59a70*/  @!UPT UIADD3 URZ, URZ, URZ, URZ ;  /* 0x0000003f3f3ff290 */ /* 0x000fe2000fffe03f */
[----:B------:R-:W-:Y:S01]  /*59a80*/  STL.64 [R1+0xc30], R16 ;  /* 0x000c301001007387 */ /* 0x000fe20000100a00 */
[----:B------:R0:W-:Y:S03]  /*59a90*/  STL.64 [R1+0xc38], R18 ;  /* 0x000c381201007387 */ /* 0x0001e60000100a00 */
[----:B0-----:R-:W3:Y:S01]  /*59aa0*/  LDL.LU.64 R18, [R1+0x2658] ;  /* 0x0026580001127983 */ /* 0x001ee20000300a00 */
[----:B------:R-:W-:Y:S01]  /*59ab0*/  STL.64 [R1+0x2508], R6 ;  /* 0x0025080601007387 */ /* 0x000fe20000100a00 */
[C---:B---3--:R-:W-:Y:S01]  /*59ac0*/  HMMA.16816.F32 R20, R24.reuse, R18, R20 ;  /* 0x000000121814723c */ /* 0x048fe20000001814 */
        /* <DEDUP_REMOVED lines=8> */
[----:B----4-:R-:W-:Y:S01]  /*59b50*/  IMAD.MOV.U32 R17, RZ, RZ, R10 ;  /* 0x000000ffff117224 */ /* 0x010fe200078e000a */
        /* <DEDUP_REMOVED lines=8> */
[----:B------:R-:W3:Y:S01]  /*59be0*/  LDL.LU R16, [R1+0x530] ;  /* 0x0005300001107983 */ /* 0x000ee20000300800 */
[----:B------:R-:W3:Y:S01]  /*59bf0*/  LDL.LU R10, [R1+0x262c] ;  /* 0x00262c00010a7983 */ /* 0x000ee20000300800 */
[----:B0-----:R-:W-:-:S03]  /*59c00*/  IMAD.MOV.U32 R18, RZ, RZ, R11 ;  /* 0x000000ffff127224 */ /* 0x001fc600078e000b */
[----:B------:R-:W3:Y:S01]  /*59c10*/  LDL.LU R11, [R1+0x2628] ;  /* 0x00262800010b7983 */ /* 0x000ee20000300800 */
[----:B------:R-:W3:Y:S02]  /*59c20*/  LDL.LU R19, [R1+0x53c] ;  /* 0x00053c0001137983 */ /* 0x000ee40000300800 */
[----:B------:R-:W-:Y:S02]  /*59c30*/  IMAD.MOV.U32 R6, RZ, RZ, R5 ;  /* 0x000000ffff067224 */ /* 0x000fe400078e0005 */
[----:B------:R-:W-:Y:S01]  /*59c40*/  IMAD.MOV.U32 R7, RZ, RZ, R4 ;  /* 0x000000ffff077224 */ /* 0x000fe200078e0004 */
[C---:B--2---:R-:W-:Y:S11]  /*59c50*/  HMMA.16816.F32 R20, R24.reuse, R14, R20 ;  /* 0x0000000e1814723c */ /* 0x044ff60000001814 */
[----:B------:R-:W-:Y:S11]  /*59c60*/  @!UPT UIADD3 URZ, URZ, URZ, URZ ;  /* 0x0000003f3f3ff290 */ /* 0x000ff6000fffe03f */
[----:B------:R-:W-:Y:S01]  /*59c70*/  @!UPT UIADD3 URZ, URZ, URZ, URZ ;  /* 0x0000003f3f3ff290 */ /* 0x000fe2000fffe03f */
[----:B------:R-:W-:Y:S01]  /*59c80*/  STL.64 [R1+0xc00], R20 ;  /* 0x000c001401007387 */ /* 0x000fe20000100a00 */
[----:B------:R0:W-:Y:S03]  /*59c90*/  STL.64 [R1+0xc08], R22 ;  /* 0x000c081601007387 */ /* 0x0001e60000100a00 */
[----:B0-----:R-:W2:Y:S01]  /*59ca0*/  LDL.LU.64 R22, [R1+0x2620] ;  /* 0x0026200001167983 */ /* 0x001ea20000300a00 */
[----:B------:R-:W4:Y:S02]  /*59cb0*/  LDL.LU.64 R20, [R1+0x2618] ;  /* 0x0026180001147983 */ /* 0x000f240000300a00 */
[----:B------:R-:W-:Y:S02]  /*59cc0*/  STL.64 [R1+0x25e8], R14 ;  /* 0x0025e80e01007387 */ /* 0x000fe40000100a00 */
[----:B------:R3:W-:Y:S02]  /*59cd0*/  STL.64 [R1+0x2520], R6 ;  /* 0x0025200601007387 */ /* 0x0007e40000100a00 */
[----:B---3--:R-:W-:Y:S01]  /*59ce0*/  HMMA.16816.F32 R4, R24, R10, R16 ;  /* 0x0000000a1804723c */ /* 0x008fe20000001810 */
[----:B------:R-:W3:Y:S11]  /*59cf0*/  LDL.LU R16, [R1+0x820] ;  /* 0x0008200001107983 */ /* 0x000ef60000300800 */
[----:B------:R-:W-:Y:S11]  /*59d00*/  @!UPT UIADD3 URZ, URZ, URZ, URZ ;  /* 0x0000003f3f3ff290 */ /* 0x000ff6000fffe03f */
[----:B------:R-:W-:Y:S01]  /*59d10*/  STL.64 [R1+0x590], R4 ;  /* 0x0005900401007387 */ /* 0x000fe20000100a00 */
[----:B------:R-:W-:Y:S02]  /*59d20*/  STL.64 [R1+0x598], R6 ;  /* 0x0005980601007387 */ /* 0x000fe40000100a00 */
[----:B------:R-:W3:Y:S02]  /*59d30*/  LDL.LU R17, [R1+0x824] ;  /* 0x0008240001117983 */ /* 0x000ee40000300800 */
[----:B------:R-:W2:Y:S01]  /*59d40*/  LDL.LU R18, [R1+0x828] ;  /* 0x0008280001127983 */ /* 0x000ea20000300800 */
[----:B------:R-:W2:Y:S04]  /*59d50*/  LDL.LU R19, [R1+0x82c] ;  /* 0x00082c0001137983 */ /* 0x000ea80000300800 */
[----:B--2---:R0:W-:Y:S01]  /*59d60*/  STL.64 [R1+0x2538], R18 ;  /* 0x0025381201007387 */ /* 0x0041e20000100a00 */
[----:B---3--:R-:W-:Y:S02]  /*59d70*/  STL.64 [R1+0x2530], R16 ;  /* 0x0025301001007387 */ /* 0x008fe40000100a00 */
[----:B0-----:R-:W-:-:S02]  /*59d80*/  IMAD.MOV.U32 R18, RZ, RZ, R28 ;  /* 0x000000ffff127224 */ /* 0x001fc400078e001c */
[----:B------:R-:W-:Y:S01]  /*59d90*/  IMAD.MOV.U32 R19, RZ, RZ, R29 ;  /* 0x000000ffff137224 */ /* 0x000fe200078e001d */
[----:B------:R-:W2:Y:S01]  /*59da0*/  LDL.LU R28, [R1+0x2614] ;  /* 0x00261400011c7983 */ /* 0x000ea20000300800 */
[----:B------:R-:W3:Y:S03]  /*59db0*/  LDL.LU R29, [R1+0x2610] ;  /* 0x00261000011d7983 */ /* 0x000ee60000300800 */
[----:B------:R-:W-:Y:S01]  /*59dc0*/  STL.64 [R1+0x2548], R18 ;  /* 0x0025481201007387 */ /* 0x000fe20000100a00 */
[----:B------:R-:W2:Y:S03]  /*59dd0*/  LDL.64 R6, [R1+0x38] ;  /* 0x0000380001067983 */ /* 0x000ea60000100a00 */
[----:B--2---:R0:W-:Y:S01]  /*59de0*/  STL.64 [R1+0x2540], R6 ;  /* 0x0025400601007387 */ /* 0x0041e20000100a00 */
[----:B------:R-:W2:Y:S02]  /*59df0*/  LDL.LU R4, [R1+0x830] ;  /* 0x0008300001047983 */ /* 0x000ea40000300800 */
[----:B------:R-:W2:Y:S01]  /*59e00*/  LDL.LU R5, [R1+0x834] ;  /* 0x0008340001057983 */ /* 0x000ea20000300800 */
[----:B0-----:R-:W2:Y:S01]  /*59e10*/  LDL.LU R6, [R1+0x838] ;  /* 0x0008380001067983 */ /* 0x001ea20000300800 */
[----:B------:R-:W2:Y:S02]  /*59e20*/  LDL.LU R7, [R1+0x83c] ;  /* 0x00083c0001077983 */ /* 0x000ea40000300800 */
[----:B------:R-:W-:-:S02]  /*59e30*/  IMAD.MOV.U32 R18, RZ, RZ, R12 ;  /* 0x000000ffff127224 */ /* 0x000fc400078e000c */
[----:B------:R-:W-:Y:S02]  /*59e40*/  IMAD.MOV.U32 R19, RZ, RZ, R13 ;  /* 0x000000ffff137224 */ /* 0x000fe400078e000d */
[----:B----4-:R-:W-:Y:S02]  /*59e50*/  IMAD.MOV.U32 R26, RZ, RZ, R20 ;  /* 0x000000ffff1a7224 */ /* 0x010fe400078e0014 */
[----:B------:R-:W-:Y:S01]  /*59e60*/  IMAD.MOV.U32 R27, RZ, RZ, R21 ;  /* 0x000000ffff1b7224 */ /* 0x000fe200078e0015 */
[----:B--2---:R-:W-:Y:S01]  /*59e70*/  STL.64 [R1+0x2558], R6 ;  /* 0x0025580601007387 */ /* 0x004fe20000100a00 */
[----:B------:R-:W-:Y:S02]  /*59e80*/  STL.64 [R1+0x2550], R4 ;  /* 0x0025500401007387 */ /* 0x000fe40000100a00 */
[----:B------:R-:W2:Y:S02]  /*59e90*/  LDL.LU R12, [R1+0x260c] ;  /* 0x00260c00010c7983 */ /* 0x000ea40000300800 */
[----:B------:R-:W4:Y:S01]  /*59ea0*/  LDL.LU R13, [R1+0x2608] ;  /* 0x00260800010d7983 */ /* 0x000f220000300800 */
[----:B------:R0:W-:Y:S02]  /*59eb0*/  STL.64 [R1+0x2560], R18 ;  /* 0x0025601201007387 */ /* 0x0001e40000100a00 */
[----:B0-----:R-:W-:-:S02]  /*59ec0*/  IMAD.MOV.U32 R18, RZ, RZ, R8 ;  /* 0x000000ffff127224 */ /* 0x001fc400078e0008 */
[----:B------:R-:W-:Y:S01]  /*59ed0*/  IMAD.MOV.U32 R19, RZ, RZ, R9 ;  /* 0x000000ffff137224 */ /* 0x000fe200078e0009 */
[----:B------:R-:W2:Y:S01]  /*59ee0*/  LDL.LU R8, [R1+0x2604] ;  /* 0x0026040001087983 */ /* 0x000ea20000300800 */
[----:B------:R-:W2:Y:S03]  /*59ef0*/  LDL.LU R9, [R1+0x2600] ;  /* 0x0026000001097983 */ /* 0x000ea60000300800 */
[----:B------:R0:W-:Y:S01]  /*59f00*/  STL.64 [R1+0x2578], R18 ;  /* 0x0025781201007387 */ /* 0x0001e20000100a00 */
[----:B------:R-:W2:Y:S02]  /*59f10*/  LDL.LU R20, [R1+0x25fc] ;  /* 0x0025fc0001147983 */ /* 0x000ea40000300800 */
[----:B------:R-:W2:Y:S02]  /*59f20*/  LDL.LU R21, [R1+0x25f8] ;  /* 0x0025f80001157983 */ /* 0x000ea40000300800 */
[----:B------:R1:W-:Y:S01]  /*59f30*/  STL.64 [R1+0x2580], R26 ;  /* 0x0025801a01007387 */ /* 0x0003e20000100a00 */
[----:B------:R-:W2:Y:S01]  /*59f40*/  LDL.LU R16, [R1+0x4d0] ;  /* 0x0004d00001107983 */ /* 0x000ea20000300800 */
[----:B------:R-:W2:Y:S03]  /*59f50*/  LDL.LU R17, [R1+0x4d4] ;  /* 0x0004d40001117983 */ /* 0x000ea60000300800 */
[----:B0-----:R-:W2:Y:S01]  /*59f60*/  LDL.LU R18, [R1+0x4d8] ;  /* 0x0004d80001127983 */ /* 0x001ea20000300800 */
        /* <DEDUP_REMOVED lines=8> */
[----:B---3--:R-:W-:Y:S02]  /*59ff0*/  IMAD.MOV.U32 R26, RZ, RZ, R29 ;  /* 0x000000ffff1a7224 */ /* 0x008fe400078e001d */
[----:B------:R-:W-:-:S05]  /*5a000*/  IMAD.MOV.U32 R27, RZ, RZ, R28 ;  /* 0x000000ffff1b7224 */ /* 0x000fca00078e001c */
[----:B------:R4:W-:Y:S01]  /*5a010*/  STL.64 [R1+0x25b0], R26 ;  /* 0x0025b01a01007387 */ /* 0x0009e20000100a00 */
[----:B------:R-:W3:Y:S02]  /*5a020*/  LDL.LU R16, [R1+0x4e0] ;  /* 0x0004e00001107983 */ /* 0x000ee40000300800 */
[----:B------:R-:W3:Y:S02]  /*5a030*/  LDL.LU R17, [R1+0x4e4] ;  /* 0x0004e40001117983 */ /* 0x000ee40000300800 */
[----:B------:R-:W2:Y:S01]  /*5a040*/  LDL.LU R18, [R1+0x4e8] ;  /* 0x0004e80001127983 */ /* 0x000ea20000300800 */
[----:B------:R-:W2:Y:S01]  /*5a050*/  LDL.LU R19, [R1+0x4ec] ;  /* 0x0004ec0001137983 */ /* 0x000ea20000300800 */
[----:B----4-:R-:W-:Y:S02]  /*5a060*/  IMAD.MOV.U32 R26, RZ, RZ, R13 ;  /* 0x000000ffff1a7224 */ /* 0x010fe400078e000d */
[----:B------:R-:W-:-:S05]  /*5a070*/  IMAD.MOV.U32 R27, RZ, RZ, R12 ;  /* 0x000000ffff1b7224 */ /* 0x000fca00078e000c */
        /* <DEDUP_REMOVED lines=29> */
[----:B------:R-:W2:Y:S02]  /*5a250*/  LDL.LU R6, [R1+0x848] ;  /* 0x0008480001067983 */ /* 0x000ea40000300800 */
[----:B------:R-:W2:Y:S01]  /*5a260*/  LDL.LU R7, [R1+0x84c] ;  /* 0x00084c0001077983 */ /* 0x000ea20000300800 */
[----:B----4-:R-:W-:Y:S01]  /*5a270*/  HMMA.16816.F32 R12, R20, R26, R12 ;  /* 0x0000001a140c723c */ /* 0x010fe2000000180c */
[----:B--2---:R-:W-:Y:S01]  /*5a280*/  STL.64 [R1+0x2570], R6 ;  /* 0x0025700601007387 */ /* 0x004fe20000100a00 */
[----:B---3--:R0:W-:Y:S03]  /*5a290*/  STL.64 [R1+0x2568], R4 ;  /* 0x0025680401007387 */ /* 0x0081e60000100a00 */
[----:B0-----:R-:W2:Y:S01]  /*5a2a0*/  LDL.LU R4, [R1+0x850] ;  /* 0x0008500001047983 */ /* 0x001ea20000300800 */
[----:B------:R-:W2:Y:S02]  /*5a2b0*/  LDL.LU R5, [R1+0x854] ;  /* 0x0008540001057983 */ /* 0x000ea40000300800 */
[----:B------:R-:W2:Y:S02]  /*5a2c0*/  LDL.LU R6, [R1+0x858] ;  /* 0x0008580001067983 */ /* 0x000ea40000300800 */
[----:B------:R-:W2:Y:S01]  /*5a2d0*/  LDL.LU R7, [R1+0x85c] ;  /* 0x00085c0001077983 */ /* 0x000ea20000300800 */
[----:B------:R0:W-:Y:S02]  /*5a2e0*/  STL.64 [R1+0x24e8], R10 ;  /* 0x0024e80a01007387 */ /* 0x0001e40000100a00 */
[----:B0-----:R-:W-:-:S02]  /*5a2f0*/  IMAD.MOV.U32 R10, RZ, RZ, R3 ;  /* 0x000000ffff0a7224 */ /* 0x001fc400078e0003 */
[----:B------:R-:W-:-:S05]  /*5a300*/  IMAD.MOV.U32 R11, RZ, RZ, R0 ;  /* 0x000000ffff0b7224 */ /* 0x000fca00078e0000 */
[----:B------:R0:W-:Y:S01]  /*5a310*/  STL.64 [R1+0x2500], R10 ;  /* 0x0025000a01007387 */ /* 0x0001e20000100a00 */
[----:B------:R-:W3:Y:S02]  /*5a320*/  LDL.LU R8, [R1+0x800] ;  /* 0x0008000001087983 */ /* 0x000ee40000300800 */
        /* <DEDUP_REMOVED lines=9> */
[----:B------:R0:W-:Y:S01]  /*5a3c0*/  STL.64 [R1+0xf60], R12 ;  /* 0x000f600c01007387 */ /* 0x0001e20000100a00 */
        /* <DEDUP_REMOVED lines=89> */
[----:B------:R-:W2:Y:S02]  /*5a960*/  LDL.LU.64 R6, [R1+0x24f8] ;  /* 0x0024f80001067983 */ /* 0x000ea40000300a00 */
[----:B------:R-:W2:Y:S01]  /*5a970*/  LDL.LU.64 R4, [R1+0x24f0] ;  /* 0x0024f00001047983 */ /* 0x000ea20000300a00 */
[C---:B---3--:R-:W-:Y:S08]  /*5a980*/  HMMA.16816.F32 R24, R20.reuse, R10, R24 ;  /* 0x0000000a1418723c */ /* 0x048ff00000001818 */
[C---:B--2---:R-:W-:Y:S01]  /*5a990*/  HMMA.16816.F32 R8, R20.reuse, R18, R4 ;  /* 0x000000121408723c */ /* 0x044fe20000001804 */
[----:B------:R-:W2:Y:S11]  /*5a9a0*/  LDL.LU R4, [R1+0x4c0] ;  /* 0x0004c00001047983 */ /* 0x000eb60000300800 */
[----:B------:R-:W-:Y:S03]  /*5a9b0*/  @!UPT UIADD3 URZ, URZ, URZ, URZ ;  /* 0x0000003f3f3ff290 */ /* 0x000fe6000fffe03f */
[----:B------:R-:W-:Y:S01]  /*5a9c0*/  STL.64 [R1+0xbb0], R24 ;  /* 0x000bb01801007387 */ /* 0x000fe20000100a00 */
[----:B------:R-:W-:Y:S07]  /*5a9d0*/  STL.64 [R1+0xbb8], R26 ;  /* 0x000bb81a01007387 */ /* 0x000fee0000100a00 */
[----:B------:R0:W-:Y:S02]  /*5a9e0*/  STL.64 [R1+0xba0], R8 ;  /* 0x000ba00801007387 */ /* 0x0001e40000100a00 */
[----:B------:R1:W-:Y:S01]  /*5a9f0*/  STL.64 [R1+0xba8], R10 ;  /* 0x000ba80a01007387 */ /* 0x0003e20000100a00 */
[----:B------:R-:W2:Y:S01]  /*5aa00*/  LDL.LU R5, [R1+0x4c4] ;  /* 0x0004c40001057983 */ /* 0x000ea20000300800 */
[----:B------:R-:W2:Y:S02]  /*5aa10*/  LDL.LU R6, [R1+0x4c8] ;  /* 0x0004c80001067983 */ /* 0x000ea40000300800 */
[----:B------:R-:W2:Y:S01]  /*5aa20*/  LDL.LU R7, [R1+0x4cc] ;  /* 0x0004cc0001077983 */ /* 0x000ea20000300800 */
[----:B0-----:R-:W4:Y:S01]  /*5aa30*/  LDL.LU R8, [R1+0x7d0] ;  /* 0x0007d00001087983 */ /* 0x001f220000300800 */
[----:B------:R-:W4:Y:S02]  /*5aa40*/  LDL.LU R9, [R1+0x7d4] ;  /* 0x0007d40001097983 */ /* 0x000f240000300800 */
[----:B-1----:R-:W4:Y:S02]  /*5aa50*/  LDL.LU R10, [R1+0x7d8] ;  /* 0x0007d800010a7983 */ /* 0x002f240000300800 */
[----:B------:R-:W4:Y:S01]  /*5aa60*/  LDL.LU R11, [R1+0x7dc] ;  /* 0x0007dc00010b7983 */ /* 0x000f220000300800 */
[----:B------:R-:W3:Y:S01]  /*5aa70*/  LDL.LU R24, [R1+0x480] ;  /* 0x0004800001187983 */ /* 0x000ee20000300800 */
[----:B------:R-:W3:Y:S02]  /*5aa80*/  LDL.LU R25, [R1+0x484] ;  /* 0x0004840001197983 */ /* 0x000ee40000300800 */
[----:B------:R-:W2:Y:S02]  /*5aa90*/  LDL.LU R26, [R1+0x488] ;  /* 0x00048800011a7983 */ /* 0x000ea40000300800 */
[----:B------:R-:W2:Y:S02]  /*5aaa0*/  LDL.LU R27, [R1+0x48c] ;  /* 0x00048c00011b7983 */ /* 0x000ea40000300800 */
[----:B--2---:R0:W-:Y:S01]  /*5aab0*/  STL.64 [R1+0x24a8], R26 ;  /* 0x0024a81a01007387 */ /* 0x0041e20000100a00 */
[----:B---3--:R-:W-:Y:S03]  /*5aac0*/  STL.64 [R1+0x24a0], R24 ;  /* 0x0024a01801007387 */ /* 0x008fe60000100a00 */
[----:B0-----:R-:W2:Y:S04]  /*5aad0*/  LDL.64 R26, [R1+0xa8] ;  /* 0x0000a800011a7983 */ /* 0x001ea80000100a00 */
[----:B--2---:R0:W-:Y:S04]  /*5aae0*/  STL.64 [R1+0x24b8], R26 ;  /* 0x0024b81a01007387 */ /* 0x0041e80000100a00 */
[----:B0-----:R-:W2:Y:S04]  /*5aaf0*/  LDL.64 R26, [R1+0xb8] ;  /* 0x0000b800011a7983 */ /* 0x001ea80000100a00 */
[----:B--2---:R-:W-:Y:S01]  /*5ab00*/  STL.64 [R1+0x24c0], R26 ;  /* 0x0024c01a01007387 */ /* 0x004fe20000100a00 */
[----:B------:R-:W-:Y:S02]  /*5ab10*/  STL.64 [R1+0x23f8], R18 ;  /* 0x0023f81201007387 */ /* 0x000fe40000100a00 */
[----:B------:R0:W-:Y:S02]  /*5ab20*/  STL.64 [R1+0x2488], R16 ;  /* 0x0024881001007387 */ /* 0x0001e40000100a00 */
[----:B0-----:R-:W2:Y:S01]  /*5ab30*/  LDL.LU R16, [R1+0x470] ;  /* 0x0004700001107983 */ /* 0x001ea20000300800 */
[----:B------:R-:W2:Y:S02]  /*5ab40*/  LDL.LU R17, [R1+0x474] ;  /* 0x0004740001117983 */ /* 0x000ea40000300800 */
[----:B------:R-:W3:Y:S02]  /*5ab50*/  LDL.LU R18, [R1+0x478] ;  /* 0x0004780001127983 */ /* 0x000ee40000300800 */
[----:B------:R-:W3:Y:S02]  /*5ab60*/  LDL.LU R19, [R1+0x47c] ;  /* 0x00047c0001137983 */ /* 0x000ee40000300800 */
[----:B---3--:R0:W-:Y:S01]  /*5ab70*/  STL.64 [R1+0x2498], R18 ;  /* 0x0024981201007387 */ /* 0x0081e20000100a00 */
[----:B--2---:R1:W-:Y:S03]  /*5ab80*/  STL.64 [R1+0x2490], R16 ;  /* 0x0024901001007387 */ /* 0x0043e60000100a00 */
[----:B0-----:R-:W2:Y:S01]  /*5ab90*/  LDL.64 R18, [R1+0x98] ;  /* 0x0000980001127983 */ /* 0x001ea20000100a00 */
[----:B----4-:R-:W-:Y:S03]  /*5aba0*/  HMMA.16816.F32 R8, R20, R14, R8 ;  /* 0x0000000e1408723c */ /* 0x010fe60000001808 */
[----:B--2---:R0:W-:Y:S01]  /*5abb0*/  STL.64 [R1+0x24b0], R18 ;  /* 0x0024b01201007387 */ /* 0x0041e20000100a00 */
[----:B-1----:R-:W2:Y:S02]  /*5abc0*/  LDL.LU R16, [R1+0x490] ;  /* 0x0004900001107983 */ /* 0x002ea40000300800 */
        /* <DEDUP_REMOVED lines=8> */
[----:B------:R-:W2:Y:S03]  /*5ac50*/  LDL.LU R19, [R1+0x4bc] ;  /* 0x0004bc0001137983 */ /* 0x000ea60000300800 */
[----:B------:R-:W-:Y:S01]  /*5ac60*/  STL.64 [R1+0xb90], R8 ;  /* 0x000b900801007387 */ /* 0x000fe20000100a00 */
[----:B------:R0:W-:Y:S03]  /*5ac70*/  STL.64 [R1+0xb98], R10 ;  /* 0x000b980a01007387 */ /* 0x0001e60000100a00 */
[----:B0-----:R-:W3:Y:S01]  /*5ac80*/  LDL.LU.64 R10, [R1+0x24e8] ;  /* 0x0024e800010a7983 */ /* 0x001ee20000300a00 */
[----:B------:R-:W-:-:S02]  /*5ac90*/  IMAD.MOV.U32 R26, RZ, RZ, R13 ;  /* 0x000000ffff1a7224 */ /* 0x000fc400078e000d */
[----:B------:R-:W-:Y:S01]  /*5aca0*/  IMAD.MOV.U32 R27, RZ, RZ, R12 ;  /* 0x000000ffff1b7224 */ /* 0x000fe200078e000c */
[----:B---3--:R-:W-:Y:S01]  /*5acb0*/  HMMA.16816.F32 R20, R20, R10, R4 ;  /* 0x0000000a1414723c */ /* 0x008fe20000001804 */
[----:B------:R-:W2:Y:S01]  /*5acc0*/  LDL.LU.64 R6, [R1+0x24e0] ;  /* 0x0024e00001067983 */ /* 0x000ea20000300a00 */
[----:B------:R-:W2:Y:S11]  /*5acd0*/  LDL.LU.64 R4, [R1+0x24d8] ;  /* 0x0024d80001047983 */ /* 0x000eb60000300a00 */
[----:B------:R-:W-:Y:S10]  /*5ace0*/  @!UPT UIADD3 URZ, URZ, URZ, URZ ;  /* 0x0000003f3f3ff290 */ /* 0x000ff4000fffe03f */
[----:B------:R-:W-:Y:S01]  /*5acf0*/  STL.64 [R1+0x580], R20 ;  /* 0x0005801401007387 */ /* 0x000fe20000100a00 */
[----:B------:R0:W-:Y:S03]  /*5ad00*/  STL.64 [R1+0x588], R22 ;  /* 0x0005881601007387 */ /* 0x0001e60000100a00 */
[----:B0-----:R-:W3:Y:S01]  /*5ad10*/  LDL.64 R22, [R1+0x78] ;  /* 0x0000780001167983 */ /* 0x001ee20000100a00 */
[----:B------:R0:W-:Y:S02]  /*5ad20*/  STL [R1+0x23dc], R10 ;  /* 0x0023dc0a01007387 */ /* 0x0001e40000100800 */
[----:B------:R1:W-:Y:S02]  /*5ad30*/  STL [R1+0x23d8], R11 ;  /* 0x0023d80b01007387 */ /* 0x0003e40000100800 */
[----:B------:R-:W4:Y:S01]  /*5ad40*/  LDL.LU R8, [R1+0x4a0] ;  /* 0x0004a00001087983 */ /* 0x000f220000300800 */
[----:B------:R-:W4:Y:S04]  /*5ad50*/  LDL.LU R9, [R1+0x4a4] ;  /* 0x0004a40001097983 */ /* 0x000f280000300800 */
[----:B0-----:R-:W4:Y:S01]  /*5ad60*/  LDL.LU R10, [R1+0x4a8] ;  /* 0x0004a800010a7983 */ /* 0x001f220000300800 */
[----:B-1----:R-:W4:Y:S01]  /*5ad70*/  LDL.LU R11, [R1+0x4ac] ;  /* 0x0004ac00010b7983 */ /* 0x002f220000300800 */
[C---:B--2---:R-:W-:Y:S02]  /*5ad80*/  HMMA.16816.F32 R24, R4.reuse, R26, R16 ;  /* 0x0000001a0418723c */ /* 0x044fe40000001810 */
[----:B------:R-:W2:Y:S01]  /*5ad90*/  LDL.LU.64 R18, [R1+0x24d0] ;  /* 0x0024d00001127983 */ /* 0x000ea20000300a00 */
[----:B------:R-:W2:Y:S11]  /*5ada0*/  LDL.LU.64 R16, [R1+0x24c8] ;  /* 0x0024c80001107983 */ /* 0x000eb60000300a00 */
[----:B------:R-:W-:Y:S09]  /*5adb0*/  @!UPT UIADD3 URZ, URZ, URZ, URZ ;  /* 0x0000003f3f3ff290 */ /* 0x000ff2000fffe03f */
[----:B------:R-:W-:Y:S01]  /*5adc0*/  STL.64 [R1+0xf20], R24 ;  /* 0x000f201801007387 */ /* 0x000fe20000100a00 */
[----:B------:R0:W-:Y:S03]  /*5add0*/  STL.64 [R1+0xf28], R26 ;  /* 0x000f281a01007387 */ /* 0x0001e60000100a00 */
[----:B0-----:R-:W4:Y:S02]  /*5ade0*/  LDL.LU.64 R26, [R1+0x24c0] ;  /* 0x0024c000011a7983 */ /* 0x001f240000300a00 */
[C---:B----4-:R-:W-:Y:S11]  /*5adf0*/  HMMA.16816.F32 R8, R4.reuse, R26, R8 ;  /* 0x0000001a0408723c */ /* 0x050ff60000001808 */
[----:B------:R-:W-:Y:S11]  /*5ae00*/  @!UPT UIADD3 URZ, URZ, URZ, URZ ;  /* 0x0000003f3f3ff290 */ /* 0x000ff6000fffe03f */
[----:B------:R-:W-:Y:S01]  /*5ae10*/  @!UPT UIADD3 URZ, URZ, URZ, URZ ;  /* 0x0000003f3f3ff290 */ /* 0x000fe2000fffe03f */
[----:B------:R0:W-:Y:S01]  /*5ae20*/  STL.64 [R1+0xf10], R8 ;  /* 0x000f100801007387 */ /* 0x0001e20000100a00 */
[----:B------:R-:W-:Y:S02]  /*5ae30*/  STL.64 [R1+0xf18], R10 ;  /* 0x000f180a01007387 */ /* 0x000fe40000100a00 */
[----:B0-----:R-:W-:Y:S02]  /*5ae40*/  IMAD.MOV.U32 R9, RZ, RZ, R26 ;  /* 0x000000ffff097224 */ /* 0x001fe400078e001a */
[----:B------:R-:W-:Y:S02]  /*5ae50*/  IMAD.MOV.U32 R8, RZ, RZ, R27 ;  /* 0x000000ffff087224 */ /* 0x000fe400078e001b */
[----:B------:R-:W2:Y:S03]  /*5ae60*/  LDL.LU.64 R26, [R1+0x24b8] ;  /* 0x0024b800011a7983 */ /* 0x000ea60000300a00 */
[----:B------:R0:W-:Y:S02]  /*5ae70*/  STL [R1+0x23e4], R8 ;  /* 0x0023e40801007387 */ /* 0x0001e40000100800 */
[----:B------:R1:W-:Y:S01]  /*5ae80*/  STL [R1+0x23e0], R9 ;  /* 0x0023e00901007387 */ /* 0x0003e20000100800 */
[----:B0-----:R-:W3:Y:S01]  /*5ae90*/  LDL.LU R8, [R1+0x460] ;  /* 0x0004600001087983 */ /* 0x001ee20000300800 */
[----:B-1----:R-:W3:Y:S02]  /*5aea0*/  LDL.LU R9, [R1+0x464] ;  /* 0x0004640001097983 */ /* 0x002ee40000300800 */
[----:B------:R-:W3:Y:S02]  /*5aeb0*/  LDL.LU R10, [R1+0x468] ;  /* 0x00046800010a7983 */ /* 0x000ee40000300800 */
[----:B------:R-:W3:Y:S01]  /*5aec0*/  LDL.LU R11, [R1+0x46c] ;  /* 0x00046c00010b7983 */ /* 0x000ee20000300800 */
        /* <DEDUP_REMOVED lines=10> */
[----:B------:R-:W-:Y:S04]  /*5af70*/  STL.64 [R1+0x23e8], R12 ;  /* 0x0023e80c01007387 */ /* 0x000fe80000100a00 */
[----:B0-----:R-:W4:Y:S01]  /*5af80*/  LDL.64 R14, [R1+0x88] ;  /* 0x00008800010e7983 */ /* 0x001f220000100a00 */
[C---:B--2---:R-:W-:Y:S11]  /*5af90*/  HMMA.16816.F32 R24, R4.reuse, R18, R24 ;  /* 0x000000120418723c */ /* 0x044ff60000001818 */
[----:B------:R-:W-:Y:S11]  /*5afa0*/  @!UPT UIADD3 URZ, URZ, URZ, URZ ;  /* 0x0000003f3f3ff290 */ /* 0x000ff6000fffe03f */
[----:B------:R-:W-:Y:S01]  /*5afb0*/  @!UPT UIADD3 URZ, URZ, URZ, URZ ;  /* 0x0000003f3f3ff290 */ /* 0x000fe2000fffe03f */
[----:B------:R0:W-:Y:S01]  /*5afc0*/  STL.64 [R1+0xef0], R24 ;  /* 0x000ef01801007387 */ /* 0x0001e20000100a00 */
[----:B------:R4:W-:Y:S02]  /*5afd0*/  STL.64 [R1+0xef8], R26 ;  /* 0x000ef81a01007387 */ /* 0x0009e40000100a00 */
[----:B0-----:R-:W-:Y:S02]  /*5afe0*/  IMAD.MOV.U32 R25, RZ, RZ, R18 ;  /* 0x000000ffff197224 */ /* 0x001fe400078e0012 */
[----:B------:R-:W-:Y:S02]  /*5aff0*/  IMAD.MOV.U32 R24, RZ, RZ, R19 ;  /* 0x000000ffff187224 */ /* 0x000fe400078e0013 */
[----:B------:R-:W2:Y:S01]  /*5b000*/  LDL.LU.64 R18, [R1+0x2498] ;  /* 0x0024980001127983 */ /* 0x000ea20000300a00 */
[----:B------:R-:W2:Y:S01]  /*5b010*/  LDL.LU.64 R16, [R1+0x2490] ;  /* 0x0024900001107983 */ /* 0x000ea20000300a00 */
[----:B---3--:R-:W-:Y:S01]  /*5b020*/  HMMA.16816.F32 R8, R4, R22, R8 ;  /* 0x000000160408723c */ /* 0x008fe20000001808 */
[----:B----4-:R-:W-:-:S02]  /*5b030*/  IMAD.MOV.U32 R27, RZ, RZ, R14 ;  /* 0x000000ffff1b7224 */ /* 0x010fc400078e000e */
[----:B------:R-:W-:-:S05]  /*5b040*/  IMAD.MOV.U32 R26, RZ, RZ, R15 ;  /* 0x000000ffff1a7224 */ /* 0x000fca00078e000f */
[----:B--2---:R-:W-:Y:S11]  /*5b050*/  HMMA.16816.F32 R16, R4, R14, R16 ;  /* 0x0000000e0410723c */ /* 0x004ff60000001810 */
[----:B------:R-:W-:Y:S11]  /*5b060*/  @!UPT UIADD3 URZ, URZ, URZ, URZ ;  /* 0x0000003f3f3ff290 */ /* 0x000ff6000fffe03f */
[----:B------:R-:W-:Y:S01]  /*5b070*/  @!UPT UIADD3 URZ, URZ, URZ, URZ ;  /* 0x0000003f3f3ff290 */ /* 0x000fe2000fffe03f */
[----:B------:R0:W-:Y:S01]  /*5b080*/  STL.64 [R1+0xd20], R16 ;  /* 0x000d201001007387 */ /* 0x0001e20000100a00 */
[----:B------:R-:W-:Y:S03]  /*5b090*/  STL.64 [R1+0xd28], R18 ;  /* 0x000d281201007387 */ /* 0x000fe60000100a00 */
[----:B0-----:R-:W2:Y:S01]  /*5b0a0*/  LDL.LU.64 R16, [R1+0x2488] ;  /* 0x0024880001107983 */ /* 0x001ea20000300a00 */
[----:B------:R-:W-:Y:S02]  /*5b0b0*/  STL.64 [R1+0x2408], R26 ;  /* 0x0024081a01007387 */ /* 0x000fe40000100a00 */
[----:B------:R0:W-:Y:S02]  /*5b0c0*/  STL.64 [R1+0x2400], R24 ;  /* 0x0024001801007387 */ /* 0x0001e40000100a00 */
[----:B------:R-:W-:Y:S01]  /*5b0d0*/  STL.64 [R1+0xcf0], R8 ;  /* 0x000cf00801007387 */ /* 0x000fe20000100a00 */
[----:B------:R-:W-:Y:S04]  /*5b0e0*/  STL.64 [R1+0xcf8], R10 ;  /* 0x000cf80a01007387 */ /* 0x000fe80000100a00 */
        /* <DEDUP_REMOVED lines=12> */
[----:B0-----:R-:W3:Y:S04]  /*5b1b0*/  LDL.64 R26, [R1+0x28] ;  /* 0x00002800011a7983 */ /* 0x001ee80000100a00 */
[----:B---3--:R2:W-:Y:S02]  /*5b1c0*/  STL.64 [R1+0x2438], R26 ;  /* 0x0024381a01007387 */ /* 0x0085e40000100a00 */
[----:B--2---:R-:W-:-:S02]  /*5b1d0*/  IMAD.MOV.U32 R26, RZ, RZ, R17 ;  /* 0x000000ffff1a7224 */ /* 0x004fc400078e0011 */
[----:B------:R-:W-:-:S05]  /*5b1e0*/  IMAD.MOV.U32 R27, RZ, RZ, R16 ;  /* 0x000000ffff1b7224 */ /* 0x000fca00078e0010 */
[----:B------:R0:W-:Y:S04]  /*5b1f0*/  STL.64 [R1+0x2450], R26 ;  /* 0x0024501a01007387 */ /* 0x0001e80000100a00 */
[----:B0-----:R-:W2:Y:S04]  /*5b200*/  LDL.64 R26, [R1+0x48] ;  /* 0x00004800011a7983 */ /* 0x001ea80000100a00 */
[----:B--2---:R-:W-:Y:S01]  /*5b210*/  STL.64 [R1+0x2468], R26 ;  /* 0x0024681a01007387 */ /* 0x004fe20000100a00 */
[----:B------:R-:W2:Y:S03]  /*5b220*/  LDL.64 R18, [R1+0x8] ;  /* 0x0000080001127983 */ /* 0x000ea60000100a00 */
[----:B--2---:R0:W-:Y:S01]  /*5b230*/  STL.64 [R1+0x2430], R18 ;  /* 0x0024301201007387 */ /* 0x0041e20000100a00 */
[----:B------:R-:W2:Y:S02]  /*5b240*/  LDL.LU R16, [R1+0x780] ;  /* 0x0007800001107983 */ /* 0x000ea40000300800 */
[----:B------:R-:W2:Y:S01]  /*5b250*/  LDL.LU R17, [R1+0x784] ;  /* 0x0007840001117983 */ /* 0x000ea20000300800 */
[----:B0-----:R-:W3:Y:S01]  /*5b260*/  LDL.LU R18, [R1+0x788] ;  /* 0x0007880001127983 */ /* 0x001ee20000300800 */
[----:B------:R-:W3:Y:S02]  /*5b270*/  LDL.LU R19, [R1+0x78c] ;  /* 0x00078c0001137983 */ /* 0x000ee40000300800 */
[----:B------:R-:W4:Y:S02]  /*5b280*/  LDL.LU R8, [R1+0x7c0] ;  /* 0x0007c00001087983 */ /* 0x000f240000300800 */
[----:B------:R-:W4:Y:S01]  /*5b290*/  LDL.LU R9, [R1+0x7c4] ;  /* 0x0007c40001097983 */ /* 0x000f220000300800 */
[----:B------:R-:W4:Y:S01]  /*5b2a0*/  LDL.LU R10, [R1+0x7c8] ;  /* 0x0007c800010a7983 */ /* 0x000f220000300800 */
[----:B------:R-:W4:Y:S02]  /*5b2b0*/  LDL.LU R11, [R1+0x7cc] ;  /* 0x0007cc00010b7983 */ /* 0x000f240000300800 */
[----:B------:R-:W2:Y:S02]  /*5b2c0*/  LDL.64 R26, [R1+0x58] ;  /* 0x00005800011a7983 */ /* 0x000ea40000100a00 */
[----:B--2---:R0:W-:Y:S04]  /*5b2d0*/  STL.64 [R1+0x2480], R26 ;  /* 0x0024801a01007387 */ /* 0x0041e80000100a00 */
[----:B0-----:R-:W4:Y:S01]  /*5b2e0*/  LDL.64 R26, [R1+0x68] ;  /* 0x00006800011a7983 */ /* 0x001f220000100a00 */
[----:B---3--:R-:W-:Y:S02]  /*5b2f0*/  STL.64 [R1+0x2448], R18 ;  /* 0x0024481201007387 */ /* 0x008fe40000100a00 */
[----:B------:R0:W-:Y:S02]  /*5b300*/  STL.64 [R1+0x2440], R16 ;  /* 0x0024401001007387 */ /* 0x0001e40000100a00 */
[----:B0-----:R-:W2:Y:S01]  /*5b310*/  LDL.LU R16, [R1+0x790] ;  /* 0x0007900001107983 */ /* 0x001ea20000300800 */
[----:B------:R-:W2:Y:S02]  /*5b320*/  LDL.LU R17, [R1+0x794] ;  /* 0x0007940001117983 */ /* 0x000ea40000300800 */
[----:B------:R-:W3:Y:S02]  /*5b330*/  LDL.LU R18, [R1+0x798] ;  /* 0x0007980001127983 */ /* 0x000ee40000300800 */
[----:B------:R-:W3:Y:S02]  /*5b340*/  LDL.LU R19, [R1+0x79c] ;  /* 0x00079c0001137983 */ /* 0x000ee40000300800 */
[----:B------:R-:W-:-:S02]  /*5b350*/  IMAD.MOV.U32 R29, RZ, RZ, R22 ;  /* 0x000000ffff1d7224 */ /* 0x000fc400078e0016 */
[----:B------:R-:W-:Y:S02]  /*5b360*/  IMAD.MOV.U32 R28, RZ, RZ, R23 ;  /* 0x000000ffff1c7224 */ /* 0x000fe400078e0017 */
[----:B------:R-:W0:Y:S04]  /*5b370*/  LDSM.16.MT88.4 R20, [R2+0x1c200] ;  /* 0x01c200000214783b */ /* 0x000e280000004200 */
[----:B---3--:R-:W-:Y:S01]  /*5b380*/  STL.64 [R1+0x2460], R18 ;  /* 0x0024601201007387 */ /* 0x008fe20000100a00 */
[----:B--2---:R1:W-:Y:S03]  /*5b390*/  STL.64 [R1+0x2458], R16 ;  /* 0x0024581001007387 */ /* 0x0043e60000100a00 */
[----:B-1----:R-:W2:Y:S01]  /*5b3a0*/  LDL.LU R16, [R1+0x7a0] ;  /* 0x0007a00001107983 */ /* 0x002ea20000300800 */
[----:B------:R-:W2:Y:S02]  /*5b3b0*/  LDL.LU R17, [R1+0x7a4] ;  /* 0x0007a40001117983 */ /* 0x000ea40000300800 */
[----:B------:R-:W3:Y:S02]  /*5b3c0*/  LDL.LU R18, [R1+0x7a8] ;  /* 0x0007a80001127983 */ /* 0x000ee40000300800 */
[----:B------:R-:W3:Y:S01]  /*5b3d0*/  LDL.LU R19, [R1+0x7ac] ;  /* 0x0007ac0001137983 */ /* 0x000ee20000300800 */
[----:B----4-:R-:W-:Y:S01]  /*5b3e0*/  HMMA.16816.F32 R8, R4, R26, R8 ;  /* 0x0000001a0408723c */ /* 0x010fe20000001808 */
[----:B---3--:R-:W-:Y:S01]  /*5b3f0*/  STL.64 [R1+0x2478], R18 ;  /* 0x0024781201007387 */ /* 0x008fe20000100a00 */
[----:B--2---:R1:W-:Y:S03]  /*5b400*/  STL.64 [R1+0x2470], R16 ;  /* 0x0024701001007387 */ /* 0x0043e60000100a00 */
        /* <DEDUP_REMOVED lines=8> */
[----:B0-----:R-:W-:Y:S01]  /*5b490*/  STL.64 [R1+0x22a0], R22 ;  /* 0x0022a01601007387 */ /* 0x001fe20000100a00 */
[----:B------:R0:W-:Y:S03]  /*5b4a0*/  STL.64 [R1+0x2298], R20 ;  /* 0x0022981401007387 */ /* 0x0001e60000100a00 */
[----:B0-----:R-:W4:Y:S01]  /*5b4b0*/  LDL.LU R20, [R1+0x370] ;  /* 0x0003700001147983 */ /* 0x001f220000300800 */
[----:B------:R-:W4:Y:S02]  /*5b4c0*/  LDL.LU R21, [R1+0x374] ;  /* 0x0003740001157983 */ /* 0x000f240000300800 */
[----:B------:R-:W2:Y:S02]  /*5b4d0*/  LDL.LU R22, [R1+0x378] ;  /* 0x0003780001167983 */ /* 0x000ea40000300800 */
[----:B------:R-:W2:Y:S02]  /*5b4e0*/  LDL.LU R23, [R1+0x37c] ;  /* 0x00037c0001177983 */ /* 0x000ea40000300800 */
[----:B--2---:R-:W-:Y:S01]  /*5b4f0*/  STL.64 [R1+0x22b8], R22 ;  /* 0x0022b81601007387 */ /* 0x004fe20000100a00 */
[----:B----4-:R-:W-:Y:S02]  /*5b500*/  STL.64 [R1+0x22b0], R20 ;  /* 0x0022b01401007387 */ /* 0x010fe40000100a00 */
[----:B------:R-:W-:Y:S02]  /*5b510*/  STL.64 [R1+0xd10], R8 ;  /* 0x000d100801007387 */ /* 0x000fe40000100a00 */
[----:B------:R0:W-:Y:S02]  /*5b520*/  STL.64 [R1+0xd18], R10 ;  /* 0x000d180a01007387 */ /* 0x0001e40000100a00 */
[----:B0-----:R-:W-:-:S02]  /*5b530*/  IMAD.MOV.U32 R10, RZ, RZ, R26 ;  /* 0x000000ffff0a7224 */ /* 0x001fc400078e001a */
[----:B------:R-:W-:Y:S02]  /*5b540*/  IMAD.MOV.U32 R11, RZ, RZ, R27 ;  /* 0x000000ffff0b7224 */ /* 0x000fe400078e001b */
        /* <DEDUP_REMOVED lines=35> */
[----:B------:R-:W4:Y:S02]  /*5b780*/  LDL.LU.64 R26, [R1+0x2428] ;  /* 0x00242800011a7983 */ /* 0x000f240000300a00 */
[----:B------:R-:W4:Y:S02]  /*5b790*/  LDL.LU.64 R24, [R1+0x2420] ;  /* 0x0024200001187983 */ /* 0x000f240000300a00 */
[----:B----4-:R-:W-:Y:S11]  /*5b7a0*/  HMMA.16816.F32 R24, R4, R22, R24 ;  /* 0x000000160418723c */ /* 0x010ff60000001818 */
        /* <DEDUP_REMOVED lines=8> */
[----:B------:R-:W-:-:S02]  /*5b830*/  IMAD.MOV.U32 R23, RZ, RZ, R0 ;  /* 0x000000ffff177224 */ /* 0x000fc400078e0000 */
[----:B--2---:R-:W-:-:S03]  /*5b840*/  IMAD.MOV.U32 R3, RZ, RZ, R18 ;  /* 0x000000ffff037224 */ /* 0x004fc600078e0012 */
[----:B------:R-:W-:Y:S01]  /*5b850*/  STL.64 [R1+0x22e0], R22 ;  /* 0x0022e01601007387 */ /* 0x000fe20000100a00 */
[----:B------:R-:W-:Y:S01]  /*5b860*/  IMAD.MOV.U32 R0, RZ, RZ, R19 ;  /* 0x000000ffff007224 */ /* 0x000fe200078e0013 */
[C---:B----4-:R-:W-:Y:S11]  /*5b870*/  HMMA.16816.F32 R24, R4.reuse, R18, R24 ;  /* 0x000000120418723c */ /* 0x050ff60000001818 */
[----:B------:R-:W-:Y:S11]  /*5b880*/  @!UPT UIADD3 URZ, URZ, URZ, URZ ;  /* 0x0000003f3f3ff290 */ /* 0x000ff6000fffe03f */
[----:B------:R-:W-:Y:S01]  /*5b890*/  @!UPT UIADD3 URZ, URZ, URZ, URZ ;  /* 0x0000003f3f3ff290 */ /* 0x000fe2000fffe03f */
[----:B------:R-:W-:Y:S01]  /*5b8a0*/  STL.64 [R1+0xb40], R24 ;  /* 0x000b401801007387 */ /* 0x000fe20000100a00 */
[----:B------:R0:W-:Y:S03]  /*5b8b0*/  STL.64 [R1+0xb48], R26 ;  /* 0x000b481a01007387 */ /* 0x0001e60000100a00 */
[----:B0-----:R-:W2:Y:S01]  /*5b8c0*/  LDL.LU.64 R26, [R1+0x2408] ;  /* 0x00240800011a7983 */ /* 0x001ea20000300a00 */
[----:B------:R-:W4:Y:S02]  /*5b8d0*/  LDL.LU.64 R24, [R1+0x2400] ;  /* 0x0024000001187983 */ /* 0x000f240000300a00 */
        /* <DEDUP_REMOVED lines=8> */
[----:B------:R0:W-:Y:S02]  /*5b960*/  STL.64 [R1+0x22e8], R18 ;  /* 0x0022e81201007387 */ /* 0x0001e40000100a00 */
[----:B------:R-:W3:Y:S01]  /*5b970*/  LDL.LU R16, [R1+0x740] ;  /* 0x0007400001107983 */ /* 0x000ee20000300800 */
[----:B------:R-:W3:Y:S04]  /*5b980*/  LDL.LU R17, [R1+0x744] ;  /* 0x0007440001117983 */ /* 0x000ee80000300800 */
[----:B0-----:R-:W3:Y:S01]  /*5b990*/  LDL.LU R18, [R1+0x748] ;  /* 0x0007480001127983 */ /* 0x001ee20000300800 */
[----:B------:R-:W3:Y:S02]  /*5b9a0*/  LDL.LU R19, [R1+0x74c] ;  /* 0x00074c0001137983 */ /* 0x000ee40000300800 */
[----:B---3--:R-:W-:Y:S11]  /*5b9b0*/  HMMA.16816.F32 R16, R4, R14, R16 ;  /* 0x0000000e0410723c */ /* 0x008ff60000001810 */
[----:B------:R-:W-:Y:S11]  /*5b9c0*/  @!UPT UIADD3 URZ, URZ, URZ, URZ ;  /* 0x0000003f3f3ff290 */ /* 0x000ff6000fffe03f */
[----:B------:R-:W-:Y:S01]  /*5b9d0*/  @!UPT UIADD3 URZ, URZ, URZ, URZ ;  /* 0x0000003f3f3ff290 */ /* 0x000fe2000fffe03f */
[----:B------:R0:W-:Y:S01]  /*5b9e0*/  STL.64 [R1+0xb20], R16 ;  /* 0x000b201001007387 */ /* 0x0001e20000100a00 */
[----:B------:R1:W-:Y:S03]  /*5b9f0*/  STL.64 [R1+0xb28], R18 ;  /* 0x000b281201007387 */ /* 0x0003e60000100a00 */
[----:B0-----:R-:W3:Y:S01]  /*5ba00*/  LDL.LU R16, [R1+0x3b0] ;  /* 0x0003b00001107983 */ /* 0x001ee20000300800 */
[----:B------:R-:W3:Y:S02]  /*5ba10*/  LDL.LU R17, [R1+0x3b4] ;  /* 0x0003b40001117983 */ /* 0x000ee40000300800 */
[----:B-1----:R-:W2:Y:S02]  /*5ba20*/  LDL.LU R18, [R1+0x3b8] ;  /* 0x0003b80001127983 */ /* 0x002ea40000300800 */
[----:B------:R-:W2:Y:S02]  /*5ba30*/  LDL.LU R19, [R1+0x3bc] ;  /* 0x0003bc0001137983 */ /* 0x000ea40000300800 */
[----:B--2---:R0:W-:Y:S01]  /*5ba40*/  STL.64 [R1+0x22f8], R18 ;  /* 0x0022f81201007387 */ /* 0x0041e20000100a00 */
[----:B---3--:R-:W-:Y:S02]  /*5ba50*/  STL.64 [R1+0x22f0], R16 ;  /* 0x0022f01001007387 */ /* 0x008fe40000100a00 */
[----:B0-----:R-:W-:-:S02]  /*5ba60*/  IMAD.MOV.U32 R18, RZ, RZ, R8 ;  /* 0x000000ffff127224 */ /* 0x001fc400078e0008 */
[----:B------:R-:W-:Y:S01]  /*5ba70*/  IMAD.MOV.U32 R19, RZ, RZ, R9 ;  /* 0x000000ffff137224 */ /* 0x000fe200078e0009 */
[----:B------:R-:W2:Y:S01]  /*5ba80*/  LDL.LU R8, [R1+0x23e4] ;  /* 0x0023e40001087983 */ /* 0x000ea20000300800 */
[----:B------:R-:W3:Y:S03]  /*5ba90*/  LDL.LU R9, [R1+0x23e0] ;  /* 0x0023e00001097983 */ /* 0x000ee60000300800 */
[----:B------:R0:W-:Y:S02]  /*5baa0*/  STL.64 [R1+0x2308], R18 ;  /* 0x0023081201007387 */ /* 0x0001e40000100a00 */
[----:B0-----:R-:W-:Y:S02]  /*5bab0*/  IMAD.MOV.U32 R18, RZ, RZ, R21 ;  /* 0x000000ffff127224 */ /* 0x001fe400078e0015 */
[----:B------:R-:W-:-:S05]  /*5bac0*/  IMAD.MOV.U32 R19, RZ, RZ, R20 ;  /* 0x000000ffff137224 */ /* 0x000fca00078e0014 */
        /* <DEDUP_REMOVED lines=48> */
[----:B---3--:R-:W-:-:S02]  /*5bdd0*/  IMAD.MOV.U32 R18, RZ, RZ, R9 ;  /* 0x000000ffff127224 */ /* 0x008fc400078e0009 */
[----:B------:R-:W-:-:S05]  /*5bde0*/  IMAD.MOV.U32 R19, RZ, RZ, R8 ;  /* 0x000000ffff137224 */ /* 0x000fca00078e0008 */
[----:B------:R-:W-:Y:S04]  /*5bdf0*/  STL.64 [R1+0x23b0], R18 ;  /* 0x0023b01201007387 */ /* 0x000fe80000100a00 */
[----:B----4-:R-:W-:Y:S01]  /*5be00*/  STL.64 [R1+0x2378], R22 ;  /* 0x0023781601007387 */ /* 0x010fe20000100a00 */
        /* <DEDUP_REMOVED lines=31> */
[----:B0-----:R-:W2:Y:S01]  /*5c000*/  LDL.LU R14, [R1+0x398] ;  /* 0x00039800010e7983 */ /* 0x001ea20000300800 */
[----:B------:R-:W2:Y:S01]  /*5c010*/  LDL.LU R15, [R1+0x39c] ;  /* 0x00039c00010f7983 */ /* 0x000ea20000300800 */
[----:B----4-:R-:W-:Y:S02]  /*5c020*/  HMMA.16816.F32 R4, R4, R10, R24 ;  /* 0x0000000a0404723c */ /* 0x010fe40000001818 */
[----:B--2---:R-:W-:Y:S01]  /*5c030*/  STL.64 [R1+0x22d8], R14 ;  /* 0x0022d80e01007387 */ /* 0x004fe20000100a00 */
[----:B---3--:R0:W-:Y:S03]  /*5c040*/  STL.64 [R1+0x22d0], R12 ;  /* 0x0022d00c01007387 */ /* 0x0081e60000100a00 */
[----:B0-----:R-:W2:Y:S01]  /*5c050*/  LDL.LU R12, [R1+0x3a0] ;  /* 0x0003a000010c7983 */ /* 0x001ea20000300800 */
[----:B------:R-:W2:Y:S02]  /*5c060*/  LDL.LU R13, [R1+0x3a4] ;  /* 0x0003a400010d7983 */ /* 0x000ea40000300800 */
[----:B------:R-:W2:Y:S02]  /*5c070*/  LDL.LU R14, [R1+0x3a8] ;  /* 0x0003a800010e7983 */ /* 0x000ea40000300800 */
[----:B------:R-:W2:Y:S01]  /*5c080*/  LDL.LU R15, [R1+0x3ac] ;  /* 0x0003ac00010f7983 */ /* 0x000ea20000300800 */
[----:B------:R-:W3:Y:S01]  /*5c090*/  LDL.LU.64 R26, [R1+0x23d0] ;  /* 0x0023d000011a7983 */ /* 0x000ee20000300a00 */
[----:B------:R-:W3:Y:S10]  /*5c0a0*/  LDL.LU.64 R24, [R1+0x23c8] ;  /* 0x0023c80001187983 */ /* 0x000ef40000300a00 */
[----:B------:R-:W-:Y:S02]  /*5c0b0*/  STL.64 [R1+0x570], R4 ;  /* 0x0005700401007387 */ /* 0x000fe40000100a00 */
[----:B------:R-:W-:Y:S01]  /*5c0c0*/  STL.64 [R1+0x578], R6 ;  /* 0x0005780601007387 */ /* 0x000fe20000100a00 */
[----:B------:R0:W-:Y:S01]  /*5c0d0*/  STL.64 [R1+0x22a8], R10 ;  /* 0x0022a80a01007387 */ /* 0x0001e20000100a00 */
[----:B------:R-:W4:Y:S02]  /*5c0e0*/  LDL.LU R8, [R1+0x380] ;  /* 0x0003800001087983 */ /* 0x000f240000300800 */
[----:B------:R-:W4:Y:S01]  /*5c0f0*/  LDL.LU R9, [R1+0x384] ;  /* 0x0003840001097983 */ /* 0x000f220000300800 */
[----:B0-----:R-:W4:Y:S01]  /*5c100*/  LDL.LU R10, [R1+0x388] ;  /* 0x00038800010a7983 */ /* 0x001f220000300800 */
[----:B------:R-:W4:Y:S02]  /*5c110*/  LDL.LU R11, [R1+0x38c] ;  /* 0x00038c00010b7983 */ /* 0x000f240000300800 */
[----:B------:R-:W-:-:S02]  /*5c120*/  IMAD.MOV.U32 R6, RZ, RZ, R3 ;  /* 0x000000ffff067224 */ /* 0x000fc400078e0003 */
[----:B------:R-:W-:Y:S02]  /*5c130*/  IMAD.MOV.U32 R7, RZ, RZ, R0 ;  /* 0x000000ffff077224 */ /* 0x000fe400078e0000 */
[----:B------:R-:W-:Y:S02]  /*5c140*/  IMAD.MOV.U32 R3, RZ, RZ, R18 ;  /* 0x000000ffff037224 */ /* 0x000fe400078e0012 */
[----:B------:R-:W-:Y:S01]  /*5c150*/  IMAD.MOV.U32 R0, RZ, RZ, R19 ;  /* 0x000000ffff007224 */ /* 0x000fe200078e0013 */
[C---:B---3--:R-:W-:Y:S11]  /*5c160*/  HMMA.16816.F32 R20, R24.reuse, R18, R20 ;  /* 0x000000121814723c */ /* 0x048ff60000001814 */
        /* <DEDUP_REMOVED lines=57> */
[----:B------:R-:W3:Y:S11]  /*5c500*/  LDL.LU.64 R22, [R1+0x2300] ;  /* 0x0023000001167983 */ /* 0x000ef60000300a00 */
[----:B------:R-:W-:Y:S10]  /*5c510*/  @!UPT UIADD3 URZ, URZ, URZ, URZ ;  /* 0x0000003f3f3ff290 */ /* 0x000ff4000fffe03f */
        /* <DEDUP_REMOVED lines=25> */
[----:B0-----:R-:W3:Y:S01]  /*5c6b0*/  LDL.LU.64 R22, [R1+0x22b8] ;  /* 0x0022b80001167983 */ /* 0x001ee20000300a00 */
[----:B------:R-:W3:Y:S01]  /*5c6c0*/  LDL.LU.64 R20, [R1+0x22b0] ;  /* 0x0022b00001147983 */ /* 0x000ee20000300a00 */
[C---:B----4-:R-:W-:Y:S11]  /*5c6d0*/  HMMA.16816.F32 R8, R24.reuse, R6, R8 ;  /* 0x000000061808723c */ /* 0x050ff60000001808 */
[----:B------:R-:W-:Y:S11]  /*5c6e0*/  @!UPT UIADD3 URZ, URZ, URZ, URZ ;  /* 0x0000003f3f3ff290 */ /* 0x000ff6000fffe03f */
[----:B------:R-:W-:Y:S01]  /*5c6f0*/  @!UPT UIADD3 URZ, URZ, URZ, URZ ;  /* 0x0000003f3f3ff290 */ /* 0x000fe2000fffe03f */
[----:B------:R0:W-:Y:S01]  /*5c700*/  STL.64 [R1+0xad0], R8 ;  /* 0x000ad00801007387 */ /* 0x0001e20000100a00 */
[----:B------:R1:W-:Y:S03]  /*5c710*/  STL.64 [R1+0xad8], R10 ;  /* 0x000ad80a01007387 */ /* 0x0003e60000100a00 */
[----:B0-----:R-:W2:Y:S01]  /*5c720*/  LDL.LU R8, [R1+0x730] ;  /* 0x0007300001087983 */ /* 0x001ea20000300800 */
[C---:B---3--:R-:W-:Y:S11]  /*5c730*/  HMMA.16816.F32 R4, R24.reuse, R18, R20 ;  /* 0x000000121804723c */ /* 0x048ff60000001814 */
[----:B------:R-:W-:Y:S11]  /*5c740*/  @!UPT UIADD3 URZ, URZ, URZ, URZ ;  /* 0x0000003f3f3ff290 */ /* 0x000ff6000fffe03f */
[----:B------:R-:W-:Y:S01]  /*5c750*/  @!UPT UIADD3 URZ, URZ, URZ, URZ ;  /* 0x0000003f3f3ff290 */ /* 0x000fe2000fffe03f */
[----:B------:R-:W-:Y:S01]  /*5c760*/  STL.64 [R1+0xac0], R4 ;  /* 0x000ac00401007387 */ /* 0x000fe20000100a00 */
[----:B------:R-:W-:Y:S02]  /*5c770*/  STL.64 [R1+0xac8], R6 ;  /* 0x000ac80601007387 */ /* 0x000fe40000100a00 */
[----:B------:R-:W2:Y:S02]  /*5c780*/  LDL.LU R9, [R1+0x734] ;  /* 0x0007340001097983 */ /* 0x000ea40000300800 */
[----:B-1----:R-:W2:Y:S01]  /*5c790*/  LDL.LU R10, [R1+0x738] ;  /* 0x00073800010a7983 */ /* 0x002ea20000300800 */
[----:B------:R-:W2:Y:S01]  /*5c7a0*/  LDL.LU R11, [R1+0x73c] ;  /* 0x00073c00010b7983 */ /* 0x000ea20000300800 */
[----:B------:R-:W3:Y:S02]  /*5c7b0*/  LDL.LU R20, [R1+0x360] ;  /* 0x0003600001147983 */ /* 0x000ee40000300800 */
[----:B------:R-:W3:Y:S02]  /*5c7c0*/  LDL.LU R21, [R1+0x364] ;  /* 0x0003640001157983 */ /* 0x000ee40000300800 */
[----:B------:R-:W3:Y:S01]  /*5c7d0*/  LDL.LU R22, [R1+0x368] ;  /* 0x0003680001167983 */ /* 0x000ee20000300800 */
[----:B------:R-:W3:Y:S01]  /*5c7e0*/  LDL.LU R23, [R1+0x36c] ;  /* 0x00036c0001177983 */ /* 0x000ee20000300800 */
[----:B------:R0:W-:Y:S02]  /*5c7f0*/  STL.64 [R1+0x2258], R18 ;  /* 0x0022581201007387 */ /* 0x0001e40000100a00 */
[----:B------:R-:W-:Y:S01]  /*5c800*/  STL.64 [R1+0x2260], R16 ;  /* 0x0022601001007387 */ /* 0x000fe20000100a00 */
[----:B------:R-:W1:Y:S04]  /*5c810*/  LDSM.16.MT88.4 R4, [R2+0x1c280] ;  /* 0x01c280000204783b */ /* 0x000e680000004200 */
[----:B0-----:R-:W4:Y:S04]  /*5c820*/  LDL.64 R18, [R1+0xa8] ;  /* 0x0000a80001127983 */ /* 0x001f280000100a00 */
[----:B----4-:R0:W-:Y:S04]  /*5c830*/  STL.64 [R1+0x2268], R18 ;  /* 0x0022681201007387 */ /* 0x0101e80000100a00 */
[----:B0-----:R-:W4:Y:S04]  /*5c840*/  LDL.64 R18, [R1+0xb8] ;  /* 0x0000b80001127983 */ /* 0x001f280000100a00 */
[----:B----4-:R-:W-:Y:S01]  /*5c850*/  STL.64 [R1+0x2280], R18 ;  /* 0x0022801201007387 */ /* 0x010fe20000100a00 */
[----:B-1----:R-:W-:Y:S02]  /*5c860*/  STL.64 [R1+0x2198], R6 ;  /* 0x0021980601007387 */ /* 0x002fe40000100a00 */
[----:B------:R0:W-:Y:S02]  /*5c870*/  STL.64 [R1+0x2190], R4 ;  /* 0x0021900401007387 */ /* 0x0001e40000100a00 */
[----:B0-----:R-:W4:Y:S01]  /*5c880*/  LDL.LU R4, [R1+0x330] ;  /* 0x0003300001047983 */ /* 0x001f220000300800 */
        /* <DEDUP_REMOVED lines=19> */
[----:B------:R0:W-:Y:S03]  /*5c9c0*/  STL.64 [R1+0x21c8], R14 ;  /* 0x0021c80e01007387 */ /* 0x0001e60000100a00 */
[----:B0-----:R-:W4:Y:S01]  /*5c9d0*/  LDL.64 R14, [R1+0x88] ;  /* 0x00008800010e7983 */ /* 0x001f220000100a00 */
[----:B---3--:R-:W-:Y:S03]  /*5c9e0*/  HMMA.16816.F32 R24, R24, R10, R20 ;  /* 0x0000000a1818723c */ /* 0x008fe60000001814 */
[----:B------:R-:W2:Y:S01]  /*5c9f0*/  LDL.LU.64 R22, [R1+0x22a0] ;  /* 0x0022a00001167983 */ /* 0x000ea20000300a00 */
[----:B------:R-:W2:Y:S02]  /*5ca00*/  LDL.LU.64 R20, [R1+0x2298] ;  /* 0x0022980001147983 */ /* 0x000ea40000300a00 */
[----:B------:R-:W-:-:S02]  /*5ca10*/  IMAD.MOV.U32 R18, RZ, RZ, R3 ;  /* 0x000000ffff127224 */ /* 0x000fc400078e0003 */
[----:B------:R-:W-:Y:S11]  /*5ca20*/  IMAD.MOV.U32 R19, RZ, RZ, R0 ;  /* 0x000000ffff137224 */ /* 0x000ff600078e0000 */
[----:B------:R-:W-:Y:S04]  /*5ca30*/  @!UPT UIADD3 URZ, URZ, URZ, URZ ;  /* 0x0000003f3f3ff290 */ /* 0x000fe8000fffe03f */
[----:B------:R0:W-:Y:S01]  /*5ca40*/  STL.64 [R1+0x560], R24 ;  /* 0x0005601801007387 */ /* 0x0001e20000100a00 */
[----:B------:R1:W-:Y:S03]  /*5ca50*/  STL.64 [R1+0x568], R26 ;  /* 0x0005681a01007387 */ /* 0x0003e60000100a00 */
[----:B0-----:R-:W3:Y:S01]  /*5ca60*/  LDL.LU R24, [R1+0x310] ;  /* 0x0003100001187983 */ /* 0x001ee20000300800 */
[----:B------:R-:W3:Y:S02]  /*5ca70*/  LDL.LU R25, [R1+0x314] ;  /* 0x0003140001197983 */ /* 0x000ee40000300800 */
[----:B-1----:R-:W3:Y:S02]  /*5ca80*/  LDL.LU R26, [R1+0x318] ;  /* 0x00031800011a7983 */ /* 0x002ee40000300800 */
[----:B------:R-:W3:Y:S01]  /*5ca90*/  LDL.LU R27, [R1+0x31c] ;  /* 0x00031c00011b7983 */ /* 0x000ee20000300800 */
[----:B------:R-:W-:Y:S01]  /*5caa0*/  STL [R1+0x21a4], R10 ;  /* 0x0021a40a01007387 */ /* 0x000fe20000100800 */
[----:B------:R0:W-:Y:S03]  /*5cab0*/  STL [R1+0x21a0], R11 ;  /* 0x0021a00b01007387 */ /* 0x0001e60000100800 */
[----:B0-----:R-:W3:Y:S01]  /*5cac0*/  LDL.64 R10, [R1+0x98] ;  /* 0x00009800010a7983 */ /* 0x001ee20000100a00 */
        /* <DEDUP_REMOVED lines=18> */
[----:B--2---:R-:W-:Y:S11]  /*5cbf0*/  HMMA.16816.F32 R4, R20, R18, R4 ;  /* 0x000000121404723c */ /* 0x004ff60000001804 */
[----:B------:R-:W-:Y:S11]  /*5cc00*/  @!UPT UIADD3 URZ, URZ, URZ, URZ ;  /* 0x0000003f3f3ff290 */ /* 0x000ff6000fffe03f */
[----:B------:R-:W-:Y:S01]  /*5cc10*/  @!UPT UIADD3 URZ, URZ, URZ, URZ ;  /* 0x0000003f3f3ff290 */ /* 0x000fe2000fffe03f */
[----:B------:R0:W-:Y:S01]  /*5cc20*/  STL.64 [R1+0xe80], R4 ;  /* 0x000e800401007387 */ /* 0x0001e20000100a00 */
[----:B------:R-:W-:Y:S02]  /*5cc30*/  STL.64 [R1+0xe88], R6 ;  /* 0x000e880601007387 */ /* 0x000fe40000100a00 */
[----:B------:R-:W2:Y:S02]  /*5cc40*/  LDL.LU.64 R16, [R1+0x2260] ;  /* 0x0022600001107983 */ /* 0x000ea40000300a00 */
[----:B0-----:R-:W-:Y:S02]  /*5cc50*/  IMAD.MOV.U32 R4, RZ, RZ, R19 ;  /* 0x000000ffff047224 */ /* 0x001fe400078e0013 */
[----:B------:R-:W-:-:S03]  /*5cc60*/  IMAD.MOV.U32 R5, RZ, RZ, R18 ;  /* 0x000000ffff057224 */ /* 0x000fc600078e0012 */
[----:B------:R0:W-:Y:S02]  /*5cc70*/  STL [R1+0x21b4], R4 ;  /* 0x0021b40401007387 */ /* 0x0001e40000100800 */
[----:B------:R1:W-:Y:S02]  /*5cc80*/  STL [R1+0x21b0], R5 ;  /* 0x0021b00501007387 */ /* 0x0003e40000100800 */
[----:B0-----:R-:W3:Y:S01]  /*5cc90*/  LDL.LU R4, [R1+0x320] ;  /* 0x0003200001047983 */ /* 0x001ee20000300800 */
[----:B-1----:R-:W3:Y:S02]  /*5cca0*/  LDL.LU R5, [R1+0x324] ;  /* 0x0003240001057983 */ /* 0x002ee40000300800 */
[----:B------:R-:W3:Y:S02]  /*5ccb0*/  LDL.LU R6, [R1+0x328] ;  /* 0x0003280001067983 */ /* 0x000ee40000300800 */
[----:B------:R-:W3:Y:S02]  /*5ccc0*/  LDL.LU R7, [R1+0x32c] ;  /* 0x00032c0001077983 */ /* 0x000ee40000300800 */
[----:B----4-:R-:W-:-:S02]  /*5ccd0*/  IMAD.MOV.U32 R9, RZ, RZ, R14 ;  /* 0x000000ffff097224 */ /* 0x010fc400078e000e */
[----:B------:R-:W-:Y:S01]  /*5cce0*/  IMAD.MOV.U32 R8, RZ, RZ, R15 ;  /* 0x000000ffff087224 */ /* 0x000fe200078e000f */
[----:B---3--:R-:W-:Y:S11]  /*5ccf0*/  HMMA.16816.F32 R4, R20, R10, R4 ;  /* 0x0000000a1404723c */ /* 0x008ff60000001804 */
[----:B------:R-:W-:Y:S11]  /*5cd00*/  @!UPT UIADD3 URZ, URZ, URZ, URZ ;  /* 0x0000003f3f3ff290 */ /* 0x000ff6000fffe03f */
[----:B------:R-:W-:Y:S01]  /*5cd10*/  @!UPT UIADD3 URZ, URZ, URZ, URZ ;  /* 0x0000003f3f3ff290 */ /* 0x000fe2000fffe03f */
[----:B------:R-:W-:Y:S01]  /*5cd20*/  STL.64 [R1+0xe70], R4 ;  /* 0x000e700401007387 */ /* 0x000fe20000100a00 */
[----:B------:R0:W-:Y:S02]  /*5cd30*/  STL.64 [R1+0xe78], R6 ;  /* 0x000e780601007387 */ /* 0x0001e40000100a00 */
[----:B0-----:R-:W-:Y:S02]  /*5cd40*/  IMAD.MOV.U32 R7, RZ, RZ, R10 ;  /* 0x000000ffff077224 */ /* 0x001fe400078e000a */
[----:B------:R-:W-:-:S05]  /*5cd50*/  IMAD.MOV.U32 R6, RZ, RZ, R11 ;  /* 0x000000ffff067224 */ /* 0x000fca00078e000b */
[----:B------:R0:W-:Y:S02]  /*5cd60*/  STL.64 [R1+0x21e0], R6 ;  /* 0x0021e00601007387 */ /* 0x0001e40000100a00 */
[----:B0-----:R-:W-:Y:S11]  /*5cd70*/  HMMA.16816.F32 R4, R20, R14, R24 ;  /* 0x0000000e1404723c */ /* 0x001ff60000001818 */
[----:B------:R-:W-:Y:S11]  /*5cd80*/  @!UPT UIADD3 URZ, URZ, URZ, URZ ;  /* 0x0000003f3f3ff290 */ /* 0x000ff6000fffe03f */
[----:B------:R-:W-:Y:S01]  /*5cd90*/  @!UPT UIADD3 URZ, URZ, URZ, URZ ;  /* 0x0000003f3f3ff290 */ /* 0x000fe2000fffe03f */
[----:B------:R0:W-:Y:S01]  /*5cda0*/  STL.64 [R1+0xca0], R4 ;  /* 0x000ca00401007387 */ /* 0x0001e20000100a00 */
[----:B------:R1:W-:Y:S02]  /*5cdb0*/  STL.64 [R1+0xca8], R6 ;  /* 0x000ca80601007387 */ /* 0x0003e40000100a00 */
[----:B------:R3:W-:Y:S02]  /*5cdc0*/  STL.64 [R1+0x2208], R8 ;  /* 0x0022080801007387 */ /* 0x0007e40000100a00 */
[----:B------:R-:W4:Y:S01]  /*5cdd0*/  LDL.LU R12, [R1+0x6c0] ;  /* 0x0006c000010c7983 */ /* 0x000f220000300800 */
[----:B------:R-:W4:Y:S01]  /*5cde0*/  LDL.LU R13, [R1+0x6c4] ;  /* 0x0006c400010d7983 */ /* 0x000f220000300800 */
[----:B------:R-:W2:Y:S02]  /*5cdf0*/  LDL.LU R14, [R1+0x6c8] ;  /* 0x0006c800010e7983 */ /* 0x000ea40000300800 */
[----:B------:R-:W2:Y:S01]  /*5ce00*/  LDL.LU R15, [R1+0x6cc] ;  /* 0x0006cc00010f7983 */ /* 0x000ea20000300800 */
[----:B0-----:R-:W2:Y:S01]  /*5ce10*/  LDL.LU R4, [R1+0x6d0] ;  /* 0x0006d00001047983 */ /* 0x001ea20000300800 */
[----:B------:R-:W2:Y:S02]  /*5ce20*/  LDL.LU R5, [R1+0x6d4] ;  /* 0x0006d40001057983 */ /* 0x000ea40000300800 */
[----:B-1----:R-:W2:Y:S02]  /*5ce30*/  LDL.LU R6, [R1+0x6d8] ;  /* 0x0006d80001067983 */ /* 0x002ea40000300800 */
[----:B------:R-:W2:Y:S01]  /*5ce40*/  LDL.LU R7, [R1+0x6dc] ;  /* 0x0006dc0001077983 */ /* 0x000ea20000300800 */
[----:B---3--:R-:W3:Y:S01]  /*5ce50*/  LDL.LU R8, [R1+0x6f0] ;  /* 0x0006f00001087983 */ /* 0x008ee20000300800 */
[----:B------:R-:W3:Y:S02]  /*5ce60*/  LDL.LU R9, [R1+0x6f4] ;  /* 0x0006f40001097983 */ /* 0x000ee40000300800 */
[----:B------:R-:W2:Y:S02]  /*5ce70*/  LDL.LU R10, [R1+0x6f8] ;  /* 0x0006f800010a7983 */ /* 0x000ea40000300800 */
[----:B------:R-:W2:Y:S02]  /*5ce80*/  LDL.LU R11, [R1+0x6fc] ;  /* 0x0006fc00010b7983 */ /* 0x000ea40000300800 */
[----:B--2---:R0:W-:Y:S01]  /*5ce90*/  STL.64 [R1+0x2218], R10 ;  /* 0x0022180a01007387 */ /* 0x0041e20000100a00 */
[----:B---3--:R-:W-:Y:S02]  /*5cea0*/  STL.64 [R1+0x2210], R8 ;  /* 0x0022100801007387 */ /* 0x008fe40000100a00 */
[----:B0-----:R-:W-:-:S02]  /*5ceb0*/  IMAD.MOV.U32 R11, RZ, RZ, R16 ;  /* 0x000000ffff0b7224 */ /* 0x001fc400078e0010 */
[----:B------:R-:W-:Y:S01]  /*5cec0*/  IMAD.MOV.U32 R10, RZ, RZ, R17 ;  /* 0x000000ffff0a7224 */ /* 0x000fe200078e0011 */
[----:B------:R-:W2:Y:S01]  /*5ced0*/  LDL.LU R16, [R1+0x300] ;  /* 0x0003000001107983 */ /* 0x000ea20000300800 */
[----:B------:R-:W2:Y:S02]  /*5cee0*/  LDL.LU R17, [R1+0x304] ;  /* 0x0003040001117983 */ /* 0x000ea40000300800 */
[----:B------:R-:W2:Y:S02]  /*5cef0*/  LDL.LU R18, [R1+0x308] ;  /* 0x0003080001127983 */ /* 0x000ea40000300800 */
[----:B------:R-:W2:Y:S01]  /*5cf00*/  LDL.LU R19, [R1+0x30c] ;  /* 0x00030c0001137983 */ /* 0x000ea20000300800 */
[----:B------:R-:W3:Y:S04]  /*5cf10*/  LDL.64 R26, [R1+0x68] ;  /* 0x00006800011a7983 */ /* 0x000ee80000100a00 */
[----:B---3--:R0:W-:Y:S04]  /*5cf20*/  STL.64 [R1+0x2250], R26 ;  /* 0x0022501a01007387 */ /* 0x0081e80000100a00 */
[----:B0-----:R-:W2:Y:S01]  /*5cf30*/  LDL.64 R26, [R1+0x78] ;  /* 0x00007800011a7983 */ /* 0x001ea20000100a00 */
[----:B------:R0:W-:Y:S03]  /*5cf40*/  STL.64 [R1+0x2228], R10 ;  /* 0x0022280a01007387 */ /* 0x0001e60000100a00 */
[----:B0-----:R-:W3:Y:S04]  /*5cf50*/  LDL.64 R10, [R1+0x48] ;  /* 0x00004800010a7983 */ /* 0x001ee80000100a00 */
[----:B---3--:R0:W-:Y:S04]  /*5cf60*/  STL.64 [R1+0x2240], R10 ;  /* 0x0022400a01007387 */ /* 0x0081e80000100a00 */
[----:B0-----:R-:W3:Y:S04]  /*5cf70*/  LDL.64 R10, [R1+0x58] ;  /* 0x00005800010a7983 */ /* 0x001ee80000100a00 */
[----:B---3--:R0:W-:Y:S01]  /*5cf80*/  STL.64 [R1+0x2248], R10 ;  /* 0x0022480a01007387 */ /* 0x0081e20000100a00 */
[----:B------:R-:W3:Y:S02]  /*5cf90*/  LDL.LU R8, [R1+0x2f0] ;  /* 0x0002f00001087983 */ /* 0x000ee40000300800 */
[----:B------:R-:W3:Y:S01]  /*5cfa0*/  LDL.LU R9, [R1+0x2f4] ;  /* 0x0002f40001097983 */ /* 0x000ee20000300800 */
[----:B0-----:R-:W3:Y:S01]  /*5cfb0*/  LDL.LU R10, [R1+0x2f8] ;  /* 0x0002f800010a7983 */ /* 0x001ee20000300800 */
[----:B------:R-:W3:Y:S02]  /*5cfc0*/  LDL.LU R11, [R1+0x2fc] ;  /* 0x0002fc00010b7983 */ /* 0x000ee40000300800 */
        /* <DEDUP_REMOVED lines=8> */
[----:B0-----:R-:W2:Y:S01]  /*5d050*/  LDL.LU R6, [R1+0x708] ;  /* 0x0007080001067983 */ /* 0x001ea20000300800 */
[----:B------:R-:W2:Y:S01]  /*5d060*/  LDL.LU R7, [R1+0x70c] ;  /* 0x00070c0001077983 */ /* 0x000ea20000300800 */
[----:B------:R-:W-:Y:S02]  /*5d070*/  HMMA.16816.F32 R16, R20, R26, R16 ;  /* 0x0000001a1410723c */ /* 0x000fe40000001810 */
[----:B--2---:R-:W-:Y:S01]  /*5d080*/  STL.64 [R1+0x2238], R6 ;  /* 0x0022380601007387 */ /* 0x004fe20000100a00 */
[----:B------:R0:W-:Y:S03]  /*5d090*/  STL.64 [R1+0x2230], R4 ;  /* 0x0022300401007387 */ /* 0x0001e60000100a00 */
[----:B0-----:R-:W2:Y:S01]  /*5d0a0*/  LDL.LU R4, [R1+0x710] ;  /* 0x0007100001047983 */ /* 0x001ea20000300800 */
[----:B------:R-:W2:Y:S02]  /*5d0b0*/  LDL.LU R5, [R1+0x714] ;  /* 0x0007140001057983 */ /* 0x000ea40000300800 */
[----:B------:R-:W2:Y:S02]  /*5d0c0*/  LDL.LU R6, [R1+0x718] ;  /* 0x0007180001067983 */ /* 0x000ea40000300800 */
[----:B------:R-:W2:Y:S01]  /*5d0d0*/  LDL.LU R7, [R1+0x71c] ;  /* 0x00071c0001077983 */ /* 0x000ea20000300800 */
[----:B------:R0:W-:Y:S01]  /*5d0e0*/  STL.64 [R1+0x21d8], R14 ;  /* 0x0021d80e01007387 */ /* 0x0001e20000100a00 */
[----:B----4-:R1:W-:Y:S03]  /*5d0f0*/  STL.64 [R1+0x21d0], R12 ;  /* 0x0021d00c01007387 */ /* 0x0103e60000100a00 */
[----:B0-----:R-:W4:Y:S04]  /*5d100*/  LDL.64 R14, [R1+0x8] ;  /* 0x00000800010e7983 */ /* 0x001f280000100a00 */
[----:B----4-:R0:W-:Y:S01]  /*5d110*/  STL.64 [R1+0x21f8], R14 ;  /* 0x0021f80e01007387 */ /* 0x0101e20000100a00 */
[----:B-1----:R-:W4:Y:S02]  /*5d120*/  LDL.LU R12, [R1+0x6e0] ;  /* 0x0006e000010c7983 */ /* 0x002f240000300800 */
[----:B------:R-:W4:Y:S01]  /*5d130*/  LDL.LU R13, [R1+0x6e4] ;  /* 0x0006e400010d7983 */ /* 0x000f220000300800 */
[----:B0-----:R-:W4:Y:S01]  /*5d140*/  LDL.LU R14, [R1+0x6e8] ;  /* 0x0006e800010e7983 */ /* 0x001f220000300800 */
[----:B------:R-:W4:Y:S02]  /*5d150*/  LDL.LU R15, [R1+0x6ec] ;  /* 0x0006ec00010f7983 */ /* 0x000f240000300800 */
[----:B------:R0:W-:Y:S02]  /*5d160*/  STL.64 [R1+0xc70], R16 ;  /* 0x000c701001007387 */ /* 0x0001e40000100a00 */
[----:B------:R1:W-:Y:S02]  /*5d170*/  STL.64 [R1+0xc78], R18 ;  /* 0x000c781201007387 */ /* 0x0003e40000100a00 */
[----:B0-----:R-:W-:Y:S01]  /*5d180*/  IMAD.MOV.U32 R17, RZ, RZ, R26 ;  /* 0x000000ffff117224 */ /* 0x001fe200078e001a */
[----:B-1----:R-:W2:Y:S01]  /*5d190*/  LDL.LU.64 R18, [R1+0x2258] ;  /* 0x0022580001127983 */ /* 0x002ea20000300a00 */
[----:B------:R-:W-:-:S02]  /*5d1a0*/  IMAD.MOV.U32 R16, RZ, RZ, R27 ;  /* 0x000000ffff107224 */ /* 0x000fc400078e001b */
[----:B------:R-:W3:Y:S02]  /*5d1b0*/  LDL.LU.64 R26, [R1+0x2250] ;  /* 0x00225000011a7983 */ /* 0x000ee40000300a00 */
[C---:B---3--:R-:W-:Y:S01]  /*5d1c0*/  HMMA.16816.F32 R8, R20.reuse, R26, R8 ;  /* 0x0000001a1408723c */ /* 0x048fe20000001808 */
[----:B------:R-:W-:Y:S02]  /*5d1d0*/  IMAD.MOV.U32 R29, RZ, RZ, R26 ;  /* 0x000000ffff1d7224 */ /* 0x000fe400078e001a */
[----:B------:R-:W-:Y:S02]  /*5d1e0*/  IMAD.MOV.U32 R28, RZ, RZ, R27 ;  /* 0x000000ffff1c7224 */ /* 0x000fe400078e001b */
[----:B------:R-:W0:Y:S11]  /*5d1f0*/  LDSM.16.MT88.4 R24, [R2+0x1c300] ;  /* 0x01c300000218783b */ /* 0x000e360000004200 */
[----:B------:R-:W-:Y:S07]  /*5d200*/  @!UPT UIADD3 URZ, URZ, URZ, URZ ;  /* 0x0000003f3f3ff290 */ /* 0x000fee000fffe03f */
[----:B------:R-:W-:Y:S01]  /*5d210*/  STL.64 [R1+0xc90], R8 ;  /* 0x000c900801007387 */ /* 0x000fe20000100a00 */
[----:B------:R1:W-:Y:S03]  /*5d220*/  STL.64 [R1+0xc98], R10 ;  /* 0x000c980a01007387 */ /* 0x0003e60000100a00 */
[----:B-1----:R-:W3:Y:S04]  /*5d230*/  LDL.LU.64 R10, [R1+0x2248] ;  /* 0x00224800010a7983 */ /* 0x002ee80000300a00 */
[----:B0-----:R-:W-:Y:S01]  /*5d240*/  STL.64 [R1+0x2048], R26 ;  /* 0x0020481a01007387 */ /* 0x001fe20000100a00 */
[----:B------:R0:W-:Y:S03]  /*5d250*/  STL.64 [R1+0x2040], R24 ;  /* 0x0020401801007387 */ /* 0x0001e60000100a00 */
[----:B0-----:R-:W3:Y:S01]  /*5d260*/  LDL.LU R24, [R1+0x720] ;  /* 0x0007200001187983 */ /* 0x001ee20000300800 */
[----:B------:R-:W3:Y:S02]  /*5d270*/  LDL.LU R25, [R1+0x724] ;  /* 0x0007240001197983 */ /* 0x000ee40000300800 */
[----:B------:R-:W3:Y:S02]  /*5d280*/  LDL.LU R26, [R1+0x728] ;  /* 0x00072800011a7983 */ /* 0x000ee40000300800 */
        /* <DEDUP_REMOVED lines=20> */
[----:B0-----:R-:W3:Y:S01]  /*5d3d0*/  LDL.LU R24, [R1+0x6b0] ;  /* 0x0006b00001187983 */ /* 0x001ee20000300800 */
[----:B------:R-:W3:Y:S02]  /*5d3e0*/  LDL.LU R25, [R1+0x6b4] ;  /* 0x0006b40001197983 */ /* 0x000ee40000300800 */
[----:B------:R-:W3:Y:S02]  /*5d3f0*/  LDL.LU R26, [R1+0x6b8] ;  /* 0x0006b800011a7983 */ /* 0x000ee40000300800 */
[----:B------:R-:W3:Y:S01]  /*5d400*/  LDL.LU R27, [R1+0x6bc] ;  /* 0x0006bc00011b7983 */ /* 0x000ee20000300800 */
[C---:B--2---:R-:W-:Y:S01]  /*5d410*/  HMMA.16816.F32 R8, R20.reuse, R10, R4 ;  /* 0x0000000a1408723c */ /* 0x044fe20000001804 */
[----:B------:R-:W2:Y:S11]  /*5d420*/  LDL.LU.64 R6, [R1+0x2220] ;  /* 0x0022200001067983 */ /* 0x000eb60000300a00 */
[----:B------:R-:W-:Y:S11]  /*5d430*/  @!UPT UIADD3 URZ, URZ, URZ, URZ ;  /* 0x0000003f3f3ff290 */ /* 0x000ff6000fffe03f */
        /* <DEDUP_REMOVED lines=39> */
[----:B---3--:R-:W-:Y:S11]  /*5d6b0*/  HMMA.16816.F32 R24, R20, R14, R24 ;  /* 0x0000000e1418723c */ /* 0x008ff60000001818 */
[----:B------:R-:W-:Y:S11]  /*5d6c0*/  @!UPT UIADD3 URZ, URZ, URZ, URZ ;  /* 0x0000003f3f3ff290 */ /* 0x000ff6000fffe03f */
[----:B------:R-:W-:Y:S01]  /*5d6d0*/  @!UPT UIADD3 URZ, URZ, URZ, URZ ;  /* 0x0000003f3f3ff290 */ /* 0x000fe2000fffe03f */
[----:B------:R-:W-:Y:S01]  /*5d6e0*/  STL.64 [R1+0xa40], R24 ;  /* 0x000a401801007387 */ /* 0x000fe20000100a00 */
[----:B------:R0:W-:Y:S03]  /*5d6f0*/  STL.64 [R1+0xa48], R26 ;  /* 0x000a481a01007387 */ /* 0x0001e60000100a00 */
[----:B0-----:R-:W2:Y:S01]  /*5d700*/  LDL.LU.64 R26, [R1+0x21c0] ;  /* 0x0021c000011a7983 */ /* 0x001ea20000300a00 */
[----:B------:R-:W3:Y:S02]  /*5d710*/  LDL.LU.64 R24, [R1+0x21b8] ;  /* 0x0021b80001187983 */ /* 0x000ee40000300a00 */
[----:B------:R0:W-:Y:S02]  /*5d720*/  STL.64 [R1+0x2060], R14 ;  /* 0x0020600e01007387 */ /* 0x0001e40000100a00 */
[----:B------:R-:W2:Y:S01]  /*5d730*/  LDL.LU R12, [R1+0x5d0] ;  /* 0x0005d000010c7983 */ /* 0x000ea20000300800 */
[----:B------:R-:W2:Y:S04]  /*5d740*/  LDL.LU R13, [R1+0x5d4] ;  /* 0x0005d400010d7983 */ /* 0x000ea80000300800 */
        /* <DEDUP_REMOVED lines=30> */
[----:B------:R0:W-:Y:S04]  /*5d930*/  STL.64 [R1+0x20b0], R18 ;  /* 0x0020b01201007387 */ /* 0x0001e80000100a00 */
[----:B0-----:R-:W2:Y:S04]  /*5d940*/  LDL.LU.64 R18, [R1+0x38] ;  /* 0x0000380001127983 */ /* 0x001ea80000300a00 */
[----:B--2---:R0:W-:Y:S01]  /*5d950*/  STL.64 [R1+0x20c8], R18 ;  /* 0x0020c81201007387 */ /* 0x0041e20000100a00 */
[----:B------:R-:W2:Y:S02]  /*5d960*/  LDL.LU R12, [R1+0x600] ;  /* 0x00060000010c7983 */ /* 0x000ea40000300800 */
[----:B------:R-:W2:Y:S02]  /*5d970*/  LDL.LU R13, [R1+0x604] ;  /* 0x00060400010d7983 */ /* 0x000ea40000300800 */
[----:B------:R-:W2:Y:S01]  /*5d980*/  LDL.LU R14, [R1+0x608] ;  /* 0x00060800010e7983 */ /* 0x000ea20000300800 */
[----:B------:R-:W2:Y:S01]  /*5d990*/  LDL.LU R15, [R1+0x60c] ;  /* 0x00060c00010f7983 */ /* 0x000ea20000300800 */
[----:B0-----:R-:W-:-:S02]  /*5d9a0*/  IMAD.MOV.U32 R18, RZ, RZ, R27 ;  /* 0x000000ffff127224 */ /* 0x001fc400078e001b */
        /* <DEDUP_REMOVED lines=59> */
[----:B------:R-:W4:Y:S02]  /*5dd60*/  LDL.LU R5, [R1+0x2e4] ;  /* 0x0002e40001057983 */ /* 0x000f240000300800 */
[----:B------:R-:W4:Y:S02]  /*5dd70*/  LDL.LU R6, [R1+0x2e8] ;  /* 0x0002e80001067983 */ /* 0x000f240000300800 */
[----:B------:R-:W4:Y:S01]  /*5dd80*/  LDL.LU R7, [R1+0x2ec] ;  /* 0x0002ec0001077983 */ /* 0x000f220000300800 */
        /* <DEDUP_REMOVED lines=34> */
[----:B------:R-:W4:Y:S01]  /*5dfb0*/  LDL.LU.64 R6, [R1+0x2198] ;  /* 0x0021980001067983 */ /* 0x000f220000300a00 */
[----:B------:R-:W4:Y:S02]  /*5dfc0*/  LDL.LU.64 R4, [R1+0x2190] ;  /* 0x0021900001047983 */ /* 0x000f240000300a00 */
[----:B------:R-:W-:Y:S02]  /*5dfd0*/  STL.64 [R1+0x550], R20 ;  /* 0x0005501401007387 */ /* 0x000fe40000100a00 */
[----:B------:R-:W-:Y:S02]  /*5dfe0*/  STL.64 [R1+0x558], R22 ;  /* 0x0005581601007387 */ /* 0x000fe40000100a00 */
[----:B------:R-:W0:Y:S04]  /*5dff0*/  LDSM.16.MT88.4 R20, [R2+0x1c380] ;  /* 0x01c380000214783b */ /* 0x000e280000004200 */
[----:B0-----:R-:W-:Y:S01]  /*5e000*/  STL [R1+0x1f1c], R20 ;  /* 0x001f1c1401007387 */ /* 0x001fe20000100800 */
[----:B------:R-:W-:Y:S02]  /*5e010*/  STL [R1+0x1f18], R21 ;  /* 0x001f181501007387 */ /* 0x000fe40000100800 */
[----:B------:R-:W-:Y:S02]  /*5e020*/  STL [R1+0x1f14], R22 ;  /* 0x001f141601007387 */ /* 0x000fe40000100800 */
[----:B------:R0:W-:Y:S02]  /*5e030*/  STL [R1+0x1f10], R23 ;  /* 0x001f101701007387 */ /* 0x0001e40000100800 */
[----:B0-----:R-:W4:Y:S01]  /*5e040*/  LDL.LU.64 R22, [R1+0xc8] ;  /* 0x0000c80001167983 */ /* 0x001f220000300a00 */
[----:B------:R-:W-:Y:S01]  /*5e050*/  STL [R1+0x1ca8], R2 ;  /* 0x001ca80201007387 */ /* 0x000fe20000100800 */
[C---:B----4-:R-:W-:Y:S11]  /*5e060*/  HMMA.16816.F32 R16, R4.reuse, R22, R16 ;  /* 0x000000160410723c */ /* 0x050ff60000001810 */
[----:B------:R-:W-:Y:S11]  /*5e070*/  @!UPT UIADD3 URZ, URZ, URZ, URZ ;  /* 0x0000003f3f3ff290 */ /* 0x000ff6000fffe03f */
[----:B------:R-:W-:Y:S01]  /*5e080*/  @!UPT UIADD3 URZ, URZ, URZ, URZ ;  /* 0x0000003f3f3ff290 */ /* 0x000fe2000fffe03f */
        /* <DEDUP_REMOVED lines=94> */
[----:B0-----:R-:W3:Y:S01]  /*5e670*/  LDL.LU.64 R14, [R1+0x2060] ;  /* 0x00206000010e7983 */ /* 0x001ee20000300a00 */
[----:B------:R0:W-:Y:S02]  /*5e680*/  STL.64 [R1+0x2020], R18 ;  /* 0x0020201201007387 */ /* 0x0001e40000100a00 */
[----:B------:R-:W2:Y:S02]  /*5e690*/  LDL.LU R16, [R1+0x2c0] ;  /* 0x0002c00001107983 */ /* 0x000ea40000300800 */
[----:B------:R-:W2:Y:S01]  /*5e6a0*/  LDL.LU R17, [R1+0x2c4] ;  /* 0x0002c40001117983 */ /* 0x000ea20000300800 */
[----:B0-----:R-:W2:Y:S01]  /*5e6b0*/  LDL.LU R18, [R1+0x2c8] ;  /* 0x0002c80001127983 */ /* 0x001ea20000300800 */
[----:B------:R-:W2:Y:S01]  /*5e6c0*/  LDL.LU R19, [R1+0x2cc] ;  /* 0x0002cc0001137983 */ /* 0x000ea20000300800 */
[C---:B---3--:R-:W-:Y:S11]  /*5e6d0*/  HMMA.16816.F32 R24, R4.reuse, R14, R24 ;  /* 0x0000000e0418723c */ /* 0x048ff60000001818 */
[----:B------:R-:W-:Y:S11]  /*5e6e0*/  @!UPT UIADD3 URZ, URZ, URZ, URZ ;  /* 0x0000003f3f3ff290 */ /* 0x000ff6000fffe03f */
[----:B------:R-:W-:Y:S01]  /*5e6f0*/  @!UPT UIADD3 URZ, URZ, URZ, URZ ;  /* 0x0000003f3f3ff290 */ /* 0x000fe2000fffe03f */
[----:B------:R-:W-:Y:S01]  /*5e700*/  STL.64 [R1+0x9c0], R24 ;  /* 0x0009c01801007387 */ /* 0x000fe20000100a00 */
[----:B------:R0:W-:Y:S03]  /*5e710*/  STL.64 [R1+0x9c8], R26 ;  /* 0x0009c81a01007387 */ /* 0x0001e60000100a00 */
[----:B0-----:R-:W3:Y:S01]  /*5e720*/  LDL.LU.64 R26, [R1+0x2058] ;  /* 0x00205800011a7983 */ /* 0x001ee20000300a00 */
[----:B------:R-:W3:Y:S02]  /*5e730*/  LDL.LU.64 R24, [R1+0x2050] ;  /* 0x0020500001187983 */ /* 0x000ee40000300a00 */
[----:B---3--:R-:W-:Y:S01]  /*5e740*/  HMMA.16816.F32 R4, R4, R10, R24 ;  /* 0x0000000a0404723c */ /* 0x008fe20000001818 */
[----:B------:R-:W2:Y:S01]  /*5e750*/  LDL.LU.64 R26, [R1+0x2048] ;  /* 0x00204800011a7983 */ /* 0x000ea20000300a00 */
[----:B------:R-:W2:Y:S02]  /*5e760*/  LDL.LU.64 R24, [R1+0x2040] ;  /* 0x0020400001187983 */ /* 0x000ea40000300a00 */
[----:B------:R-:W-:Y:S11]  /*5e770*/  IMAD.MOV.U32 R12, RZ, RZ, R22 ;  /* 0x000000ffff0c7224 */ /* 0x000ff600078e0016 */
[----:B------:R-:W-:Y:S08]  /*5e780*/  @!UPT UIADD3 URZ, URZ, URZ, URZ ;  /* 0x0000003f3f3ff290 */ /* 0x000ff0000fffe03f */
[----:B------:R0:W-:Y:S01]  /*5e790*/  STL.64 [R1+0x930], R4 ;  /* 0x0009300401007387 */ /* 0x0001e20000100a00 */
[----:B------:R-:W-:Y:S02]  /*5e7a0*/  STL.64 [R1+0x938], R6 ;  /* 0x0009380601007387 */ /* 0x000fe40000100a00 */
[----:B0-----:R-:W-:Y:S01]  /*5e7b0*/  IMAD.MOV.U32 R5, RZ, RZ, R23 ;  /* 0x000000ffff057224 */ /* 0x001fe200078e0017 */
[----:B--2---:R-:W-:Y:S11]  /*5e7c0*/  HMMA.16816.F32 R16, R24, R22, R16 ;  /* 0x000000161810723c */ /* 0x004ff60000001810 */
[----:B------:R-:W-:Y:S11]  /*5e7d0*/  @!UPT UIADD3 URZ, URZ, URZ, URZ ;  /* 0x0000003f3f3ff290 */ /* 0x000ff6000fffe03f */
[----:B------:R-:W-:Y:S01]  /*5e7e0*/  @!UPT UIADD3 URZ, URZ, URZ, URZ ;  /* 0x0000003f3f3ff290 */ /* 0x000fe2000fffe03f */
[----:B------:R0:W-:Y:S01]  /*5e7f0*/  STL.64 [R1+0xe20], R16 ;  /* 0x000e201001007387 */ /* 0x0001e20000100a00 */
[----:B------:R1:W-:Y:S02]  /*5e800*/  STL.64 [R1+0xe28], R18 ;  /* 0x000e281201007387 */ /* 0x0003e40000100a00 */
[----:B------:R-:W2:Y:S02]  /*5e810*/  LDL.LU R20, [R1+0x270] ;  /* 0x0002700001147983 */ /* 0x000ea40000300800 */
[----:B------:R-:W2:Y:S01]  /*5e820*/  LDL.LU R21, [R1+0x274] ;  /* 0x0002740001157983 */ /* 0x000ea20000300800 */
[----:B------:R-:W3:Y:S01]  /*5e830*/  LDL.LU R22, [R1+0x278] ;  /* 0x0002780001167983 */ /* 0x000ee20000300800 */
[----:B------:R-:W3:Y:S02]  /*5e840*/  LDL.LU R23, [R1+0x27c] ;  /* 0x00027c0001177983 */ /* 0x000ee40000300800 */
[----:B------:R-:W-:Y:S01]  /*5e850*/  IMAD.MOV.U32 R8, RZ, RZ, R18 ;  /* 0x000000ffff087224 */ /* 0x000fe200078e0012 */
[----:B0-----:R-:W4:Y:S01]  /*5e860*/  LDL.LU R16, [R1+0x2a0] ;  /* 0x0002a00001107983 */ /* 0x001f220000300800 */
[----:B------:R-:W4:Y:S02]  /*5e870*/  LDL.LU R17, [R1+0x2a4] ;  /* 0x0002a40001117983 */ /* 0x000f240000300800 */
[----:B-1----:R-:W2:Y:S02]  /*5e880*/  LDL.LU R18, [R1+0x2a8] ;  /* 0x0002a80001127983 */ /* 0x002ea40000300800 */
        /* <DEDUP_REMOVED lines=13> */
[----:B----4-:R0:W-:Y:S01]  /*5e960*/  STL.64 [R1+0x2008], R22 ;  /* 0x0020081601007387 */ /* 0x0101e20000100a00 */
[----:B---3--:R-:W-:Y:S03]  /*5e970*/  STL.64 [R1+0x2000], R20 ;  /* 0x0020001401007387 */ /* 0x008fe60000100a00 */
[----:B0-----:R-:W3:Y:S04]  /*5e980*/  LDL.LU.64 R22, [R1+0x98] ;  /* 0x0000980001167983 */ /* 0x001ee80000300a00 */
[----:B---3--:R0:W-:Y:S04]  /*5e990*/  STL.64 [R1+0x2018], R22 ;  /* 0x0020181601007387 */ /* 0x0081e80000100a00 */
[----:B0-----:R-:W3:Y:S01]  /*5e9a0*/  LDL.LU.64 R22, [R1+0xa8] ;  /* 0x0000a80001167983 */ /* 0x001ee20000300a00 */
[----:B------:R-:W-:-:S02]  /*5e9b0*/  IMAD.MOV.U32 R6, RZ, RZ, R2 ;  /* 0x000000ffff067224 */ /* 0x000fc400078e0002 */
[----:B------:R-:W-:Y:S01]  /*5e9c0*/  IMAD.MOV.U32 R7, RZ, RZ, R0 ;  /* 0x000000ffff077224 */ /* 0x000fe200078e0000 */
[----:B---3--:R0:W-:Y:S04]  /*5e9d0*/  STL.64 [R1+0x2038], R22 ;  /* 0x0020381601007387 */ /* 0x0081e80000100a00 */
[----:B0-----:R-:W2:Y:S01]  /*5e9e0*/  LDL.LU.64 R22, [R1+0xb8] ;  /* 0x0000b80001167983 */ /* 0x001ea20000300a00 */
[----:B------:R-:W-:Y:S02]  /*5e9f0*/  STL [R1+0x1f24], R5 ;  /* 0x001f240501007387 */ /* 0x000fe40000100800 */
[----:B------:R0:W-:Y:S02]  /*5ea00*/  STL.64 [R1+0x1fc0], R6 ;  /* 0x001fc00601007387 */ /* 0x0001e40000100a00 */
[----:B0-----:R-:W3:Y:S01]  /*5ea10*/  LDL.LU.64 R6, [R1+0x68] ;  /* 0x0000680001067983 */ /* 0x001ee20000300a00 */
[----:B--2---:R-:W-:Y:S01]  /*5ea20*/  HMMA.16816.F32 R16, R24, R22, R16 ;  /* 0x000000161810723c */ /* 0x004fe20000001810 */
[----:B------:R-:W-:-:S02]  /*5ea30*/  IMAD.MOV.U32 R13, RZ, RZ, R22 ;  /* 0x000000ffff0d7224 */ /* 0x000fc400078e0016 */
[----:B---3--:R0:W-:Y:S01]  /*5ea40*/  STL.64 [R1+0x2010], R6 ;  /* 0x0020100601007387 */ /* 0x0081e20000100a00 */
[----:B------:R-:W2:Y:S02]  /*5ea50*/  LDL.LU R4, [R1+0x290] ;  /* 0x0002900001047983 */ /* 0x000ea40000300800 */
[----:B------:R-:W2:Y:S01]  /*5ea60*/  LDL.LU R5, [R1+0x294] ;  /* 0x0002940001057983 */ /* 0x000ea20000300800 */
[----:B0-----:R-:W2:Y:S01]  /*5ea70*/  LDL.LU R6, [R1+0x298] ;  /* 0x0002980001067983 */ /* 0x001ea20000300800 */
[----:B------:R-:W2:Y:S02]  /*5ea80*/  LDL.LU R7, [R1+0x29c] ;  /* 0x00029c0001077983 */ /* 0x000ea40000300800 */
[----:B------:R-:W-:Y:S02]  /*5ea90*/  STL [R1+0x1f20], R12 ;  /* 0x001f200c01007387 */ /* 0x000fe40000100800 */
[----:B------:R0:W-:Y:S11]  /*5eaa0*/  STL [R1+0x1cac], R8 ;  /* 0x001cac0801007387 */ /* 0x0001f60000100800 */
[----:B------:R-:W-:Y:S01]  /*5eab0*/  @!UPT UIADD3 URZ, URZ, URZ, URZ ;  /* 0x0000003f3f3ff290 */ /* 0x000fe2000fffe03f */
[----:B------:R-:W-:Y:S02]  /*5eac0*/  IMAD.MOV.U32 R9, RZ, RZ, R18 ;  /* 0x000000ffff097224 */ /* 0x000fe400078e0012 */
[----:B0-----:R-:W-:Y:S02]  /*5ead0*/  IMAD.MOV.U32 R8, RZ, RZ, R23 ;  /* 0x000000ffff087224 */ /* 0x001fe400078e0017 */
[----:B------:R-:W3:Y:S01]  /*5eae0*/  LDL.LU.64 R22, [R1+0x2038] ;  /* 0x0020380001167983 */ /* 0x000ee20000300a00 */
[----:B------:R-:W-:Y:S02]  /*5eaf0*/  STL.64 [R1+0xe10], R16 ;  /* 0x000e101001007387 */ /* 0x000fe40000100a00 */
[----:B------:R0:W-:Y:S02]  /*5eb00*/  STL.64 [R1+0xe18], R18 ;  /* 0x000e181201007387 */ /* 0x0001e40000100a00 */
[----:B0-----:R-:W3:Y:S01]  /*5eb10*/  LDL.LU.64 R18, [R1+0x2030] ;  /* 0x0020300001127983 */ /* 0x001ee20000300a00 */
[----:B------:R-:W3:Y:S02]  /*5eb20*/  LDL.LU.64 R16, [R1+0x2028] ;  /* 0x0020280001107983 */ /* 0x000ee40000300a00 */
[----:B------:R-:W-:Y:S02]  /*5eb30*/  STL [R1+0x1f2c], R8 ;  /* 0x001f2c0801007387 */ /* 0x000fe40000100800 */
[----:B------:R0:W-:Y:S01]  /*5eb40*/  STL [R1+0x1f28], R13 ;  /* 0x001f280d01007387 */ /* 0x0001e20000100800 */
[----:B------:R1:W-:Y:S01]  /*5eb50*/  STL.64 [R1+0x1fe8], R14 ;  /* 0x001fe80e01007387 */ /* 0x0003e20000100a00 */
[----:B------:R-:W4:Y:S03]  /*5eb60*/  LDL.LU R12, [R1+0x260] ;  /* 0x00026000010c7983 */ /* 0x000f260000300800 */
[----:B0-----:R-:W4:Y:S01]  /*5eb70*/  LDL.LU R13, [R1+0x264] ;  /* 0x00026400010d7983 */ /* 0x001f220000300800 */
[----:B-1----:R-:W4:Y:S03]  /*5eb80*/  LDL.LU R14, [R1+0x268] ;  /* 0x00026800010e7983 */ /* 0x002f260000300800 */
[----:B------:R-:W4:Y:S01]  /*5eb90*/  LDL.LU R15, [R1+0x26c] ;  /* 0x00026c00010f7983 */ /* 0x000f220000300800 */
[----:B------:R0:W-:Y:S01]  /*5eba0*/  STL [R1+0x1cb0], R9 ;  /* 0x001cb00901007387 */ /* 0x0001e20000100800 */
[C---:B---3--:R-:W-:Y:S01]  /*5ebb0*/  HMMA.16816.F32 R16, R24.reuse, R22, R16 ;  /* 0x000000161810723c */ /* 0x048fe20000001810 */
[----:B0-----:R-:W-:Y:S11]  /*5ebc0*/  IMAD.MOV.U32 R9, RZ, RZ, R23 ;  /* 0x000000ffff097224 */ /* 0x001ff600078e0017 */
[----:B------:R-:W-:Y:S11]  /*5ebd0*/  @!UPT UIADD3 URZ, URZ, URZ, URZ ;  /* 0x0000003f3f3ff290 */ /* 0x000ff6000fffe03f */
[----:B------:R0:W-:Y:S01]  /*5ebe0*/  STL.64 [R1+0xe00], R16 ;  /* 0x000e001001007387 */ /* 0x0001e20000100a00 */
[----:B------:R1:W-:Y:S02]  /*5ebf0*/  STL.64 [R1+0xe08], R18 ;  /* 0x000e081201007387 */ /* 0x0003e40000100a00 */
[----:B0-----:R-:W-:Y:S01]  /*5ec00*/  IMAD.MOV.U32 R16, RZ, RZ, R22 ;  /* 0x000000ffff107224 */ /* 0x001fe200078e0016 */
[----:B-1----:R-:W3:Y:S01]  /*5ec10*/  LDL.LU.64 R18, [R1+0x2020] ;  /* 0x0020200001127983 */ /* 0x002ee20000300a00 */
[----:B------:R-:W2:Y:S02]  /*5ec20*/  LDL.LU.64 R22, [R1+0x2018] ;  /* 0x0020180001167983 */ /* 0x000ea40000300a00 */
[----:B------:R0:W-:Y:S02]  /*5ec30*/  STL.64 [R1+0x1f70], R10 ;  /* 0x001f700a01007387 */ /* 0x0001e40000100a00 */
[----:B------:R-:W-:Y:S01]  /*5ec40*/  STL [R1+0x1f68], R9 ;  /* 0x001f680901007387 */ /* 0x000fe20000100800 */
[----:B0-----:R-:W3:Y:S01]  /*5ec50*/  LDL.LU.64 R10, [R1+0x78] ;  /* 0x00007800010a7983 */ /* 0x001ee20000300a00 */
[----:B------:R-:W-:Y:S01]  /*5ec60*/  STL [R1+0x1f30], R16 ;  /* 0x001f301001007387 */ /* 0x000fe20000100800 */
        /* <DEDUP_REMOVED lines=8> */
[----:B------:R-:W2:Y:S02]  /*5ecf0*/  LDL.LU.64 R20, [R1+0x2000] ;  /* 0x0020000001147983 */ /* 0x000ea40000300a00 */
[----:B---3--:R0:W-:Y:S01]  /*5ed00*/  STL.64 [R1+0x1f80], R18 ;  /* 0x001f801201007387 */ /* 0x0081e20000100a00 */
[----:B------:R-:W-:Y:S04]  /*5ed10*/  STL [R1+0x1f78], R17 ;  /* 0x001f781101007387 */ /* 0x000fe80000100800 */
        /* <DEDUP_REMOVED lines=10> */
[----:B------:R-:W-:Y:S01]  /*5edc0*/  IMAD.MOV.U32 R3, RZ, RZ, R11 ;  /* 0x000000ffff037224 */ /* 0x000fe200078e000b */
[----:B--2---:R-:W-:Y:S07]  /*5edd0*/  HMMA.16816.F32 R16, R24, R10, R20 ;  /* 0x0000000a1810723c */ /* 0x004fee0000001814 */
[----:B------:R-:W-:-:S02]  /*5ede0*/  IMAD.MOV.U32 R23, RZ, RZ, R10 ;  /* 0x000000ffff177224 */ /* 0x000fc400078e000a */
[----:B----4-:R-:W-:Y:S01]  /*5edf0*/  HMMA.16816.F32 R8, R24, R6, R12 ;  /* 0x000000061808723c */ /* 0x010fe2000000180c */
[----:B------:R-:W-:Y:S02]  /*5ee00*/  IMAD.MOV.U32 R22, RZ, RZ, R7 ;  /* 0x000000ffff167224 */ /* 0x000fe400078e0007 */
[----:B------:R-:W-:-:S11]  /*5ee10*/  IMAD.MOV.U32 R21, RZ, RZ, R6 ;  /* 0x000000ffff157224 */ /* 0x000fd600078e0006 */
[----:B------:R-:W-:Y:S01]  /*5ee20*/  STL.64 [R1+0x910], R16 ;  /* 0x0009101001007387 */ /* 0x000fe20000100a00 */
[----:B------:R-:W-:Y:S08]  /*5ee30*/  STL.64 [R1+0x918], R18 ;  /* 0x0009181201007387 */ /* 0x000ff00000100a00 */
[----:B------:R-:W-:Y:S01]  /*5ee40*/  STL.64 [R1+0x900], R8 ;  /* 0x0009000801007387 */ /* 0x000fe20000100a00 */
[----:B------:R-:W-:Y:S02]  /*5ee50*/  STL.64 [R1+0x908], R10 ;  /* 0x0009080a01007387 */ /* 0x000fe40000100a00 */
[----:B------:R-:W2:Y:S02]  /*5ee60*/  LDL.LU R12, [R1+0x250] ;  /* 0x00025000010c7983 */ /* 0x000ea40000300800 */
[----:B------:R-:W2:Y:S01]  /*5ee70*/  LDL.LU R13, [R1+0x254] ;  /* 0x00025400010d7983 */ /* 0x000ea20000300800 */
[----:B------:R-:W2:Y:S01]  /*5ee80*/  LDL.LU R14, [R1+0x258] ;  /* 0x00025800010e7983 */ /* 0x000ea20000300800 */
[----:B------:R-:W2:Y:S02]  /*5ee90*/  LDL.LU R15, [R1+0x25c] ;  /* 0x00025c00010f7983 */ /* 0x000ea40000300800 */
[----:B------:R0:W-:Y:S02]  /*5eea0*/  STL.64 [R1+0x1fe0], R22 ;  /* 0x001fe01601007387 */ /* 0x0001e40000100a00 */
[----:B------:R-:W-:Y:S01]  /*5eeb0*/  STL [R1+0x1fd8], R21 ;  /* 0x001fd81501007387 */ /* 0x000fe20000100800 */
[----:B0-----:R-:W2:Y:S01]  /*5eec0*/  LDL.LU.64 R22, [R1+0x58] ;  /* 0x0000580001167983 */ /* 0x001ea20000300a00 */
[----:B------:R-:W3:Y:S02]  /*5eed0*/  LDL.LU R16, [R1+0x200] ;  /* 0x0002000001107983 */ /* 0x000ee40000300800 */
[----:B------:R-:W3:Y:S02]  /*5eee0*/  LDL.LU R17, [R1+0x204] ;  /* 0x0002040001117983 */ /* 0x000ee40000300800 */
[----:B------:R-:W4:Y:S01]  /*5eef0*/  LDL.LU R18, [R1+0x208] ;  /* 0x0002080001127983 */ /* 0x000f220000300800 */
[----:B------:R-:W4:Y:S04]  /*5ef00*/  LDL.LU R19, [R1+0x20c] ;  /* 0x00020c0001137983 */ /* 0x000f280000300800 */
[----:B----4-:R0:W-:Y:S01]  /*5ef10*/  STL.64 [R1+0x1f90], R18 ;  /* 0x001f901201007387 */ /* 0x0101e20000100a00 */
[----:B---3--:R-:W-:Y:S03]  /*5ef20*/  STL.64 [R1+0x1f88], R16 ;  /* 0x001f881001007387 */ /* 0x008fe60000100a00 */
[----:B0-----:R-:W3:Y:S04]  /*5ef30*/  LDL.LU.64 R18, [R1+0x18] ;  /* 0x0000180001127983 */ /* 0x001ee80000300a00 */
[----:B---3--:R0:W-:Y:S04]  /*5ef40*/  STL.64 [R1+0x1fa0], R18 ;  /* 0x001fa01201007387 */ /* 0x0081e80000100a00 */
[----:B0-----:R-:W3:Y:S04]  /*5ef50*/  LDL.LU.64 R18, [R1+0x28] ;  /* 0x0000280001127983 */ /* 0x001ee80000300a00 */
[----:B---3--:R-:W-:Y:S01]  /*5ef60*/  STL.64 [R1+0x1fb8], R18 ;  /* 0x001fb81201007387 */ /* 0x008fe20000100a00 */
[----:B------:R-:W3:Y:S01]  /*5ef70*/  LDL.LU.64 R10, [R1+0x8] ;  /* 0x00000800010a7983 */ /* 0x000ee20000300a00 */
[C---:B--2---:R-:W-:Y:S02]  /*5ef80*/  HMMA.16816.F32 R12, R24.reuse, R22, R12 ;  /* 0x00000016180c723c */ /* 0x044fe4000000180c */
[----:B---3--:R0:W-:Y:S01]  /*5ef90*/  STL.64 [R1+0x1f98], R10 ;  /* 0x001f980a01007387 */ /* 0x0081e20000100a00 */
[----:B------:R-:W2:Y:S02]  /*5efa0*/  LDL.LU R8, [R1+0x210] ;  /* 0x0002100001087983 */ /* 0x000ea40000300800 */
[----:B------:R-:W2:Y:S01]  /*5efb0*/  LDL.LU R9, [R1+0x214] ;  /* 0x0002140001097983 */ /* 0x000ea20000300800 */
[----:B0-----:R-:W3:Y:S01]  /*5efc0*/  LDL.LU R10, [R1+0x218] ;  /* 0x00021800010a7983 */ /* 0x001ee20000300800 */
[----:B------:R-:W3:Y:S02]  /*5efd0*/  LDL.LU R11, [R1+0x21c] ;  /* 0x00021c00010b7983 */ /* 0x000ee40000300800 */
[----:B------:R-:W4:Y:S02]  /*5efe0*/  LDL.LU.64 R6, [R1+0x48] ;  /* 0x0000480001067983 */ /* 0x000f240000300a00 */
[----:B------:R-:W2:Y:S01]  /*5eff0*/  LDL.LU R16, [R1+0x230] ;  /* 0x0002300001107983 */ /* 0x000ea20000300800 */
[----:B------:R-:W2:Y:S01]  /*5f000*/  LDL.LU R17, [R1+0x234] ;  /* 0x0002340001117983 */ /* 0x000ea20000300800 */
[----:B------:R-:W2:Y:S02]  /*5f010*/  LDL.LU R18, [R1+0x238] ;  /* 0x0002380001127983 */ /* 0x000ea40000300800 */
[----:B------:R-:W2:Y:S02]  /*5f020*/  LDL.LU R19, [R1+0x23c] ;  /* 0x00023c0001137983 */ /* 0x000ea40000300800 */
[----:B------:R-:W-:Y:S01]  /*5f030*/  IMAD.MOV.U32 R20, RZ, RZ, R23 ;  /* 0x000000ffff147224 */ /* 0x000fe200078e0017 */
[----:B--2---:R-:W-:Y:S01]  /*5f040*/  STL.64 [R1+0x1fd0], R18 ;  /* 0x001fd01201007387 */ /* 0x004fe20000100a00 */
[----:B------:R0:W-:Y:S03]  /*5f050*/  STL.64 [R1+0x1fc8], R16 ;  /* 0x001fc81001007387 */ /* 0x0001e60000100a00 */
[----:B0-----:R-:W4:Y:S01]  /*5f060*/  LDL.LU R16, [R1+0x240] ;  /* 0x0002400001107983 */ /* 0x001f220000300800 */
[----:B------:R-:W4:Y:S02]  /*5f070*/  LDL.LU R17, [R1+0x244] ;  /* 0x0002440001117983 */ /* 0x000f240000300800 */
[----:B------:R-:W4:Y:S02]  /*5f080*/  LDL.LU R18, [R1+0x248] ;  /* 0x0002480001127983 */ /* 0x000f240000300800 */
[----:B------:R-:W4:Y:S01]  /*5f090*/  LDL.LU R19, [R1+0x24c] ;  /* 0x00024c0001137983 */ /* 0x000f220000300800 */
[----:B---3--:R-:W-:Y:S01]  /*5f0a0*/  STL.64 [R1+0x1fb0], R10 ;  /* 0x001fb00a01007387 */ /* 0x008fe20000100a00 */
[----:B------:R0:W-:Y:S03]  /*5f0b0*/  STL.64 [R1+0x1fa8], R8 ;  /* 0x001fa80801007387 */ /* 0x0001e60000100a00 */
        /* <DEDUP_REMOVED lines=8> */
[----:B------:R-:W2:Y:S02]  /*5f140*/  LDL.LU.64 R22, [R1+0x1fe0] ;  /* 0x001fe00001167983 */ /* 0x000ea40000300a00 */
[----:B------:R-:W3:Y:S01]  /*5f150*/  LDL.LU R21, [R1+0x1fd8] ;  /* 0x001fd80001157983 */ /* 0x000ee20000300800 */
        /* <DEDUP_REMOVED lines=32> */
[----:B------:R0:W-:Y:S01]  /*5f360*/  STL.64 [R1+0x1e30], R6 ;  /* 0x001e300601007387 */ /* 0x0001e20000100a00 */
[C---:B---3--:R-:W-:Y:S01]  /*5f370*/  HMMA.16816.F32 R8, R24.reuse, R18, R8 ;  /* 0x000000121808723c */ /* 0x048fe20000001808 */
[----:B0-----:R-:W-:Y:S02]  /*5f380*/  IMAD.MOV.U32 R7, RZ, RZ, R18 ;  /* 0x000000ffff077224 */ /* 0x001fe400078e0012 */
        /* <DEDUP_REMOVED lines=21> */
[----:B0-----:R-:W2:Y:S01]  /*5f4e0*/  LDL.LU.64 R18, [R1+0x1f80] ;  /* 0x001f800001127983 */ /* 0x001ea20000300a00 */
[----:B------:R-:W3:Y:S02]  /*5f4f0*/  LDL.LU R17, [R1+0x1f78] ;  /* 0x001f780001117983 */ /* 0x000ee40000300800 */
[----:B------:R-:W-:Y:S02]  /*5f500*/  IMAD.MOV.U32 R16, RZ, RZ, R10 ;  /* 0x000000ffff107224 */ /* 0x000fe400078e000a */
[----:B------:R-:W-:Y:S02]  /*5f510*/  IMAD.MOV.U32 R8, RZ, RZ, R11 ;  /* 0x000000ffff087224 */ /* 0x000fe400078e000b */
[----:B------:R-:W4:Y:S01]  /*5f520*/  LDL.LU.64 R10, [R1+0x1f70] ;  /* 0x001f7000010a7983 */ /* 0x000f220000300a00 */
[----:B------:R-:W3:Y:S01]  /*5f530*/  LDL.LU R9, [R1+0x1f68] ;  /* 0x001f680001097983 */ /* 0x000ee20000300800 */
[C---:B--2---:R-:W-:Y:S11]  /*5f540*/  HMMA.16816.F32 R20, R24.reuse, R18, R20 ;  /* 0x000000121814723c */ /* 0x044ff60000001814 */
[----:B------:R-:W-:Y:S11]  /*5f550*/  @!UPT UIADD3 URZ, URZ, URZ, URZ ;  /* 0x0000003f3f3ff290 */ /* 0x000ff6000fffe03f */
[----:B------:R-:W-:Y:S01]  /*5f560*/  @!UPT UIADD3 URZ, URZ, URZ, URZ ;  /* 0x0000003f3f3ff290 */ /* 0x000fe2000fffe03f */
[----:B------:R-:W-:Y:S01]  /*5f570*/  STL.64 [R1+0x950], R20 ;  /* 0x0009501401007387 */ /* 0x000fe20000100a00 */
[----:B------:R0:W-:Y:S03]  /*5f580*/  STL.64 [R1+0x958], R22 ;  /* 0x0009581601007387 */ /* 0x0001e60000100a00 */
[----:B0-----:R-:W2:Y:S01]  /*5f590*/  LDL.LU.64 R22, [R1+0x1f60] ;  /* 0x001f600001167983 */ /* 0x001ea20000300a00 */
[----:B------:R-:W2:Y:S02]  /*5f5a0*/  LDL.LU.64 R20, [R1+0x1f58] ;  /* 0x001f580001147983 */ /* 0x000ea40000300a00 */
[----:B------:R-:W-:Y:S01]  /*5f5b0*/  STL.64 [R1+0x1ef8], R18 ;  /* 0x001ef81201007387 */ /* 0x000fe20000100a00 */
[C---:B--2---:R-:W-:Y:S11]  /*5f5c0*/  HMMA.16816.F32 R20, R24.reuse, R14, R20 ;  /* 0x0000000e1814723c */ /* 0x044ff60000001814 */
[----:B------:R-:W-:Y:S11]  /*5f5d0*/  @!UPT UIADD3 URZ, URZ, URZ, URZ ;  /* 0x0000003f3f3ff290 */ /* 0x000ff6000fffe03f */
[----:B------:R-:W-:Y:S01]  /*5f5e0*/  @!UPT UIADD3 URZ, URZ, URZ, URZ ;  /* 0x0000003f3f3ff290 */ /* 0x000fe2000fffe03f */
[----:B------:R-:W-:Y:S01]  /*5f5f0*/  STL.64 [R1+0x940], R20 ;  /* 0x0009401401007387 */ /* 0x000fe20000100a00 */
[----:B------:R0:W-:Y:S03]  /*5f600*/  STL.64 [R1+0x948], R22 ;  /* 0x0009481601007387 */ /* 0x0001e60000100a00 */
[----:B0-----:R-:W4:Y:S01]  /*5f610*/  LDL.LU.64 R22, [R1+0x1f50] ;  /* 0x001f500001167983 */ /* 0x001f220000300a00 */
[----:B------:R-:W4:Y:S02]  /*5f620*/  LDL.LU.64 R20, [R1+0x1f48] ;  /* 0x001f480001147983 */ /* 0x000f240000300a00 */
[----:B------:R-:W-:Y:S01]  /*5f630*/  STL.64 [R1+0x1ef0], R14 ;  /* 0x001ef00e01007387 */ /* 0x000fe20000100a00 */
[----:B----4-:R-:W-:Y:S01]  /*5f640*/  HMMA.16816.F32 R24, R24, R10, R20 ;  /* 0x0000000a1818723c */ /* 0x010fe20000001814 */
[----:B------:R-:W2:Y:S01]  /*5f650*/  LDL.LU.64 R22, [R1+0x1f40] ;  /* 0x001f400001167983 */ /* 0x000ea20000300a00 */
[----:B------:R-:W4:Y:S11]  /*5f660*/  LDL.LU.64 R20, [R1+0x1f38] ;  /* 0x001f380001147983 */ /* 0x000f360000300a00 */
[----:B------:R-:W-:Y:S10]  /*5f670*/  @!UPT UIADD3 URZ, URZ, URZ, URZ ;  /* 0x0000003f3f3ff290 */ /* 0x000ff4000fffe03f */
        /* <DEDUP_REMOVED lines=15> */
[----:B------:R-:W-:Y:S01]  /*5f770*/  IMAD.MOV.U32 R27, RZ, RZ, R8 ;  /* 0x000000ffff1b7224 */ /* 0x000fe200078e0008 */
[----:B------:R-:W2:Y:S01]  /*5f780*/  LDL.LU R16, [R1+0x1f30] ;  /* 0x001f300001107983 */ /* 0x000ea20000300800 */
[----:B------:R-:W2:Y:S03]  /*5f790*/  LDL.LU R8, [R1+0x1f2c] ;  /* 0x001f2c0001087983 */ /* 0x000ea60000300800 */
[----:B------:R0:W-:Y:S01]  /*5f7a0*/  STL.64 [R1+0x1e08], R26 ;  /* 0x001e081a01007387 */ /* 0x0001e20000100a00 */
[----:B-1----:R-:W2:Y:S02]  /*5f7b0*/  LDL.LU R24, [R1+0x110] ;  /* 0x0001100001187983 */ /* 0x002ea40000300800 */
[----:B------:R-:W2:Y:S01]  /*5f7c0*/  LDL.LU R25, [R1+0x114] ;  /* 0x0001140001197983 */ /* 0x000ea20000300800 */
[----:B0-----:R-:W2:Y:S01]  /*5f7d0*/  LDL.LU R26, [R1+0x118] ;  /* 0x00011800011a7983 */ /* 0x001ea20000300800 */
[----:B------:R-:W2:Y:S03]  /*5f7e0*/  LDL.LU R27, [R1+0x11c] ;  /* 0x00011c00011b7983 */ /* 0x000ea60000300800 */
[----:B--2---:R0:W-:Y:S01]  /*5f7f0*/  STL.64 [R1+0x1e18], R26 ;  /* 0x001e181a01007387 */ /* 0x0041e20000100a00 */
[----:B------:R1:W-:Y:S02]  /*5f800*/  STL.64 [R1+0x1e10], R24 ;  /* 0x001e101801007387 */ /* 0x0003e40000100a00 */
[----:B0-----:R-:W-:-:S02]  /*5f810*/  IMAD.MOV.U32 R26, RZ, RZ, R7 ;  /* 0x000000ffff1a7224 */ /* 0x001fc400078e0007 */
[----:B------:R-:W-:Y:S02]  /*5f820*/  IMAD.MOV.U32 R27, RZ, RZ, R6 ;  /* 0x000000ffff1b7224 */ /* 0x000fe400078e0006 */
[----:B------:R-:W-:Y:S02]  /*5f830*/  IMAD.MOV.U32 R6, RZ, RZ, R13 ;  /* 0x000000ffff067224 */ /* 0x000fe400078e000d */
[----:B------:R-:W-:Y:S01]  /*5f840*/  IMAD.MOV.U32 R7, RZ, RZ, R5 ;  /* 0x000000ffff077224 */ /* 0x000fe200078e0005 */
[----:B------:R-:W2:Y:S01]  /*5f850*/  LDL.LU R13, [R1+0x1f28] ;  /* 0x001f2800010d7983 */ /* 0x000ea20000300800 */
[----:B------:R-:W2:Y:S03]  /*5f860*/  LDL.LU R5, [R1+0x1f24] ;  /* 0x001f240001057983 */ /* 0x000ea60000300800 */
[----:B------:R-:W-:Y:S01]  /*5f870*/  STL.64 [R1+0x1e48], R6 ;  /* 0x001e480601007387 */ /* 0x000fe20000100a00 */
[----:B------:R0:W-:Y:S02]  /*5f880*/  STL.64 [R1+0x1e28], R26 ;  /* 0x001e281a01007387 */ /* 0x0001e40000100a00 */
[----:B-1----:R-:W2:Y:S02]  /*5f890*/  LDL.LU R24, [R1+0x130] ;  /* 0x0001300001187983 */ /* 0x002ea40000300800 */
[----:B------:R-:W2:Y:S01]  /*5f8a0*/  LDL.LU R25, [R1+0x134] ;  /* 0x0001340001197983 */ /* 0x000ea20000300800 */
[----:B0-----:R-:W2:Y:S01]  /*5f8b0*/  LDL.LU R26, [R1+0x138] ;  /* 0x00013800011a7983 */ /* 0x001ea20000300800 */
[----:B------:R-:W2:Y:S02]  /*5f8c0*/  LDL.LU R27, [R1+0x13c] ;  /* 0x00013c00011b7983 */ /* 0x000ea40000300800 */
[----:B------:R-:W-:-:S02]  /*5f8d0*/  IMAD.MOV.U32 R6, RZ, RZ, R12 ;  /* 0x000000ffff067224 */ /* 0x000fc400078e000c */
[----:B----4-:R-:W-:Y:S01]  /*5f8e0*/  IMAD.MOV.U32 R7, RZ, RZ, R20 ;  /* 0x000000ffff077224 */ /* 0x010fe200078e0014 */
[----:B------:R-:W4:Y:S01]  /*5f8f0*/  LDL.LU R12, [R1+0x1f20] ;  /* 0x001f2000010c7983 */ /* 0x000f220000300800 */
        /* <DEDUP_REMOVED lines=42> */
[----:B---3--:R-:W-:Y:S01]  /*5fba0*/  IMAD.MOV.U32 R7, RZ, RZ, R17 ;  /* 0x000000ffff077224 */ /* 0x008fe200078e0011 */
[----:B------:R-:W3:Y:S04]  /*5fbb0*/  LDL.LU R0, [R1+0x1f00] ;  /* 0x001f000001007983 */ /* 0x000ee80000300800 */
[----:B------:R0:W-:Y:S02]  /*5fbc0*/  STL.64 [R1+0x1ec0], R6 ;  /* 0x001ec00601007387 */ /* 0x0001e40000100a00 */
[----:B0-----:R-:W-:Y:S02]  /*5fbd0*/  IMAD.MOV.U32 R6, RZ, RZ, R16 ;  /* 0x000000ffff067224 */ /* 0x001fe400078e0010 */
[----:B------:R-:W-:-:S05]  /*5fbe0*/  IMAD.MOV.U32 R7, RZ, RZ, R9 ;  /* 0x000000ffff077224 */ /* 0x000fca00078e0009 */
[----:B------:R-:W-:Y:S01]  /*5fbf0*/  STL.64 [R1+0x1ed8], R6 ;  /* 0x001ed80601007387 */ /* 0x000fe20000100a00 */
[----:B------:R-:W3:Y:S02]  /*5fc00*/  LDL.LU R16, [R1+0x1c0] ;  /* 0x0001c00001107983 */ /* 0x000ee40000300800 */
[----:B------:R-:W3:Y:S02]  /*5fc10*/  LDL.LU R17, [R1+0x1c4] ;  /* 0x0001c40001117983 */ /* 0x000ee40000300800 */
[----:B------:R-:W3:Y:S01]  /*5fc20*/  LDL.LU R18, [R1+0x1c8] ;  /* 0x0001c80001127983 */ /* 0x000ee20000300800 */
[----:B------:R-:W3:Y:S04]  /*5fc30*/  LDL.LU R19, [R1+0x1cc] ;  /* 0x0001cc0001137983 */ /* 0x000ee80000300800 */
        /* <DEDUP_REMOVED lines=18> */
[----:B----4-:R-:W-:-:S02]  /*5fd60*/  IMAD.MOV.U32 R14, RZ, RZ, R12 ;  /* 0x000000ffff0e7224 */ /* 0x010fc400078e000c */
[----:B------:R-:W-:Y:S02]  /*5fd70*/  IMAD.MOV.U32 R15, RZ, RZ, R5 ;  /* 0x000000ffff0f7224 */ /* 0x000fe400078e0005 */
[----:B------:R-:W-:Y:S01]  /*5fd80*/  IMAD.MOV.U32 R6, RZ, RZ, R13 ;  /* 0x000000ffff067224 */ /* 0x000fe200078e000d */
[----:B--2---:R-:W-:Y:S01]  /*5fd90*/  STL.64 [R1+0x1ee8], R26 ;  /* 0x001ee81a01007387 */ /* 0x004fe20000100a00 */
[----:B------:R0:W-:Y:S03]  /*5fda0*/  STL.64 [R1+0x1ee0], R24 ;  /* 0x001ee01801007387 */ /* 0x0001e60000100a00 */
[----:B0-----:R-:W2:Y:S01]  /*5fdb0*/  LDL.LU R24, [R1+0x1b0] ;  /* 0x0001b00001187983 */ /* 0x001ea20000300800 */
[----:B------:R-:W2:Y:S02]  /*5fdc0*/  LDL.LU R25, [R1+0x1b4] ;  /* 0x0001b40001197983 */ /* 0x000ea40000300800 */
[----:B------:R-:W2:Y:S02]  /*5fdd0*/  LDL.LU R26, [R1+0x1b8] ;  /* 0x0001b800011a7983 */ /* 0x000ea40000300800 */
[----:B------:R-:W2:Y:S01]  /*5fde0*/  LDL.LU R27, [R1+0x1bc] ;  /* 0x0001bc00011b7983 */ /* 0x000ea20000300800 */
[----:B---3--:R-:W-:Y:S01]  /*5fdf0*/  HMMA.16816.F32 R12, R20, R14, R16 ;  /* 0x0000000e140c723c */ /* 0x008fe20000001810 */
[----:B------:R-:W-:Y:S01]  /*5fe00*/  IMAD.MOV.U32 R7, RZ, RZ, R8 ;  /* 0x000000ffff077224 */ /* 0x000fe200078e0008 */
[----:B------:R0:W-:Y:S02]  /*5fe10*/  STL.64 [R1+0x1dd0], R10 ;  /* 0x001dd00a01007387 */ /* 0x0001e40000100a00 */
[----:B0-----:R-:W-:-:S02]  /*5fe20*/  IMAD.MOV.U32 R10, RZ, RZ, R4 ;  /* 0x000000ffff0a7224 */ /* 0x001fc400078e0004 */
[----:B------:R-:W-:-:S05]  /*5fe30*/  IMAD.MOV.U32 R11, RZ, RZ, R2 ;  /* 0x000000ffff0b7224 */ /* 0x000fca00078e0002 */
[----:B------:R0:W-:Y:S01]  /*5fe40*/  STL.64 [R1+0x1e20], R10 ;  /* 0x001e200a01007387 */ /* 0x0001e20000100a00 */
[----:B------:R-:W3:Y:S02]  /*5fe50*/  LDL.LU R8, [R1+0x120] ;  /* 0x0001200001087983 */ /* 0x000ee40000300800 */
[----:B------:R-:W3:Y:S10]  /*5fe60*/  LDL.LU R9, [R1+0x124] ;  /* 0x0001240001097983 */ /* 0x000ef40000300800 */
[----:B------:R-:W-:Y:S01]  /*5fe70*/  IMAD.MOV.U32 R16, RZ, RZ, R14 ;  /* 0x000000ffff107224 */ /* 0x000fe200078e000e */
[----:B0-----:R-:W3:Y:S01]  /*5fe80*/  LDL.LU R10, [R1+0x128] ;  /* 0x00012800010a7983 */ /* 0x001ee20000300800 */
[----:B------:R-:W3:Y:S02]  /*5fe90*/  LDL.LU R11, [R1+0x12c] ;  /* 0x00012c00010b7983 */ /* 0x000ee40000300800 */
[----:B------:R-:W4:Y:S02]  /*5fea0*/  LDL.LU.64 R18, [R1+0x1ef8] ;  /* 0x001ef80001127983 */ /* 0x000f240000300a00 */
[----:B------:R-:W-:Y:S01]  /*5feb0*/  STL.64 [R1+0xde0], R12 ;  /* 0x000de00c01007387 */ /* 0x000fe20000100a00 */
[----:B------:R0:W-:Y:S04]  /*5fec0*/  STL.64 [R1+0xde8], R14 ;  /* 0x000de80e01007387 */ /* 0x0001e80000100a00 */
[----:B0-----:R-:W3:Y:S01]  /*5fed0*/  LDL.LU.64 R14, [R1+0x1ef0] ;  /* 0x001ef000010e7983 */ /* 0x001ee20000300a00 */
[----:B------:R-:W-:Y:S02]  /*5fee0*/  STL [R1+0x1cb8], R12 ;  /* 0x001cb80c01007387 */ /* 0x000fe40000100800 */
[----:B------:R-:W-:Y:S01]  /*5fef0*/  STL [R1+0x1cb4], R16 ;  /* 0x001cb41001007387 */ /* 0x000fe20000100800 */
[----:B--2---:R-:W-:Y:S01]  /*5ff00*/  HMMA.16816.F32 R4, R20, R6, R24 ;  /* 0x000000061404723c */ /* 0x004fe20000001818 */
[----:B------:R-:W2:Y:S01]  /*5ff10*/  LDL.LU.64 R26, [R1+0x1ee8] ;  /* 0x001ee800011a7983 */ /* 0x000ea20000300a00 */
[----:B------:R-:W2:Y:S11]  /*5ff20*/  LDL.LU.64 R24, [R1+0x1ee0] ;  /* 0x001ee00001187983 */ /* 0x000eb60000300a00 */
[----:B------:R-:W-:Y:S10]  /*5ff30*/  @!UPT UIADD3 URZ, URZ, URZ, URZ ;  /* 0x0000003f3f3ff290 */ /* 0x000ff4000fffe03f */
[----:B------:R-:W-:Y:S01]  /*5ff40*/  STL.64 [R1+0xd90], R4 ;  /* 0x000d900401007387 */ /* 0x000fe20000100a00 */
[----:B------:R-:W-:Y:S02]  /*5ff50*/  IMAD.MOV.U32 R17, RZ, RZ, R6 ;  /* 0x000000ffff117224 */ /* 0x000fe400078e0006 */
[----:B------:R0:W-:Y:S02]  /*5ff60*/  STL.64 [R1+0xd98], R6 ;  /* 0x000d980601007387 */ /* 0x0001e40000100a00 */
[----:B0-----:R-:W2:Y:S01]  /*5ff70*/  LDL.LU.64 R6, [R1+0x1ed8] ;  /* 0x001ed80001067983 */ /* 0x001ea20000300a00 */
[----:B------:R-:W-:-:S05]  /*5ff80*/  IMAD.MOV.U32 R13, RZ, RZ, R4 ;  /* 0x000000ffff0d7224 */ /* 0x000fca00078e0004 */
[----:B------:R-:W-:Y:S01]  /*5ff90*/  STL [R1+0x1cc0], R13 ;  /* 0x001cc00d01007387 */ /* 0x000fe20000100800 */
[----:B------:R0:W-:Y:S02]  /*5ffa0*/  STL [R1+0x1cbc], R17 ;  /* 0x001cbc1101007387 */ /* 0x0001e40000100800 */
[----:B----4-:R1:W-:Y:S02]  /*5ffb0*/  STL.64 [R1+0x1e00], R18 ;  /* 0x001e001201007387 */ /* 0x0103e40000100a00 */
[----:B------:R-:W4:Y:S01]  /*5ffc0*/  LDL.LU R16, [R1+0x100] ;  /* 0x0001000001107983 */ /* 0x000f220000300800 */
[----:B0-----:R-:W4:Y:S01]  /*5ffd0*/  LDL.LU R17, [R1+0x104] ;  /* 0x0001040001117983 */ /* 0x001f220000300800 */
[----:B-1----:R-:W4:Y:S02]  /*5ffe0*/  LDL.LU R18, [R1+0x108] ;  /* 0x0001080001127983 */ /* 0x002f240000300800 */
        /* <DEDUP_REMOVED lines=59> */
[----:B------:R-:W-:Y:S01]  /*603a0*/  STL.64 [R1+0x8b0], R24 ;  /* 0x0008b01801007387 */ /* 0x000fe20000100a00 */
[----:B------:R0:W-:Y:S03]  /*603b0*/  STL.64 [R1+0x8b8], R26 ;  /* 0x0008b81a01007387 */ /* 0x0001e60000100a00 */
[----:B0-----:R-:W3:Y:S01]  /*603c0*/  LDL.LU.64 R26, [R1+0x1e18] ;  /* 0x001e1800011a7983 */ /* 0x001ee20000300a00 */
[----:B------:R-:W3:Y:S02]  /*603d0*/  LDL.LU.64 R24, [R1+0x1e10] ;  /* 0x001e100001187983 */ /* 0x000ee40000300a00 */
[C---:B---3--:R-:W-:Y:S01]  /*603e0*/  HMMA.16816.F32 R8, R20.reuse, R10, R24 ;  /* 0x0000000a1408723c */ /* 0x048fe20000001818 */
[----:B------:R-:W4:Y:S11]  /*603f0*/  LDL.LU.64 R26, [R1+0x1e08] ;  /* 0x001e0800011a7983 */ /* 0x000f360000300a00 */
[----:B------:R-:W-:Y:S11]  /*60400*/  @!UPT UIADD3 URZ, URZ, URZ, URZ ;  /* 0x0000003f3f3ff290 */ /* 0x000ff6000fffe03f */
[----:B------:R-:W-:Y:S01]  /*60410*/  STL.64 [R1+0x880], R8 ;  /* 0x0008800801007387 */ /* 0x000fe20000100a00 */
[----:B------:R0:W-:Y:S03]  /*60420*/  STL.64 [R1+0x888], R10 ;  /* 0x0008880a01007387 */ /* 0x0001e60000100a00 */
[----:B0-----:R-:W3:Y:S01]  /*60430*/  LDL.64 R10, [R1+0x1058] ;  /* 0x00105800010a7983 */ /* 0x001ee20000100a00 */
[C---:B----4-:R-:W-:Y:S03]  /*60440*/  HMMA.16816.F32 R24, R20.reuse, R26, R16 ;  /* 0x0000001a1418723c */ /* 0x050fe60000001810 */
[----:B------:R-:W4:Y:S11]  /*60450*/  LDL.LU.64 R18, [R1+0x1e00] ;  /* 0x001e000001127983 */ /* 0x000f360000300a00 */
[----:B------:R-:W-:Y:S09]  /*60460*/  @!UPT UIADD3 URZ, URZ, URZ, URZ ;  /* 0x0000003f3f3ff290 */ /* 0x000ff2000fffe03f */
[----:B------:R-:W-:Y:S01]  /*60470*/  STL.64 [R1+0x530], R24 ;  /* 0x0005301801007387 */ /* 0x000fe20000100a00 */
[----:B------:R0:W-:Y:S03]  /*60480*/  STL.64 [R1+0x538], R26 ;  /* 0x0005381a01007387 */ /* 0x0001e60000100a00 */
[----:B0-----:R-:W4:Y:S01]  /*60490*/  LDL.LU.64 R26, [R1+0x1df8] ;  /* 0x001df800011a7983 */ /* 0x001f220000300a00 */
[----:B------:R-:W4:Y:S02]  /*604a0*/  LDL.LU.64 R24, [R1+0x1df0] ;  /* 0x001df00001187983 */ /* 0x000f240000300a00 */
[C---:B----4-:R-:W-:Y:S01]  /*604b0*/  HMMA.16816.F32 R16, R20.reuse, R18, R24 ;  /* 0x000000121410723c */ /* 0x050fe20000001818 */
[----:B------:R-:W4:Y:S01]  /*604c0*/  LDL.LU.64 R26, [R1+0x1de8] ;  /* 0x001de800011a7983 */ /* 0x000f220000300a00 */
[----:B------:R-:W4:Y:S11]  /*604d0*/  LDL.LU.64 R24, [R1+0x1de0] ;  /* 0x001de00001187983 */ /* 0x000f360000300a00 */
[----:B------:R-:W-:Y:S10]  /*604e0*/  @!UPT UIADD3 URZ, URZ, URZ, URZ ;  /* 0x0000003f3f3ff290 */ /* 0x000ff4000fffe03f */
[----:B------:R-:W-:Y:S01]  /*604f0*/  STL.64 [R1+0x4c0], R16 ;  /* 0x0004c01001007387 */ /* 0x000fe20000100a00 */
[----:B------:R4:W-:Y:S02]  /*60500*/  STL.64 [R1+0x4c8], R18 ;  /* 0x0004c81201007387 */ /* 0x0009e40000100a00 */
[----:B----4-:R-:W-:Y:S01]  /*60510*/  HMMA.16816.F32 R16, R20, R14, R24 ;  /* 0x0000000e1410723c */ /* 0x010fe20000001818 */
[----:B------:R-:W4:Y:S01]  /*60520*/  LDL.LU R14, [R1+0x1630] ;  /* 0x00163000010e7983 */ /* 0x000f220000300800 */
[----:B------:R-:W2:Y:S11]  /*60530*/  LDL.LU R15, [R1+0x1628] ;  /* 0x00162800010f7983 */ /* 0x000eb60000300800 */
[----:B------:R-:W-:Y:S10]  /*60540*/  @!UPT UIADD3 URZ, URZ, URZ, URZ ;  /* 0x0000003f3f3ff290 */ /* 0x000ff4000fffe03f */
[----:B------:R-:W-:Y:S01]  /*60550*/  STL.64 [R1+0x2c0], R16 ;  /* 0x0002c01001007387 */ /* 0x000fe20000100a00 */
[----:B------:R0:W-:Y:S03]  /*60560*/  STL.64 [R1+0x2c8], R18 ;  /* 0x0002c81201007387 */ /* 0x0001e60000100a00 */
[----:B0-----:R-:W2:Y:S01]  /*60570*/  LDL.LU R18, [R1+0x1620] ;  /* 0x0016200001127983 */ /* 0x001ea20000300800 */
[----:B------:R-:W2:Y:S02]  /*60580*/  LDL.LU R19, [R1+0x1618] ;  /* 0x0016180001137983 */ /* 0x000ea40000300800 */
[----:B------:R-:W3:Y:S02]  /*60590*/  LDL.LU R17, [R1+0x1610] ;  /* 0x0016100001117983 */ /* 0x000ee40000300800 */
[----:B------:R-:W3:Y:S02]  /*605a0*/  LDL.LU R16, [R1+0x1608] ;  /* 0x0016080001107983 */ /* 0x000ee40000300800 */
[----:B------:R-:W-:-:S04]  /*605b0*/  IMAD.MOV.U32 R2, RZ, RZ, c[0x0][0x188] ;  /* 0x00006200ff027624 */ /* 0x000fc800078e00ff */
[----:B------:R-:W-:Y:S01]  /*605c0*/  IMAD.SHL.U32 R13, R2, 0x80, RZ ;  /* 0x00000080020d7824 */ /* 0x000fe200078e00ff */
[----:B--2---:R-:W-:Y:S01]  /*605d0*/  STL.64 [R1+0x1dc8], R18 ;  /* 0x001dc81201007387 */ /* 0x004fe20000100a00 */
[----:B---3--:R0:W-:Y:S02]  /*605e0*/  STL.64 [R1+0x1dc0], R16 ;  /* 0x001dc01001007387 */ /* 0x0081e40000100a00 */
[----:B0-----:R-:W-:Y:S02]  /*605f0*/  IMAD.MOV.U32 R16, RZ, RZ, R0 ;  /* 0x000000ffff107224 */ /* 0x001fe400078e0000 */
[----:B------:R-:W2:Y:S01]  /*60600*/  LDL.LU R0, [R1+0x1dd8] ;  /* 0x001dd80001007983 */ /* 0x000ea20000300800 */
[----:B------:R-:W3:Y:S02]  /*60610*/  LDL.LU R12, [R1+0x162c] ;  /* 0x00162c00010c7983 */ /* 0x000ee40000300800 */
[----:B------:R-:W-:Y:S02]  /*60620*/  IMAD.SHL.U32 R13, R13, 0x2, RZ ;  /* 0x000000020d0d7824 */ /* 0x000fe400078e00ff */
[----:B------:R-:W3:Y:S01]  /*60630*/  LDL.LU R24, [R1+0x1600] ;  /* 0x0016000001187983 */ /* 0x000ee20000300800 */
[----:B------:R-:W3:Y:S01]  /*60640*/  LDL.LU R25, [R1+0x1624] ;  /* 0x0016240001197983 */ /* 0x000ee20000300800 */
[----:B------:R-:W3:Y:S02]  /*60650*/  LDL.LU R26, [R1+0x15f8] ;  /* 0x0015f800011a7983 */ /* 0x000ee40000300800 */
[----:B------:R-:W3:Y:S02]  /*60660*/  LDL.LU R27, [R1+0x161c] ;  /* 0x00161c00011b7983 */ /* 0x000ee40000300800 */
[----:B------:R-:W3:Y:S01]  /*60670*/  LDL.LU R9, [R1+0x15f0] ;  /* 0x0015f00001097983 */ /* 0x000ee20000300800 */
[----:B------:R-:W3:Y:S01]  /*60680*/  LDL.LU R8, [R1+0x1614] ;  /* 0x0016140001087983 */ /* 0x000ee20000300800 */
[----:B------:R-:W-:Y:S01]  /*60690*/  IADD3 R6, P0, R4, R13, RZ ;  /* 0x0000000d04067210 */ /* 0x000fe20007f1e0ff */
[----:B------:R-:W-:-:S02]  /*606a0*/  IMAD.MOV.U32 R18, RZ, RZ, R28 ;  /* 0x000000ffff127224 */ /* 0x000fc400078e001c */
[----:B------:R-:W3:Y:S02]  /*606b0*/  LDL.LU R2, [R1+0x15e8] ;  /* 0x0015e80001027983 */ /* 0x000ee40000300800 */
[----:B------:R-:W-:Y:S01]  /*606c0*/  IMAD.MOV.U32 R19, RZ, RZ, R3 ;  /* 0x000000ffff137224 */ /* 0x000fe200078e0003 */
[----:B------:R-:W3:Y:S01]  /*606d0*/  LDL.LU R28, [R1+0x160c] ;  /* 0x00160c00011c7983 */ /* 0x000ee20000300800 */
[----:B------:R-:W-:Y:S02]  /*606e0*/  IMAD.MOV.U32 R17, RZ, RZ, R29 ;  /* 0x000000ffff117224 */ /* 0x000fe400078e001d */
[----:B------:R-:W3:Y:S01]  /*606f0*/  LDL.LU R3, [R1+0x15e0] ;  /* 0x0015e00001037983 */ /* 0x000ee20000300800 */
[----:B------:R-:W-:Y:S01]  /*60700*/  IADD3 R7, P1, R10, R13, RZ ;  /* 0x0000000d0a077210 */ /* 0x000fe20007f3e0ff */
[----:B------:R-:W3:Y:S01]  /*60710*/  LDL.LU R29, [R1+0x1604] ;  /* 0x00160400011d7983 */ /* 0x000ee20000300800 */
[----:B------:R0:W-:Y:S03]  /*60720*/  STL [R1+0x1cc4], R6 ;  /* 0x001cc40601007387 */ /* 0x0001e60000100800 */
[----:B0-----:R-:W3:Y:S01]  /*60730*/  LDL.LU R6, [R1+0x1070] ;  /* 0x0010700001067983 */ /* 0x001ee20000300800 */
[----:B------:R-:W4:Y:S02]  /*60740*/  LDL.LU.64 R10, [R1+0x1dd0] ;  /* 0x001dd000010a7983 */ /* 0x000f240000300a00 */
[----:B------:R0:W-:Y:S02]  /*60750*/  STL [R1+0x1cc8], R7 ;  /* 0x001cc80701007387 */ /* 0x0001e40000100800 */
[----:B0-----:R-:W4:Y:S01]  /*60760*/  LDL R7, [R1+0x1c90] ;  /* 0x001c900001077983 */ /* 0x001f220000100800 */
[----:B--2---:R-:W-:-:S05]  /*60770*/  IMAD.X R4, R5, 0x1, R0, P0 ;  /* 0x0000000105047824 */ /* 0x004fca00000e0600 */
[----:B------:R0:W-:Y:S04]  /*60780*/  STL [R1+0x1ccc], R4 ;  /* 0x001ccc0401007387 */ /* 0x0001e80000100800 */
[----:B0-----:R-:W2:Y:S01]  /*60790*/  LDL.LU.64 R4, [R1+0x1058] ;  /* 0x0010580001047983 */ /* 0x001ea20000300a00 */
[----:B---3--:R-:W-:Y:S01]  /*607a0*/  IADD3 R6, R6, 0x1, RZ ;  /* 0x0000000106067810 */ /* 0x008fe20007ffe0ff */
[----:B----4-:R-:W-:Y:S04]  /*607b0*/  HMMA.16816.F32 R20, R20, R10, R16 ;  /* 0x0000000a1414723c */ /* 0x010fe80000001810 */
[----:B------:R-:W-:Y:S01]  /*607c0*/  STL [R1+0x1070], R6 ;  /* 0x0010700601007387 */ /* 0x000fe20000100800 */
[----:B--2---:R-:W-:-:S05]  /*607d0*/  IMAD.X R5, R5, 0x1, R0, P1 ;  /* 0x0000000105057824 */ /* 0x004fca00008e0600 */
[----:B------:R-:W-:Y:S01]  /*607e0*/  STL [R1+0x1cd0], R5 ;  /* 0x001cd00501007387 */ /* 0x000fe20000100800 */
[----:B------:R-:W2:Y:S02]  /*607f0*/  LDL.LU.64 R18, [R1+0x1dc8] ;  /* 0x001dc80001127983 */ /* 0x000ea40000300a00 */
[----:B------:R-:W3:Y:S11]  /*60800*/  LDL.LU.64 R16, [R1+0x1dc0] ;  /* 0x001dc00001107983 */ /* 0x000ef60000300a00 */
[----:B------:R-:W-:-:S02]  /*60810*/  IMAD.MOV.U32 R10, RZ, RZ, R23 ;  /* 0x000000ffff0a7224 */ /* 0x000fc400078e0017 */
[----:B------:R-:W-:Y:S01]  /*60820*/  IMAD.MOV.U32 R11, RZ, RZ, R22 ;  /* 0x000000ffff0b7224 */ /* 0x000fe200078e0016 */
[-C--:B------:R-:W-:Y:S01]  /*60830*/  IADD3 R14, P5, R14, R13.reuse, RZ ;  /* 0x0000000d0e0e7210 */ /* 0x080fe20007fbe0ff */
[----:B------:R-:W-:Y:S01]  /*60840*/  STL.64 [R1+0xd0], R20 ;  /* 0x0000d01401007387 */ /* 0x000fe20000100a00 */
[-C--:B------:R-:W-:Y:S01]  /*60850*/  IADD3 R15, P6, R15, R13.reuse, RZ ;  /* 0x0000000d0f0f7210 */ /* 0x080fe20007fde0ff */
[----:B------:R-:W-:Y:S02]  /*60860*/  STL.64 [R1+0xd8], R22 ;  /* 0x0000d81601007387 */ /* 0x000fe40000100a00 */
[----:B------:R-:W-:Y:S01]  /*60870*/  STL [R1+0x1cd8], R10 ;  /* 0x001cd80a01007387 */ /* 0x000fe20000100800 */
[----:B------:R-:W-:Y:S01]  /*60880*/  STL [R1+0x1cd4], R11 ;  /* 0x001cd40b01007387 */ /* 0x000fe20000100800 */
[----:B------:R-:W-:Y:S02]  /*60890*/  STL [R1+0x1630], R14 ;  /* 0x0016300e01007387 */ /* 0x000fe40000100800 */
[----:B------:R-:W-:Y:S02]  /*608a0*/  STL [R1+0x1628], R15 ;  /* 0x0016280f01007387 */ /* 0x000fe40000100800 */
[--C-:B------:R-:W-:Y:S01]  /*608b0*/  IMAD.X R12, R12, 0x1, R0.reuse, P5 ;  /* 0x000000010c0c7824 */ /* 0x100fe200028e0600 */
[-C--:B------:R-:W-:Y:S01]  /*608c0*/  IADD3 R24, P5, R24, R13.reuse, RZ ;  /* 0x0000000d18187210 */ /* 0x080fe20007fbe0ff */
[----:B------:R-:W-:Y:S01]  /*608d0*/  IMAD.X R25, R25, 0x1, R0, P6 ;  /* 0x0000000119197824 */ /* 0x000fe200030e0600 */
[----:B------:R-:W-:-:S02]  /*608e0*/  IADD3 R26, P6, R26, R13, RZ ;  /* 0x0000000d1a1a7210 */ /* 0x000fc40007fde0ff */
[-C--:B--2---:R-:W-:Y:S02]  /*608f0*/  IADD3 R18, P1, R18, R13.reuse, RZ ;  /* 0x0000000d12127210 */ /* 0x084fe40007f3e0ff */
[-C--:B------:R-:W-:Y:S02]  /*60900*/  IADD3 R19, P2, R19, R13.reuse, RZ ;  /* 0x0000000d13137210 */ /* 0x080fe40007f5e0ff */
[-C--:B---3--:R-:W-:Y:S02]  /*60910*/  IADD3 R17, P3, R17, R13.reuse, RZ ;  /* 0x0000000d11117210 */ /* 0x088fe40007f7e0ff */
[-C--:B------:R-:W-:Y:S01]  /*60920*/  IADD3 R16, P4, R16, R13.reuse, RZ ;  /* 0x0000000d10107210 */ /* 0x080fe20007f9e0ff */
[----:B------:R-:W-:Y:S01]  /*60930*/  STL [R1+0x1620], R18 ;  /* 0x0016201201007387 */ /* 0x000fe20000100800 */
[----:B------:R-:W-:Y:S02]  /*60940*/  STL [R1+0x1618], R19 ;  /* 0x0016181301007387 */ /* 0x000fe40000100800 */
[----:B------:R-:W-:Y:S02]  /*60950*/  STL [R1+0x1610], R17 ;  /* 0x0016101101007387 */ /* 0x000fe40000100800 */
[----:B------:R-:W-:Y:S02]  /*60960*/  STL [R1+0x1608], R16 ;  /* 0x0016081001007387 */ /* 0x000fe40000100800 */
[--C-:B------:R-:W-:Y:S01]  /*60970*/  IMAD.X R27, R27, 0x1, R0.reuse, P1 ;  /* 0x000000011b1b7824 */ /* 0x100fe200008e0600 */
[----:B------:R-:W-:Y:S01]  /*60980*/  STL [R1+0x162c], R12 ;  /* 0x00162c0c01007387 */ /* 0x000fe20000100800 */
[-C--:B------:R-:W-:Y:S01]  /*60990*/  IADD3 R9, P1, R9, R13.reuse, RZ ;  /* 0x0000000d09097210 */ /* 0x080fe20007f3e0ff */
[----:B------:R-:W-:Y:S02]  /*609a0*/  STL [R1+0x1600], R24 ;  /* 0x0016001801007387 */ /* 0x000fe40000100800 */
[--C-:B------:R-:W-:Y:S01]  /*609b0*/  IMAD.X R8, R8, 0x1, R0.reuse, P2 ;  /* 0x0000000108087824 */ /* 0x100fe200010e0600 */
[----:B------:R-:W-:Y:S01]  /*609c0*/  STL [R1+0x1624], R25 ;  /* 0x0016241901007387 */ /* 0x000fe20000100800 */
[-C--:B------:R-:W-:Y:S01]  /*609d0*/  IADD3 R2, P2, R2, R13.reuse, RZ ;  /* 0x0000000d02027210 */ /* 0x080fe20007f5e0ff */
[----:B------:R-:W-:Y:S02]  /*609e0*/  STL [R1+0x15f8], R26 ;  /* 0x0015f81a01007387 */ /* 0x000fe40000100800 */
[----:B------:R-:W-:Y:S02]  /*609f0*/  STL [R1+0x161c], R27 ;  /* 0x00161c1b01007387 */ /* 0x000fe40000100800 */
[--C-:B------:R-:W-:Y:S01]  /*60a00*/  IMAD.X R28, R28, 0x1, R0.reuse, P3 ;  /* 0x000000011c1c7824 */ /* 0x100fe200018e0600 */
[----:B------:R-:W-:Y:S01]  /*60a10*/  STL [R1+0x15f0], R9 ;  /* 0x0015f00901007387 */ /* 0x000fe20000100800 */
[----:B------:R-:W-:Y:S01]  /*60a20*/  IADD3 R3, P3, R3, R13, RZ ;  /* 0x0000000d03037210 */ /* 0x000fe20007f7e0ff */
[----:B------:R-:W-:Y:S02]  /*60a30*/  STL [R1+0x1614], R8 ;  /* 0x0016140801007387 */ /* 0x000fe40000100800 */
[----:B------:R-:W-:Y:S01]  /*60a40*/  STL [R1+0x15e8], R2 ;  /* 0x0015e80201007387 */ /* 0x000fe20000100800 */
[----:B------:R0:W-:Y:S01]  /*60a50*/  STL [R1+0x1dbc], R0 ;  /* 0x001dbc0001007387 */ /* 0x0001e20000100800 */
[----:B------:R-:W-:-:S02]  /*60a60*/  IMAD.X R29, R29, 0x1, R0, P4 ;  /* 0x000000011d1d7824 */ /* 0x000fc400020e0600 */
[----:B------:R-:W-:Y:S01]  /*60a70*/  STL [R1+0x160c], R28 ;  /* 0x00160c1c01007387 */ /* 0x000fe20000100800 */
[----:B0-----:R-:W2:Y:S01]  /*60a80*/  LDL.LU R0, [R1+0x15d8] ;  /* 0x0015d80001007983 */ /* 0x001ea20000300800 */
[----:B------:R-:W-:Y:S02]  /*60a90*/  STL [R1+0x15e0], R3 ;  /* 0x0015e00301007387 */ /* 0x000fe40000100800 */
[----:B------:R-:W3:Y:S02]  /*60aa0*/  LDL.LU R11, [R1+0x15c8] ;  /* 0x0015c800010b7983 */ /* 0x000ee40000300800 */
[----:B------:R-:W-:Y:S01]  /*60ab0*/  STL [R1+0x1604], R29 ;  /* 0x0016041d01007387 */ /* 0x000fe20000100800 */
[----:B---3--:R0:W-:Y:S04]  /*60ac0*/  STL [R1+0x1db0], R11 ;  /* 0x001db00b01007387 */ /* 0x0081e80000100800 */
[----:B0-----:R-:W3:Y:S04]  /*60ad0*/  LDL.LU R11, [R1+0x15f4] ;  /* 0x0015f400010b7983 */ /* 0x001ee80000300800 */
[----:B---3--:R0:W-:Y:S04]  /*60ae0*/  STL [R1+0x1db4], R11 ;  /* 0x001db40b01007387 */ /* 0x0081e80000100800 */
[----:B0-----:R-:W3:Y:S01]  /*60af0*/  LDL.LU R11, [R1+0x15d0] ;  /* 0x0015d000010b7983 */ /* 0x001ee20000300800 */
[----:B------:R-:W-:-:S02]  /*60b00*/  ISETP.NE.U32.AND P0, PT, R6, R7, PT ;  /* 0x000000070600720c */ /* 0x000fc40003f05070 */
[----:B--2---:R-:W-:Y:S01]  /*60b10*/  IADD3 R0, P4, R0, R13, RZ ;  /* 0x0000000d00007210 */ /* 0x004fe20007f9e0ff */
[----:B---3--:R0:W-:Y:S04]  /*60b20*/  STL [R1+0x1db8], R11 ;  /* 0x001db80b01007387 */ /* 0x0081e80000100800 */
[----:B0-----:R-:W2:Y:S01]  /*60b30*/  LDL.LU R11, [R1+0x15fc] ;  /* 0x0015fc00010b7983 */ /* 0x001ea20000300800 */
[----:B------:R-:W3:Y:S02]  /*60b40*/  LDL.LU R10, [R1+0x15ec] ;  /* 0x0015ec00010a7983 */ /* 0x000ee40000300800 */
        /* <DEDUP_REMOVED lines=25> */
[----:B------:R0:W-:Y:S02]  /*60ce0*/  STL [R1+0x15d8], R0 ;  /* 0x0015d80001007387 */ /* 0x0001e40000100800 */
[----:B0-----:R-:W2:Y:S02]  /*60cf0*/  LDL.LU R0, [R1+0x1dbc] ;  /* 0x001dbc0001007983 */ /* 0x001ea40000300800 */
[----:B--2---:R-:W-:-:S05]  /*60d00*/  IMAD.X R11, R11, 0x1, R0, P5 ;  /* 0x000000010b0b7824 */ /* 0x004fca00028e0600 */
[----:B------:R0:W-:Y:S04]  /*60d10*/  STL [R1+0x15fc], R11 ;  /* 0x0015fc0b01007387 */ /* 0x0001e80000100800 */
[----:B0-----:R-:W2:Y:S02]  /*60d20*/  LDL.LU R11, [R1+0x1db8] ;  /* 0x001db800010b7983 */ /* 0x001ea40000300800 */
[----:B--2---:R-:W-:-:S05]  /*60d30*/  IADD3 R11, P5, R11, R13, RZ ;  /* 0x0000000d0b0b7210 */ /* 0x004fca0007fbe0ff */
[----:B------:R0:W-:Y:S04]  /*60d40*/  STL [R1+0x15d0], R11 ;  /* 0x0015d00b01007387 */ /* 0x0001e80000100800 */
[----:B0-----:R-:W2:Y:S02]  /*60d50*/  LDL.LU R11, [R1+0x1db4] ;  /* 0x001db400010b7983 */ /* 0x001ea40000300800 */
[----:B--2---:R-:W-:-:S05]  /*60d60*/  IMAD.X R11, R11, 0x1, R0, P6 ;  /* 0x000000010b0b7824 */ /* 0x004fca00030e0600 */
[----:B------:R0:W-:Y:S04]  /*60d70*/  STL [R1+0x15f4], R11 ;  /* 0x0015f40b01007387 */ /* 0x0001e80000100800 */
[----:B0-----:R-:W2:Y:S01]  /*60d80*/  LDL.LU R11, [R1+0x1db0] ;  /* 0x001db000010b7983 */ /* 0x001ea20000300800 */
[--C-:B---3--:R-:W-:Y:S01]  /*60d90*/  IMAD.X R10, R10, 0x1, R0.reuse, P1 ;  /* 0x000000010a0a7824 */ /* 0x108fe200008e0600 */
[-C--:B----4-:R-:W-:Y:S01]  /*60da0*/  IADD3 R20, P1, R20, R13.reuse, RZ ;  /* 0x0000000d14147210 */ /* 0x090fe20007f3e0ff */
[--C-:B------:R-:W-:Y:S01]  /*60db0*/  IMAD.X R21, R21, 0x1, R0.reuse, P2 ;  /* 0x0000000115157824 */ /* 0x100fe200010e0600 */
[-C--:B------:R-:W-:Y:S01]  /*60dc0*/  IADD3 R22, P2, R22, R13.reuse, RZ ;  /* 0x0000000d16167210 */ /* 0x080fe20007f5e0ff */
        /* <DEDUP_REMOVED lines=16> */
[----:B------:R-:W-:Y:S01]  /*60ed0*/  IMAD.X R3, R3, 0x1, R0, P1 ;  /* 0x0000000103037824 */ /* 0x000fe200008e0600 */
[----:B------:R-:W-:-:S02]  /*60ee0*/  IADD3 R29, P1, R29, R13, RZ ;  /* 0x0000000d1d1d7210 */ /* 0x000fc40007f3e0ff */
[----:B--2---:R-:W-:-:S05]  /*60ef0*/  IADD3 R11, P6, R11, R13, RZ ;  /* 0x0000000d0b0b7210 */ /* 0x004fca0007fde0ff */
[----:B------:R-:W-:Y:S01]  /*60f00*/  STL [R1+0x15c8], R11 ;  /* 0x0015c80b01007387 */ /* 0x000fe20000100800 */
[----:B------:R-:W-:Y:S02]  /*60f10*/  STL [R1+0x15ec], R10 ;  /* 0x0015ec0a01007387 */ /* 0x000fe40000100800 */
[----:B------:R-:W-:Y:S02]  /*60f20*/  STL [R1+0x15c0], R20 ;  /* 0x0015c01401007387 */ /* 0x000fe40000100800 */
[----:B------:R-:W-:Y:S01]  /*60f30*/  STL [R1+0x15e4], R21 ;  /* 0x0015e41501007387 */ /* 0x000fe20000100800 */
[----:B------:R-:W-:Y:S01]  /*60f40*/  STL [R1+0x15b8], R22 ;  /* 0x0015b81601007387 */ /* 0x000fe20000100800 */
[----:B------:R-:W-:Y:S02]  /*60f50*/  STL [R1+0x15dc], R23 ;  /* 0x0015dc1701007387 */ /* 0x000fe40000100800 */
[----:B------:R-:W-:Y:S02]  /*60f60*/  STL [R1+0x15b0], R5 ;  /* 0x0015b00501007387 */ /* 0x000fe40000100800 */
[--C-:B------:R-:W-:Y:S01]  /*60f70*/  IMAD.X R15, R15, 0x1, R0.reuse, P6 ;  /* 0x000000010f0f7824 */ /* 0x100fe200030e0600 */
[----:B------:R-:W-:Y:S01]  /*60f80*/  STL [R1+0x15d4], R4 ;  /* 0x0015d40401007387 */ /* 0x000fe20000100800 */
[----:B------:R-:W-:Y:S01]  /*60f90*/  IADD3 R18, P6, R18, R13, RZ ;  /* 0x0000000d12127210 */ /* 0x000fe20007fde0ff */
[----:B------:R-:W-:Y:S02]  /*60fa0*/  STL [R1+0x15a8], R7 ;  /* 0x0015a80701007387 */ /* 0x000fe40000100800 */
[----:B------:R-:W-:Y:S01]  /*60fb0*/  STL [R1+0x15cc], R6 ;  /* 0x0015cc0601007387 */ /* 0x000fe20000100800 */
[----:B------:R-:W-:Y:S01]  /*60fc0*/  STL [R1+0x15a0], R14 ;  /* 0x0015a00e01007387 */ /* 0x000fe20000100800 */
[----:B------:R-:W-:Y:S02]  /*60fd0*/  STL [R1+0x15c4], R15 ;  /* 0x0015c40f01007387 */ /* 0x000fe40000100800 */
[----:B------:R-:W-:Y:S02]  /*60fe0*/  STL [R1+0x1598], R18 ;  /* 0x0015981201007387 */ /* 0x000fe40000100800 */
[----:B------:R-:W-:Y:S01]  /*60ff0*/  STL [R1+0x15bc], R19 ;  /* 0x0015bc1301007387 */ /* 0x000fe20000100800 */
[----:B------:R-:W-:Y:S01]  /*61000*/  STL [R1+0x1590], R17 ;  /* 0x0015901101007387 */ /* 0x000fe20000100800 */
[----:B------:R-:W-:Y:S02]  /*61010*/  STL [R1+0x15b4], R16 ;  /* 0x0015b41001007387 */ /* 0x000fe40000100800 */
[----:B------:R-:W-:Y:S02]  /*61020*/  STL [R1+0x1588], R12 ;  /* 0x0015880c01007387 */ /* 0x000fe40000100800 */
[----:B------:R-:W-:Y:S01]  /*61030*/  STL [R1+0x15ac], R24 ;  /* 0x0015ac1801007387 */ /* 0x000fe20000100800 */
[----:B------:R-:W-:Y:S01]  /*61040*/  STL [R1+0x1580], R25 ;  /* 0x0015801901007387 */ /* 0x000fe20000100800 */
[----:B------:R-:W-:-:S02]  /*61050*/  IMAD.X R2, R2, 0x1, R0, P6 ;  /* 0x0000000102027824 */ /* 0x000fc400030e0600 */
[----:B------:R-:W-:Y:S02]  /*61060*/  STL [R1+0x15a4], R26 ;  /* 0x0015a41a01007387 */ /* 0x000fe40000100800 */
[----:B------:R-:W-:Y:S01]  /*61070*/  STL [R1+0x1578], R27 ;  /* 0x0015781b01007387 */ /* 0x000fe20000100800 */
[----:B------:R-:W-:Y:S01]  /*61080*/  IADD3 R28, P6, R28, R13, RZ ;  /* 0x0000000d1c1c7210 */ /* 0x000fe20007fde0ff */
[----:B------:R-:W-:Y:S01]  /*61090*/  STL [R1+0x159c], R9 ;  /* 0x00159c0901007387 */ /* 0x000fe20000100800 */
[----:B------:R-:W-:Y:S02]  /*610a0*/  STL [R1+0x1570], R8 ;  /* 0x0015700801007387 */ /* 0x000fe40000100800 */
[----:B------:R-:W-:Y:S02]  /*610b0*/  STL [R1+0x1594], R2 ;  /* 0x0015940201007387 */ /* 0x000fe40000100800 */
[----:B------:R0:W-:Y:S01]  /*610c0*/  STL [R1+0x1dac], R13 ;  /* 0x001dac0d01007387 */ /* 0x0001e20000100800 */
[----:B------:R-:W-:Y:S04]  /*610d0*/  STL [R1+0x1568], R28 ;  /* 0x0015681c01007387 */ /* 0x000fe80000100800 */
        /* <DEDUP_REMOVED lines=8> */
[----:B--2---:R-:W-:-:S03]  /*61160*/  IMAD.X R13, R13, 0x1, R0, P2 ;  /* 0x000000010d0d7824 */ /* 0x004fc600010e0600 */
        /* <DEDUP_REMOVED lines=30> */
[----:B--2---:R-:W-:-:S05]  /*61350*/  IADD3 R11, P2, R11, R13, RZ ;  /* 0x0000000d0b0b7210 */ /* 0x004fca0007f5e0ff */
[----:B------:R0:W-:Y:S04]  /*61360*/  STL [R1+0x1558], R11 ;  /* 0x0015580b01007387 */ /* 0x0001e80000100800 */
[----:B0-----:R-:W2:Y:S02]  /*61370*/  LDL.LU R11, [R1+0x1da8] ;  /* 0x001da800010b7983 */ /* 0x001ea40000300800 */
[----:B--2---:R-:W-:-:S05]  /*61380*/  IMAD.X R11, R11, 0x1, R0, P3 ;  /* 0x000000010b0b7824 */ /* 0x004fca00018e0600 */
[----:B------:R0:W-:Y:S04]  /*61390*/  STL [R1+0x157c], R11 ;  /* 0x00157c0b01007387 */ /* 0x0001e80000100800 */
[----:B0-----:R-:W2:Y:S02]  /*613a0*/  LDL.LU R11, [R1+0x1da4] ;  /* 0x001da400010b7983 */ /* 0x001ea40000300800 */
[----:B--2---:R-:W-:-:S05]  /*613b0*/  IADD3 R11, P3, R11, R13, RZ ;  /* 0x0000000d0b0b7210 */ /* 0x004fca0007f7e0ff */
[----:B------:R0:W-:Y:S04]  /*613c0*/  STL [R1+0x1550], R11 ;  /* 0x0015500b01007387 */ /* 0x0001e80000100800 */
[----:B0-----:R-:W2:Y:S01]  /*613d0*/  LDL.LU R11, [R1+0x1da0] ;  /* 0x001da000010b7983 */ /* 0x001ea20000300800 */
[--C-:B----4-:R-:W-:Y:S01]  /*613e0*/  IMAD.X R20, R20, 0x1, R0.reuse, P5 ;  /* 0x0000000114147824 */ /* 0x110fe200028e0600 */
        /* <DEDUP_REMOVED lines=18> */
[----:B------:R-:W-:Y:S01]  /*61510*/  IADD3 R2, P3, R2, R13, RZ ;  /* 0x0000000d02027210 */ /* 0x000fe20007f7e0ff */
[----:B------:R-:W-:-:S02]  /*61520*/  IMAD.X R29, R29, 0x1, R0, P5 ;  /* 0x000000011d1d7824 */ /* 0x000fc400028e0600 */
[----:B--2---:R-:W-:Y:S01]  /*61530*/  IMAD.X R11, R11, 0x1, R0, P4 ;  /* 0x000000010b0b7824 */ /* 0x004fe200020e0600 */
[----:B---3--:R-:W-:-:S04]  /*61540*/  IADD3 R10, P4, R10, R13, RZ ;  /* 0x0000000d0a0a7210 */ /* 0x008fc80007f9e0ff */
[----:B------:R-:W-:Y:S01]  /*61550*/  STL [R1+0x1574], R11 ;  /* 0x0015740b01007387 */ /* 0x000fe20000100800 */
[----:B------:R-:W-:Y:S02]  /*61560*/  STL [R1+0x1548], R10 ;  /* 0x0015480a01007387 */ /* 0x000fe40000100800 */
[----:B------:R-:W-:Y:S02]  /*61570*/  STL [R1+0x156c], R20 ;  /* 0x00156c1401007387 */ /* 0x000fe40000100800 */
[----:B------:R-:W-:Y:S01]  /*61580*/  STL [R1+0x1540], R21 ;  /* 0x0015401501007387 */ /* 0x000fe20000100800 */
[----:B------:R-:W-:Y:S01]  /*61590*/  STL [R1+0x1564], R22 ;  /* 0x0015641601007387 */ /* 0x000fe20000100800 */
[----:B------:R-:W-:Y:S02]  /*615a0*/  STL [R1+0x1538], R23 ;  /* 0x0015381701007387 */ /* 0x000fe40000100800 */
        /* <DEDUP_REMOVED lines=17> */
[----:B------:R-:W-:-:S02]  /*616c0*/  IMAD.X R28, R28, 0x1, R0, P4 ;  /* 0x000000011c1c7824 */ /* 0x000fc400020e0600 */
[----:B------:R-:W-:Y:S01]  /*616d0*/  STL [R1+0x14f8], R9 ;  /* 0x0014f80901007387 */ /* 0x000fe20000100800 */
[-C--:B------:R-:W-:Y:S01]  /*616e0*/  IADD3 R3, P4, R3, R13.reuse, RZ ;  /* 0x0000000d03037210 */ /* 0x080fe20007f9e0ff */
[----:B------:R-:W-:Y:S01]  /*616f0*/  STL [R1+0x151c], R8 ;  /* 0x00151c0801007387 */ /* 0x000fe20000100800 */
[----:B------:R-:W-:Y:S02]  /*61700*/  STL [R1+0x14f0], R2 ;  /* 0x0014f00201007387 */ /* 0x000fe40000100800 */
[----:B------:R0:W-:Y:S02]  /*61710*/  STL [R1+0x1d9c], R0 ;  /* 0x001d9c0001007387 */ /* 0x0001e40000100800 */
        /* <DEDUP_REMOVED lines=9> */
[----:B--2---:R-:W-:-:S03]  /*617b0*/  IADD3 R0, P5, R0, R13, RZ ;  /* 0x0000000d00007210 */ /* 0x004fc60007fbe0ff */
        /* <DEDUP_REMOVED lines=893> */
[-C--:B------:R-:W-:Y:S01]  /*64f90*/  IADD3 R28, P5, R28, R13.reuse, RZ ;  /* 0x0000000d1c1c7210 */ /* 0x080fe20007fbe0ff */
[----:B------:R-:W-:Y:S01]  /*64fa0*/  STL [R1+0x10c4], R9 ;  /* 0x0010c40901007387 */ /* 0x000fe20000100800 */
[----:B------:R-:W-:Y:S02]  /*64fb0*/  STL [R1+0x1098], R8 ;  /* 0x0010980801007387 */ /* 0x000fe40000100800 */
[----:B------:R-:W-:Y:S02]  /*64fc0*/  STL [R1+0x10bc], R2 ;  /* 0x0010bc0201007387 */ /* 0x000fe40000100800 */
[----:B------:R0:W-:Y:S01]  /*64fd0*/  STL [R1+0x10b4], R3 ;  /* 0x0010b40301007387 */ /* 0x0001e20000100800 */
[----:B------:R-:W-:Y:S04]  /*64fe0*/  STL [R1+0x1090], R28 ;  /* 0x0010901c01007387 */ /* 0x000fe80000100800 */
[----:B0-----:R-:W2:Y:S01]  /*64ff0*/  LDL.LU R3, [R1+0x10ac] ;  /* 0x0010ac0001037983 */ /* 0x001ea20000300800 */
[----:B------:R-:W3:Y:S01]  /*65000*/  LDL.LU R11, [R1+0x109c] ;  /* 0x00109c00010b7983 */ /* 0x000ee20000300800 */
[----:B------:R-:W-:-:S02]  /*65010*/  IADD3 R29, P6, R29, R13, RZ ;  /* 0x0000000d1d1d7210 */ /* 0x000fc40007fde0ff */
[----:B---3--:R0:W-:Y:S03]  /*65020*/  STL [R1+0x1d04], R11 ;  /* 0x001d040b01007387 */ /* 0x0081e60000100800 */
[----:B------:R-:W-:Y:S01]  /*65030*/  STL [R1+0x1634], R29 ;  /* 0x0016341d01007387 */ /* 0x000fe20000100800 */
        /* <DEDUP_REMOVED lines=31> */
[----:B------:R0:W-:Y:S02]  /*65230*/  STL [R1+0x10ac], R3 ;  /* 0x0010ac0301007387 */ /* 0x0001e40000100800 */
[----:B0-----:R-:W3:Y:S01]  /*65240*/  LDL.LU R3, [R1+0x1678] ;  /* 0x0016780001037983 */ /* 0x001ee20000300800 */
        /* <DEDUP_REMOVED lines=10> */
[-C--:B---3--:R-:W-:Y:S01]  /*652f0*/  IADD3 R21, P4, R21, R13.reuse, RZ ;  /* 0x0000000d15157210 */ /* 0x088fe20007f9e0ff */
        /* <DEDUP_REMOVED lines=18> */
[----:B--2---:R-:W-:Y:S01]  /*65420*/  IMAD.X R11, R11, 0x1, R0, P3 ;  /* 0x000000010b0b7824 */ /* 0x004fe200018e0600 */
[----:B------:R-:W-:-:S04]  /*65430*/  IADD3 R10, P3, R10, R13, RZ ;  /* 0x0000000d0a0a7210 */ /* 0x000fc80007f7e0ff */
        /* <DEDUP_REMOVED lines=22> */
[----:B------:R-:W-:Y:S02]  /*655a0*/  STL [R1+0x1690], R26 ;  /* 0x0016901a01007387 */ /* 0x000fe40000100800 */
[----:B------:R-:W-:Y:S02]  /*655b0*/  STL [R1+0x1660], R27 ;  /* 0x0016601b01007387 */ /* 0x000fe40000100800 */
[----:B------:R-:W-:Y:S01]  /*655c0*/  STL [R1+0x169c], R9 ;  /* 0x00169c0901007387 */ /* 0x000fe20000100800 */
[----:B------:R0:W-:Y:S01]  /*655d0*/  STL [R1+0x1654], R29 ;  /* 0x0016541d01007387 */ /* 0x0001e20000100800 */
[----:B------:R-:W-:Y:S03]  /*655e0*/  STL [R1+0x1668], R8 ;  /* 0x0016680801007387 */ /* 0x000fe60000100800 */
[----:B0-----:R-:W2:Y:S01]  /*655f0*/  LDL.LU R29, [R1+0x16b0] ;  /* 0x0016b000011d7983 */ /* 0x001ea20000300800 */
[----:B------:R-:W-:Y:S02]  /*65600*/  STL [R1+0x16a4], R2 ;  /* 0x0016a40201007387 */ /* 0x000fe40000100800 */
[----:B------:R-:W3:Y:S01]  /*65610*/  LDL.LU R11, [R1+0x16c4] ;  /* 0x0016c400010b7983 */ /* 0x000ee20000300800 */
[-C--:B------:R-:W-:Y:S01]  /*65620*/  IADD3 R28, P3, R28, R13.reuse, RZ ;  /* 0x0000000d1c1c7210 */ /* 0x080fe20007f7e0ff */
[----:B------:R-:W-:Y:S01]  /*65630*/  IMAD.X R3, R3, 0x1, R0, P4 ;  /* 0x0000000103037824 */ /* 0x000fe200020e0600 */
[----:B---3--:R0:W-:Y:S03]  /*65640*/  STL [R1+0x1cf8], R11 ;  /* 0x001cf80b01007387 */ /* 0x0081e60000100800 */
[----:B------:R-:W-:Y:S01]  /*65650*/  STL [R1+0x16ac], R28 ;  /* 0x0016ac1c01007387 */ /* 0x000fe20000100800 */
[----:B0-----:R-:W3:Y:S01]  /*65660*/  LDL.LU R11, [R1+0x1688] ;  /* 0x00168800010b7983 */ /* 0x001ee20000300800 */
[----:B------:R-:W-:Y:S03]  /*65670*/  STL [R1+0x1678], R3 ;  /* 0x0016780301007387 */ /* 0x000fe60000100800 */
[----:B---3--:R0:W-:Y:S04]  /*65680*/  STL [R1+0x1cfc], R11 ;  /* 0x001cfc0b01007387 */ /* 0x0081e80000100800 */
[----:B0-----:R-:W3:Y:S01]  /*65690*/  LDL.LU R11, [R1+0x16bc] ;  /* 0x0016bc00010b7983 */ /* 0x001ee20000300800 */
[----:B--2---:R-:W-:-:S03]  /*656a0*/  IADD3 R29, P4, R29, R13, RZ ;  /* 0x0000000d1d1d7210 */ /* 0x004fc60007f9e0ff */
        /* <DEDUP_REMOVED lines=26> */
[----:B------:R0:W-:Y:S02]  /*65850*/  STL [R1+0x16b0], R29 ;  /* 0x0016b01d01007387 */ /* 0x0001e40000100800 */
[----:B------:R-:W3:Y:S01]  /*65860*/  LDL.LU R28, [R1+0x16d4] ;  /* 0x0016d400011c7983 */ /* 0x000ee20000300800 */
[----:B0-----:R-:W3:Y:S01]  /*65870*/  LDL.LU R29, [R1+0x172c] ;  /* 0x00172c00011d7983 */ /* 0x001ee20000300800 */
        /* <DEDUP_REMOVED lines=26> */
[--C-:B------:R-:W-:Y:S01]  /*65a20*/  IMAD.X R26, R26, 0x1, R0.reuse, P4 ;  /* 0x000000011a1a7824 */ /* 0x100fe200020e0600 */
[-C--:B------:R-:W-:Y:S02]  /*65a30*/  IADD3 R27, P4, R27, R13.reuse, RZ ;  /* 0x0000000d1b1b7210 */ /* 0x080fe40007f9e0ff */
[-C--:B------:R-:W-:Y:S01]  /*65a40*/  IADD3 R9, P5, R9, R13.reuse, RZ ;  /* 0x0000000d09097210 */ /* 0x080fe20007fbe0ff */
[----:B------:R-:W-:Y:S01]  /*65a50*/  IMAD.X R28, R28, 0x1, R0, P1 ;  /* 0x000000011c1c7824 */ /* 0x000fe200008e0600 */
[-C--:B------:R-:W-:Y:S02]  /*65a60*/  IADD3 R29, P1, R29, R13.reuse, RZ ;  /* 0x0000000d1d1d7210 */ /* 0x080fe40007f3e0ff */
        /* <DEDUP_REMOVED lines=22> */
[----:B------:R0:W-:Y:S02]  /*65bd0*/  STL [R1+0x16e0], R3 ;  /* 0x0016e00301007387 */ /* 0x0001e40000100800 */
[----:B------:R-:W-:-:S02]  /*65be0*/  IMAD.X R8, R8, 0x1, R0, P6 ;  /* 0x0000000108087824 */ /* 0x000fc400030e0600 */
[----:B------:R-:W-:Y:S01]  /*65bf0*/  STL [R1+0x16d8], R26 ;  /* 0x0016d81a01007387 */ /* 0x000fe20000100800 */
[----:B------:R-:W-:Y:S01]  /*65c00*/  IADD3 R2, P6, R2, R13, RZ ;  /* 0x0000000d02027210 */ /* 0x000fe20007fde0ff */
[----:B0-----:R-:W2:Y:S01]  /*65c10*/  LDL.LU R3, [R1+0x16f8] ;  /* 0x0016f80001037983 */ /* 0x001ea20000300800 */
[----:B------:R-:W-:Y:S02]  /*65c20*/  STL [R1+0x1710], R27 ;  /* 0x0017101b01007387 */ /* 0x000fe40000100800 */
[----:B------:R-:W-:Y:S02]  /*65c30*/  STL [R1+0x171c], R9 ;  /* 0x00171c0901007387 */ /* 0x000fe40000100800 */
[----:B------:R-:W-:Y:S01]  /*65c40*/  STL [R1+0x16e8], R8 ;  /* 0x0016e80801007387 */ /* 0x000fe20000100800 */
[----:B------:R0:W-:Y:S01]  /*65c50*/  STL [R1+0x172c], R29 ;  /* 0x00172c1d01007387 */ /* 0x0001e20000100800 */
[----:B------:R-:W-:Y:S03]  /*65c60*/  STL [R1+0x1724], R2 ;  /* 0x0017240201007387 */ /* 0x000fe60000100800 */
[----:B0-----:R-:W3:Y:S01]  /*65c70*/  LDL.LU R29, [R1+0x1730] ;  /* 0x00173000011d7983 */ /* 0x001ee20000300800 */
[----:B------:R-:W-:Y:S02]  /*65c80*/  STL [R1+0x16d4], R28 ;  /* 0x0016d41c01007387 */ /* 0x000fe40000100800 */
[----:B------:R-:W4:Y:S02]  /*65c90*/  LDL.LU R11, [R1+0x1708] ;  /* 0x00170800010b7983 */ /* 0x000f240000300800 */
[----:B----4-:R0:W-:Y:S04]  /*65ca0*/  STL [R1+0x1cf0], R11 ;  /* 0x001cf00b01007387 */ /* 0x0101e80000100800 */
[----:B0-----:R-:W4:Y:S01]  /*65cb0*/  LDL.LU R11, [R1+0x173c] ;  /* 0x00173c00010b7983 */ /* 0x001f220000300800 */
[----:B--2---:R-:W-:-:S03]  /*65cc0*/  IMAD.X R3, R3, 0x1, R0, P2 ;  /* 0x0000000103037824 */ /* 0x004fc600010e0600 */
[----:B----4-:R0:W-:Y:S04]  /*65cd0*/  STL [R1+0x1cf4], R11 ;  /* 0x001cf40b01007387 */ /* 0x0101e80000100800 */
        /* <DEDUP_REMOVED lines=22> */
[----:B------:R-:W4:Y:S01]  /*65e40*/  LDL.LU R9, [R1+0x1760] ;  /* 0x0017600001097983 */ /* 0x000f220000300800 */
[----:B---3--:R-:W-:Y:S01]  /*65e50*/  IADD3 R29, P2, R29, R13, RZ ;  /* 0x0000000d1d1d7210 */ /* 0x008fe20007f5e0ff */
[----:B------:R0:W-:Y:S01]  /*65e60*/  STL [R1+0x16f8], R3 ;  /* 0x0016f80301007387 */ /* 0x0001e20000100800 */
[----:B------:R-:W3:Y:S03]  /*65e70*/  LDL.LU R8, [R1+0x179c] ;  /* 0x00179c0001087983 */ /* 0x000ee60000300800 */
[----:B0-----:R-:W3:Y:S01]  /*65e80*/  LDL.LU R3, [R1+0x1768] ;  /* 0x0017680001037983 */ /* 0x001ee20000300800 */
[----:B------:R-:W3:Y:S02]  /*65e90*/  LDL.LU R2, [R1+0x17a4] ;  /* 0x0017a40001027983 */ /* 0x000ee40000300800 */
[----:B------:R0:W-:Y:S02]  /*65ea0*/  STL [R1+0x1730], R29 ;  /* 0x0017301d01007387 */ /* 0x0001e40000100800 */
[----:B0-----:R-:W3:Y:S01]  /*65eb0*/  LDL.LU R29, [R1+0x1754] ;  /* 0x00175400011d7983 */ /* 0x001ee20000300800 */
        /* <DEDUP_REMOVED lines=22> */
[--C-:B------:R-:W-:Y:S01]  /*66020*/  IMAD.X R26, R26, 0x1, R0.reuse, P2 ;  /* 0x000000011a1a7824 */ /* 0x100fe200010e0600 */
[-C--:B------:R-:W-:Y:S01]  /*66030*/  IADD3 R27, P2, R27, R13.reuse, RZ ;  /* 0x0000000d1b1b7210 */ /* 0x080fe20007f5e0ff */
[--C-:B------:R-:W-:Y:S01]  /*66040*/  IMAD.X R9, R9, 0x1, R0.reuse, P3 ;  /* 0x0000000109097824 */ /* 0x100fe200018e0600 */
[-C--:B---3--:R-:W-:Y:S01]  /*66050*/  IADD3 R8, P3, R8, R13.reuse, RZ ;  /* 0x0000000d08087210 */ /* 0x088fe20007f7e0ff */
        /* <DEDUP_REMOVED lines=21> */
[----:B------:R0:W-:Y:S02]  /*661b0*/  STL [R1+0x178c], R28 ;  /* 0x00178c1c01007387 */ /* 0x0001e40000100800 */
[----:B------:R-:W-:Y:S02]  /*661c0*/  STL [R1+0x1784], R24 ;  /* 0x0017841801007387 */ /* 0x000fe40000100800 */
[--C-:B------:R-:W-:Y:S01]  /*661d0*/  IMAD.X R3, R3, 0x1, R0.reuse, P4 ;  /* 0x0000000103037824 */ /* 0x100fe200020e0600 */
        /* <DEDUP_REMOVED lines=8> */
[----:B------:R-:W4:Y:S01]  /*66260*/  LDL.LU R11, [R1+0x17bc] ;  /* 0x0017bc00010b7983 */ /* 0x000f220000300800 */
[-C--:B------:R-:W-:Y:S01]  /*66270*/  IADD3 R2, P4, R2, R13.reuse, RZ ;  /* 0x0000000d02027210 */ /* 0x080fe20007f9e0ff */
[----:B------:R-:W-:Y:S01]  /*66280*/  IMAD.X R29, R29, 0x1, R0, P5 ;  /* 0x000000011d1d7824 */ /* 0x000fe200028e0600 */
[----:B----4-:R0:W-:Y:S03]  /*66290*/  STL [R1+0x1ce8], R11 ;  /* 0x001ce80b01007387 */ /* 0x0101e60000100800 */
[----:B------:R-:W-:Y:S01]  /*662a0*/  STL [R1+0x17a4], R2 ;  /* 0x0017a40201007387 */ /* 0x000fe20000100800 */
[----:B0-----:R-:W4:Y:S01]  /*662b0*/  LDL.LU R11, [R1+0x1780] ;  /* 0x00178000010b7983 */ /* 0x001f220000300800 */
[----:B------:R-:W-:Y:S01]  /*662c0*/  STL [R1+0x1754], R29 ;  /* 0x0017541d01007387 */ /* 0x000fe20000100800 */
[----:B--2---:R-:W-:-:S02]  /*662d0*/  IADD3 R28, P5, R28, R13, RZ ;  /* 0x0000000d1c1c7210 */ /* 0x004fc40007fbe0ff */
        /* <DEDUP_REMOVED lines=22> */
[----:B------:R0:W-:Y:S02]  /*66440*/  STL [R1+0x17ac], R28 ;  /* 0x0017ac1c01007387 */ /* 0x0001e40000100800 */
[----:B------:R-:W4:Y:S02]  /*66450*/  LDL.LU R27, [R1+0x17d8] ;  /* 0x0017d800011b7983 */ /* 0x000f240000300800 */
[----:B---3--:R-:W-:Y:S01]  /*66460*/  IMAD.X R3, R3, 0x1, R0, P6 ;  /* 0x0000000103037824 */ /* 0x008fe200030e0600 */
[----:B0-----:R-:W3:Y:S01]  /*66470*/  LDL.LU R28, [R1+0x1810] ;  /* 0x00181000011c7983 */ /* 0x001ee20000300800 */
[----:B------:R-:W3:Y:S02]  /*66480*/  LDL.LU R9, [R1+0x17e0] ;  /* 0x0017e00001097983 */ /* 0x000ee40000300800 */
[----:B------:R-:W3:Y:S02]  /*66490*/  LDL.LU R8, [R1+0x181c] ;  /* 0x00181c0001087983 */ /* 0x000ee40000300800 */
[----:B------:R-:W3:Y:S01]  /*664a0*/  LDL.LU R2, [R1+0x17e8] ;  /* 0x0017e80001027983 */ /* 0x000ee20000300800 */
[----:B------:R0:W-:Y:S04]  /*664b0*/  STL [R1+0x1778], R3 ;  /* 0x0017780301007387 */ /* 0x0001e80000100800 */
[----:B0-----:R-:W3:Y:S01]  /*664c0*/  LDL.LU R3, [R1+0x1824] ;  /* 0x0018240001037983 */ /* 0x001ee20000300800 */
[----:B--2---:R-:W-:-:S05]  /*664d0*/  IADD3 R11, P6, R11, R13, RZ ;  /* 0x0000000d0b0b7210 */ /* 0x004fca0007fde0ff */
[----:B------:R0:W-:Y:S04]  /*664e0*/  STL [R1+0x17b0], R11 ;  /* 0x0017b00b01007387 */ /* 0x0001e80000100800 */
[----:B0-----:R-:W2:Y:S02]  /*664f0*/  LDL.LU R11, [R1+0x1cec] ;  /* 0x001cec00010b7983 */ /* 0x001ea40000300800 */
[----:B--2---:R-:W-:-:S05]  /*66500*/  IMAD.X R11, R11, 0x1, R0, P1 ;  /* 0x000000010b0b7824 */ /* 0x004fca00008e0600 */
        /* <DEDUP_REMOVED lines=18> */
[--C-:B------:R-:W-:Y:S02]  /*66630*/  IMAD.X R25, R25, 0x1, R0.reuse, P5 ;  /* 0x0000000119197824 */ /* 0x100fe400028e0600 */
[----:B------:R-:W-:Y:S01]  /*66640*/  IMAD.X R27, R27, 0x1, R0, P6 ;  /* 0x000000011b1b7824 */ /* 0x000fe200030e0600 */
[-C--:B---3--:R-:W-:Y:S02]  /*66650*/  IADD3 R28, P6, R28, R13.reuse, RZ ;  /* 0x0000000d1c1c7210 */ /* 0x088fe40007fde0ff */
        /* <DEDUP_REMOVED lines=30> */
[----:B------:R-:W-:Y:S02]  /*66840*/  STL [R1+0x17e0], R9 ;  /* 0x0017e00901007387 */ /* 0x000fe40000100800 */
[----:B------:R-:W4:Y:S01]  /*66850*/  LDL.LU R11, [R1+0x1800] ;  /* 0x00180000010b7983 */ /* 0x000f220000300800 */
[----:B------:R-:W-:Y:S01]  /*66860*/  IADD3 R8, P1, R8, R13, RZ ;  /* 0x0000000d08087210 */ /* 0x000fe20007f3e0ff */
[----:B------:R-:W-:-:S04]  /*66870*/  IMAD.X R2, R2, 0x1, R0, P2 ;  /* 0x0000000102027824 */ /* 0x000fc800010e0600 */
[----:B------:R-:W-:Y:S04]  /*66880*/  STL [R1+0x181c], R8 ;  /* 0x00181c0801007387 */ /* 0x000fe80000100800 */
[----:B----4-:R0:W-:Y:S01]  /*66890*/  STL [R1+0x1ce0], R11 ;  /* 0x001ce00b01007387 */ /* 0x0101e20000100800 */
[----:B------:R-:W-:Y:S03]  /*668a0*/  STL [R1+0x17e8], R2 ;  /* 0x0017e80201007387 */ /* 0x000fe60000100800 */
[----:B0-----:R-:W4:Y:S01]  /*668b0*/  LDL.LU R11, [R1+0x1830] ;  /* 0x00183000010b7983 */ /* 0x001f220000300800 */
[----:B------:R-:W-:-:S05]  /*668c0*/  IADD3 R3, P2, R3, R13, RZ ;  /* 0x0000000d03037210 */ /* 0x000fca0007f5e0ff */
[----:B------:R-:W-:Y:S01]  /*668d0*/  STL [R1+0x1824], R3 ;  /* 0x0018240301007387 */ /* 0x000fe20000100800 */
        /* <DEDUP_REMOVED lines=21> */
[----:B------:R0:W-:Y:S01]  /*66a30*/  STL [R1+0x17d4], R29 ;  /* 0x0017d41d01007387 */ /* 0x0001e20000100800 */
[----:B------:R-:W4:Y:S01]  /*66a40*/  LDL.LU R25, [R1+0x1880] ;  /* 0x0018800001197983 */ /* 0x000f220000300800 */
[----:B---3--:R-:W-:-:S03]  /*66a50*/  IADD3 R28, P3, R28, R13, RZ ;  /* 0x0000000d1c1c7210 */ /* 0x008fc60007f7e0ff */
[----:B0-----:R-:W3:Y:S01]  /*66a60*/  LDL.LU R29, [R1+0x1834] ;  /* 0x00183400011d7983 */ /* 0x001ee20000300800 */
[----:B------:R-:W3:Y:S02]  /*66a70*/  LDL.LU R26, [R1+0x1b54] ;  /* 0x001b5400011a7983 */ /* 0x000ee40000300800 */
[----:B------:R-:W3:Y:S02]  /*66a80*/  LDL.LU R27, [R1+0x1858] ;  /* 0x00185800011b7983 */ /* 0x000ee40000300800 */
[----:B------:R-:W3:Y:S01]  /*66a90*/  LDL.LU R9, [R1+0x1b50] ;  /* 0x001b500001097983 */ /* 0x000ee20000300800 */
[----:B------:R0:W-:Y:S01]  /*66aa0*/  STL [R1+0x182c], R28 ;  /* 0x00182c1c01007387 */ /* 0x0001e20000100800 */
[----:B------:R-:W3:Y:S02]  /*66ab0*/  LDL.LU R8, [R1+0x1854] ;  /* 0x0018540001087983 */ /* 0x000ee40000300800 */
[----:B------:R-:W3:Y:S01]  /*66ac0*/  LDL.LU R2, [R1+0x1b4c] ;  /* 0x001b4c0001027983 */ /* 0x000ee20000300800 */
        /* <DEDUP_REMOVED lines=19> */
[--C-:B------:R-:W-:Y:S01]  /*66c00*/  IMAD.X R16, R16, 0x1, R0.reuse, P1 ;  /* 0x0000000110107824 */ /* 0x100fe200008e0600 */
[----:B------:R-:W-:Y:S01]  /*66c10*/  IADD3 R12, P1, R12, UR8, RZ ;  /* 0x000000080c0c7c10 */ /* 0x000fe2000ff3e0ff */
[----:B---3--:R-:W-:-:S02]  /*66c20*/  IMAD.X R29, R29, 0x1, R0, P3 ;  /* 0x000000011d1d7824 */ /* 0x008fc400018e0600 */
[--C-:B------:R-:W-:Y:S01]  /*66c30*/  IMAD.X R24, R24, 0x1, R0.reuse, P2 ;  /* 0x0000000118187824 */ /* 0x100fe200010e0600 */
[----:B------:R-:W-:Y:S02]  /*66c40*/  IADD3 R25, P2, R25, UR8, RZ ;  /* 0x0000000819197c10 */ /* 0x000fe4000ff5e0ff */
[----:B------:R-:W-:Y:S01]  /*66c50*/  IADD3 R26, P3, R26, UR8, RZ ;  /* 0x000000081a1a7c10 */ /* 0x000fe2000ff7e0ff */
[--C-:B------:R-:W-:Y:S01]  /*66c60*/  IMAD.X R27, R27, 0x1, R0.reuse, P4 ;  /* 0x000000011b1b7824 */ /* 0x100fe200020e0600 */
[----:B------:R-:W-:Y:S01]  /*66c70*/  IADD3 R9, P4, R9, UR8, RZ ;  /* 0x0000000809097c10 */ /* 0x000fe2000ff9e0ff */
        /* <DEDUP_REMOVED lines=12> */
[----:B------:R-:W-:Y:S01]  /*66d40*/  STL [R1+0x185c], R6 ;  /* 0x00185c0601007387 */ /* 0x000fe20000100800 */
[----:B------:R-:W-:Y:S01]  /*66d50*/  IADD3 R19, P5, R19, R13, RZ ;  /* 0x0000000d13137210 */ /* 0x000fe20007fbe0ff */
[----:B------:R-:W-:Y:S01]  /*66d60*/  STL [R1+0x1828], R14 ;  /* 0x0018280e01007387 */ /* 0x000fe20000100800 */
[----:B------:R-:W-:Y:S01]  /*66d70*/  STL [R1+0x1860], R15 ;  /* 0x0018600f01007387 */ /* 0x000fe20000100800 */
[----:B------:R-:W-:Y:S02]  /*66d80*/  STL [R1+0x1814], R18 ;  /* 0x0018141201007387 */ /* 0x000fe40000100800 */
[----:B------:R0:W-:Y:S02]  /*66d90*/  STL [R1+0x107c], R3 ;  /* 0x00107c0301007387 */ /* 0x0001e40000100800 */
[----:B------:R-:W-:Y:S01]  /*66da0*/  STL [R1+0x1864], R19 ;  /* 0x0018641301007387 */ /* 0x000fe20000100800 */
        /* <DEDUP_REMOVED lines=8> */
[----:B------:R-:W-:-:S02]  /*66e30*/  IMAD.X R8, R8, 0x1, R0, P5 ;  /* 0x0000000108087824 */ /* 0x000fc400028e0600 */
[----:B------:R-:W-:Y:S01]  /*66e40*/  STL [R1+0x1b54], R26 ;  /* 0x001b541a01007387 */ /* 0x000fe20000100800 */
[----:B------:R-:W-:Y:S01]  /*66e50*/  IADD3 R2, P5, R2, UR8, RZ ;  /* 0x0000000802027c10 */ /* 0x000fe2000ffbe0ff */
[----:B------:R-:W-:Y:S01]  /*66e60*/  STL [R1+0x1858], R27 ;  /* 0x0018581b01007387 */ /* 0x000fe20000100800 */
[----:B------:R-:W-:Y:S02]  /*66e70*/  STL [R1+0x1b50], R9 ;  /* 0x001b500901007387 */ /* 0x000fe40000100800 */
[----:B------:R-:W-:Y:S02]  /*66e80*/  IMAD.X R28, R28, 0x1, R0, P6 ;  /* 0x000000011c1c7824 */ /* 0x000fe400030e0600 */
[----:B------:R-:W4:Y:S01]  /*66e90*/  LDL.LU R11, [R1+0x1074] ;  /* 0x00107400010b7983 */ /* 0x000f220000300800 */
[----:B------:R-:W-:Y:S01]  /*66ea0*/  STL [R1+0x1854], R8 ;  /* 0x0018540801007387 */ /* 0x000fe20000100800 */
[----:B------:R-:W4:Y:S02]  /*66eb0*/  LDL.LU R10, [R1+0x1b40] ;  /* 0x001b4000010a7983 */ /* 0x000f240000300800 */
[----:B------:R-:W-:Y:S02]  /*66ec0*/  STL [R1+0x1b4c], R2 ;  /* 0x001b4c0201007387 */ /* 0x000fe40000100800 */
[----:B------:R-:W4:Y:S01]  /*66ed0*/  LDL.LU R20, [R1+0x187c] ;  /* 0x00187c0001147983 */ /* 0x000f220000300800 */
[----:B------:R0:W-:Y:S01]  /*66ee0*/  STL [R1+0x1078], R28 ;  /* 0x0010781c01007387 */ /* 0x0001e20000100800 */
        /* <DEDUP_REMOVED lines=12> */
[----:B0-----:R-:W4:Y:S02]  /*66fb0*/  LDL.LU R28, [R1+0x1b0c] ;  /* 0x001b0c00011c7983 */ /* 0x001f240000300800 */
[----:B------:R0:W-:Y:S02]  /*66fc0*/  STL [R1+0x1cdc], R0 ;  /* 0x001cdc0001007387 */ /* 0x0001e40000100800 */
[----:B0-----:R-:W4:Y:S01]  /*66fd0*/  LDL.LU R0, [R1+0x1b44] ;  /* 0x001b440001007983 */ /* 0x001f220000300800 */
[----:B------:R-:W4:Y:S02]  /*66fe0*/  LDL.LU R13, [R1+0x1b30] ;  /* 0x001b3000010d7983 */ /* 0x000f240000300800 */
[----:B------:R-:W4:Y:S02]  /*66ff0*/  LDL.LU R16, [R1+0x1b04] ;  /* 0x001b040001107983 */ /* 0x000f240000300800 */
[----:B------:R-:W4:Y:S01]  /*67000*/  LDL.LU R12, [R1+0x1b28] ;  /* 0x001b2800010c7983 */ /* 0x000f220000300800 */
[----:B--2---:R-:W-:-:S05]  /*67010*/  IADD3 R3, P6, R3, UR8, RZ ;  /* 0x0000000803037c10 */ /* 0x004fca000ffde0ff */
[----:B------:R0:W-:Y:S01]  /*67020*/  STL [R1+0x1b48], R3 ;  /* 0x001b480301007387 */ /* 0x0001e20000100800 */
[----:B------:R-:W2:Y:S01]  /*67030*/  LDL.LU R24, [R1+0x1afc] ;  /* 0x001afc0001187983 */ /* 0x000ea20000300800 */
[----:B---3--:R-:W-:Y:S02]  /*67040*/  IADD3.X R29, R29, UR5, RZ, P1, !PT ;  /* 0x000000051d1d7c10 */ /* 0x008fe40008ffe4ff */
[----:B0-----:R-:W3:Y:S01]  /*67050*/  LDL.LU R3, [R1+0x1b20] ;  /* 0x001b200001037983 */ /* 0x001ee20000300800 */
[----:B------:R-:W3:Y:S02]  /*67060*/  LDL.LU R25, [R1+0x1af4] ;  /* 0x001af40001197983 */ /* 0x000ee40000300800 */
[----:B------:R-:W3:Y:S02]  /*67070*/  LDL.LU R26, [R1+0x1b18] ;  /* 0x001b1800011a7983 */ /* 0x000ee40000300800 */
[----:B------:R-:W3:Y:S01]  /*67080*/  LDL.LU R27, [R1+0x1aec] ;  /* 0x001aec00011b7983 */ /* 0x000ee20000300800 */
[----:B------:R0:W-:Y:S01]  /*67090*/  STL [R1+0x1c4c], R29 ;  /* 0x001c4c1d01007387 */ /* 0x0001e20000100800 */
[----:B------:R-:W3:Y:S02]  /*670a0*/  LDL.LU R9, [R1+0x1b10] ;  /* 0x001b100001097983 */ /* 0x000ee40000300800 */
[----:B------:R-:W3:Y:S02]  /*670b0*/  LDL.LU R8, [R1+0x1ae4] ;  /* 0x001ae40001087983 */ /* 0x000ee40000300800 */
[----:B------:R-:W3:Y:S01]  /*670c0*/  LDL.LU R2, [R1+0x1b08] ;  /* 0x001b080001027983 */ /* 0x000ee20000300800 */
[----:B0-----:R-:W3:Y:S01]  /*670d0*/  LDL.LU R29, [R1+0x1adc] ;  /* 0x001adc00011d7983 */ /* 0x001ee20000300800 */
[----:B----4-:R-:W-:Y:S01]  /*670e0*/  IADD3.X R11, R11, UR5, RZ, P2, !PT ;  /* 0x000000050b0b7c10 */ /* 0x010fe200097fe4ff */
[----:B------:R-:W-:Y:S01]  /*670f0*/  IADD3 R10, P2, R10, UR8, RZ ;  /* 0x000000080a0a7c10 */ /* 0x000fe2000ff5e0ff */
[----:B------:R-:W-:Y:S01]  /*67100*/  IADD3.X R20, R20, UR5, RZ, P3, !PT ;  /* 0x0000000514147c10 */ /* 0x000fe20009ffe4ff */
[----:B------:R-:W-:Y:S01]  /*67110*/  IADD3 R21, P3, R21, UR8, RZ ;  /* 0x0000000815157c10 */ /* 0x000fe2000ff7e0ff */
[----:B------:R-:W-:Y:S01]  /*67120*/  IADD3.X R22, R22, UR5, RZ, P4, !PT ;  /* 0x0000000516167c10 */ /* 0x000fe2000a7fe4ff */
[----:B------:R-:W-:Y:S01]  /*67130*/  IADD3 R23, P4, R23, UR8, RZ ;  /* 0x0000000817177c10 */ /* 0x000fe2000ff9e0ff */
[----:B------:R-:W-:Y:S01]  /*67140*/  IADD3.X R5, R5, UR5, RZ, P5, !PT ;  /* 0x0000000505057c10 */ /* 0x000fe2000affe4ff */
[----:B------:R-:W-:Y:S01]  /*67150*/  IADD3 R4, P5, R4, UR8, RZ ;  /* 0x0000000804047c10 */ /* 0x000fe2000ffbe0ff */
[----:B------:R-:W-:Y:S01]  /*67160*/  IADD3.X R7, R7, UR5, RZ, P6, !PT ;  /* 0x0000000507077c10 */ /* 0x000fe2000b7fe4ff */
[----:B------:R-:W-:Y:S01]  /*67170*/  IADD3 R6, P6, R6, UR8, RZ ;  /* 0x0000000806067c10 */ /* 0x000fe2000ffde0ff */
[----:B------:R-:W-:-:S05]  /*67180*/  IADD3 R0, P1, R0, UR8, RZ ;  /* 0x0000000800007c10 */ /* 0x000fca000ff3e0ff */
[----:B------:R-:W-:Y:S01]  /*67190*/  STL [R1+0x1b44], R0 ;  /* 0x001b440001007387 */ /* 0x000fe20000100800 */
[----:B------:R-:W-:Y:S02]  /*671a0*/  STL [R1+0x1074], R11 ;  /* 0x0010740b01007387 */ /* 0x000fe40000100800 */
[----:B------:R-:W-:Y:S02]  /*671b0*/  STL [R1+0x1b40], R10 ;  /* 0x001b400a01007387 */ /* 0x000fe40000100800 */
[----:B------:R-:W-:Y:S01]  /*671c0*/  STL [R1+0x187c], R20 ;  /* 0x00187c1401007387 */ /* 0x000fe20000100800 */
[----:B------:R-:W-:Y:S01]  /*671d0*/  STL [R1+0x1b3c], R21 ;  /* 0x001b3c1501007387 */ /* 0x000fe20000100800 */
[----:B------:R-:W-:Y:S02]  /*671e0*/  STL [R1+0x1878], R22 ;  /* 0x0018781601007387 */ /* 0x000fe40000100800 */
[----:B------:R-:W-:Y:S01]  /*671f0*/  STL [R1+0x1b34], R23 ;  /* 0x001b341701007387 */ /* 0x000fe20000100800 */
[----:B------:R-:W-:Y:S01]  /*67200*/  IADD3.X R14, R14, UR5, RZ, P1, !PT ;  /* 0x000000050e0e7c10 */ /* 0x000fe20008ffe4ff */
[----:B------:R-:W-:Y:S01]  /*67210*/  STL [R1+0x1874], R5 ;  /* 0x0018740501007387 */ /* 0x000fe20000100800 */
[----:B------:R-:W-:Y:S01]  /*67220*/  IADD3 R15, P1, R15, UR8, RZ ;  /* 0x000000080f0f7c10 */ /* 0x000fe2000ff3e0ff */
[----:B------:R-:W-:Y:S01]  /*67230*/  STL [R1+0x1b2c], R4 ;  /* 0x001b2c0401007387 */ /* 0x000fe20000100800 */
[----:B------:R-:W-:-:S02]  /*67240*/  IADD3.X R18, R18, UR5, RZ, P2, !PT ;  /* 0x0000000512127c10 */ /* 0x000fc400097fe4ff */
[----:B------:R-:W-:Y:S01]  /*67250*/  IADD3.X R17, R17, UR5, RZ, P3, !PT ;  /* 0x0000000511117c10 */ /* 0x000fe20009ffe4ff */
[----:B------:R-:W-:Y:S01]  /*67260*/  STL [R1+0x1870], R7 ;  /* 0x0018700701007387 */ /* 0x000fe20000100800 */
[----:B------:R-:W-:Y:S01]  /*67270*/  IADD3 R28, P3, R28, UR8, RZ ;  /* 0x000000081c1c7c10 */ /* 0x000fe2000ff7e0ff */
[----:B------:R-:W-:Y:S01]  /*67280*/  STL [R1+0x1b24], R6 ;  /* 0x001b240601007387 */ /* 0x000fe20000100800 */
[----:B------:R-:W-:Y:S01]  /*67290*/  IADD3 R19, P2, R19, UR8, RZ ;  /* 0x0000000813137c10 */ /* 0x000fe2000ff5e0ff */
[----:B------:R-:W-:Y:S01]  /*672a0*/  STL [R1+0x186c], R14 ;  /* 0x00186c0e01007387 */ /* 0x000fe20000100800 */
[----:B------:R-:W-:Y:S02]  /*672b0*/  STL [R1+0x1b1c], R15 ;  /* 0x001b1c0f01007387 */ /* 0x000fe40000100800 */
[----:B------:R-:W-:Y:S02]  /*672c0*/  STL [R1+0x1868], R18 ;  /* 0x0018681201007387 */ /* 0x000fe40000100800 */
[----:B------:R0:W-:Y:S01]  /*672d0*/  STL [R1+0x1b0c], R28 ;  /* 0x001b0c1c01007387 */ /* 0x0001e20000100800 */
[----:B------:R-:W-:Y:S01]  /*672e0*/  STL [R1+0x1b14], R19 ;  /* 0x001b141301007387 */ /* 0x000fe20000100800 */
[----:B------:R-:W-:Y:S01]  /*672f0*/  IADD3.X R13, R13, UR5, RZ, P4, !PT ;  /* 0x000000050d0d7c10 */ /* 0x000fe2000a7fe4ff */
[----:B------:R-:W-:Y:S01]  /*67300*/  IADD3 R16, P4, R16, UR8, RZ ;  /* 0x0000000810107c10 */ /* 0x000fe2000ff9e0ff */
[----:B------:R-:W-:Y:S01]  /*67310*/  IADD3.X R12, R12, UR5, RZ, P5, !PT ;  /* 0x000000050c0c7c10 */ /* 0x000fe2000affe4ff */
[----:B0-----:R-:W4:Y:S01]  /*67320*/  LDL.LU R28, [R1+0x1b00] ;  /* 0x001b0000011c7983 */ /* 0x001f220000300800 */
[----:B------:R-:W-:Y:S02]  /*67330*/  STL [R1+0x1b38], R17 ;  /* 0x001b381101007387 */ /* 0x000fe40000100800 */
[----:B------:R-:W-:Y:S02]  /*67340*/  STL [R1+0x1b30], R13 ;  /* 0x001b300d01007387 */ /* 0x000fe40000100800 */
[----:B------:R-:W-:Y:S01]  /*67350*/  STL [R1+0x1b04], R16 ;  /* 0x001b041001007387 */ /* 0x000fe20000100800 */
[----:B--2---:R-:W-:-:S02]  /*67360*/  IADD3 R24, P5, R24, UR8, RZ ;  /* 0x0000000818187c10 */ /* 0x004fc4000ffbe0ff */
[----:B---3--:R-:W-:Y:S01]  /*67370*/  IADD3.X R3, R3, UR5, RZ, P6, !PT ;  /* 0x0000000503037c10 */ /* 0x008fe2000b7fe4ff */
[----:B------:R-:W-:Y:S01]  /*67380*/  IADD3 R25, P6, R25, UR8, RZ ;  /* 0x0000000819197c10 */ /* 0x000fe2000ffde0ff */
[----:B------:R-:W-:Y:S01]  /*67390*/  IADD3.X R26, R26, UR5, RZ, P1, !PT ;  /* 0x000000051a1a7c10 */ /* 0x000fe20008ffe4ff */
[----:B------:R-:W-:Y:S02]  /*673a0*/  IADD3 R27, P1, R27, UR8, RZ ;  /* 0x000000081b1b7c10 */ /* 0x000fe4000ff3e0ff */
[----:B------:R0:W-:Y:S01]  /*673b0*/  STL [R1+0x1b20], R3 ;  /* 0x001b200301007387 */ /* 0x0001e20000100800 */
[----:B------:R-:W-:Y:S01]  /*673c0*/  STL [R1+0x1b28], R12 ;  /* 0x001b280c01007387 */ /* 0x000fe20000100800 */
[----:B------:R-:W-:Y:S01]  /*673d0*/  IADD3.X R9, R9, UR5, RZ, P2, !PT ;  /* 0x0000000509097c10 */ /* 0x000fe200097fe4ff */
[----:B------:R-:W-:Y:S01]  /*673e0*/  IADD3 R8, P2, R8, UR8, RZ ;  /* 0x0000000808087c10 */ /* 0x000fe2000ff5e0ff */
[----:B------:R-:W-:Y:S01]  /*673f0*/  IADD3.X R2, R2, UR5, RZ, P3, !PT ;  /* 0x0000000502027c10 */ /* 0x000fe20009ffe4ff */
[----:B0-----:R-:W2:Y:S01]  /*67400*/  LDL.LU R3, [R1+0x1ad4] ;  /* 0x001ad40001037983 */ /* 0x001ea20000300800 */
[----:B------:R-:W-:Y:S02]  /*67410*/  STL [R1+0x1afc], R24 ;  /* 0x001afc1801007387 */ /* 0x000fe40000100800 */
[----:B------:R-:W-:Y:S02]  /*67420*/  STL [R1+0x1af4], R25 ;  /* 0x001af41901007387 */ /* 0x000fe40000100800 */
[----:B------:R-:W-:Y:S01]  /*67430*/  STL [R1+0x1b18], R26 ;  /* 0x001b181a01007387 */ /* 0x000fe20000100800 */
[----:B------:R-:W-:Y:S01]  /*67440*/  STL [R1+0x1aec], R27 ;  /* 0x001aec1b01007387 */ /* 0x000fe20000100800 */
[----:B------:R-:W-:Y:S01]  /*67450*/  STL [R1+0x1b10], R9 ;  /* 0x001b100901007387 */ /* 0x000fe20000100800 */
[----:B------:R-:W-:Y:S01]  /*67460*/  IADD3 R29, P3, R29, UR8, RZ ;  /* 0x000000081d1d7c10 */ /* 0x000fe2000ff7e0ff */
[----:B------:R-:W3:Y:S01]  /*67470*/  LDL.LU R0, [R1+0x1af8] ;  /* 0x001af80001007983 */ /* 0x000ee20000300800 */
[----:B------:R-:W-:Y:S01]  /*67480*/  STL [R1+0x1ae4], R8 ;  /* 0x001ae40801007387 */ /* 0x000fe20000100800 */
[----:B------:R-:W3:Y:S02]  /*67490*/  LDL.LU R11, [R1+0x1acc] ;  /* 0x001acc00010b7983 */ /* 0x000ee40000300800 */
[----:B------:R-:W-:Y:S02]  /*674a0*/  STL [R1+0x1b08], R2 ;  /* 0x001b080201007387 */ /* 0x000fe40000100800 */
[----:B------:R-:W3:Y:S01]  /*674b0*/  LDL.LU R10, [R1+0x1af0] ;  /* 0x001af000010a7983 */ /* 0x000ee20000300800 */
[----:B------:R0:W-:Y:S01]  /*674c0*/  STL [R1+0x1adc], R29 ;  /* 0x001adc1d01007387 */ /* 0x0001e20000100800 */
        /* <DEDUP_REMOVED lines=13> */
[----:B0-----:R-:W3:Y:S02]  /*675a0*/  LDL.LU R29, [R1+0x1ab8] ;  /* 0x001ab800011d7983 */ /* 0x001ee40000300800 */
[----:B------:R-:W3:Y:S01]  /*675b0*/  LDL.LU R13, [R1+0x1a8c] ;  /* 0x001a8c00010d7983 */ /* 0x000ee20000300800 */
[----:B------:R-:W3:Y:S01]  /*675c0*/  LDL.LU R16, [R1+0x1ab0] ;  /* 0x001ab00001107983 */ /* 0x000ee20000300800 */
[----:B------:R-:W3:Y:S01]  /*675d0*/  LDL.LU R12, [R1+0x1a84] ;  /* 0x001a8400010c7983 */ /* 0x000ee20000300800 */
[----:B----4-:R-:W-:-:S05]  /*675e0*/  IADD3.X R28, R28, UR5, RZ, P4, !PT ;  /* 0x000000051c1c7c10 */ /* 0x010fca000a7fe4ff */
[----:B------:R0:W-:Y:S01]  /*675f0*/  STL [R1+0x1b00], R28 ;  /* 0x001b001c01007387 */ /* 0x0001e20000100800 */
[----:B------:R-:W4:Y:S03]  /*67600*/  LDL.LU R24, [R1+0x1aa8] ;  /* 0x001aa80001187983 */ /* 0x000f260000300800 */
[----:B0-----:R-:W4:Y:S01]  /*67610*/  LDL.LU R28, [R1+0x1a7c] ;  /* 0x001a7c00011c7983 */ /* 0x001f220000300800 */
[----:B------:R-:W4:Y:S02]  /*67620*/  LDL.LU R25, [R1+0x1aa0] ;  /* 0x001aa00001197983 */ /* 0x000f240000300800 */
[----:B------:R-:W4:Y:S02]  /*67630*/  LDL.LU R26, [R1+0x1a74] ;  /* 0x001a7400011a7983 */ /* 0x000f240000300800 */
[----:B------:R-:W4:Y:S01]  /*67640*/  LDL.LU R27, [R1+0x1a98] ;  /* 0x001a9800011b7983 */ /* 0x000f220000300800 */
[----:B--2---:R-:W-:-:S05]  /*67650*/  IADD3 R3, P4, R3, UR8, RZ ;  /* 0x0000000803037c10 */ /* 0x004fca000ff9e0ff */
[----:B------:R0:W-:Y:S01]  /*67660*/  STL [R1+0x1ad4], R3 ;  /* 0x001ad40301007387 */ /* 0x0001e20000100800 */
[----:B------:R-:W2:Y:S02]  /*67670*/  LDL.LU R9, [R1+0x1a6c] ;  /* 0x001a6c0001097983 */ /* 0x000ea40000300800 */
[----:B------:R-:W2:Y:S02]  /*67680*/  LDL.LU R8, [R1+0x1a90] ;  /* 0x001a900001087983 */ /* 0x000ea40000300800 */
[----:B------:R-:W2:Y:S01]  /*67690*/  LDL.LU R2, [R1+0x1a64] ;  /* 0x001a640001027983 */ /* 0x000ea20000300800 */
[----:B---3--:R-:W-:Y:S01]  /*676a0*/  IADD3.X R0, R0, UR5, RZ, P5, !PT ;  /* 0x0000000500007c10 */ /* 0x008fe2000affe4ff */
[----:B------:R-:W-:Y:S01]  /*676b0*/  IADD3 R11, P5, R11, UR8, RZ ;  /* 0x000000080b0b7c10 */ /* 0x000fe2000ffbe0ff */
[----:B------:R-:W-:Y:S02]  /*676c0*/  IADD3.X R10, R10, UR5, RZ, P6, !PT ;  /* 0x000000050a0a7c10 */ /* 0x000fe4000b7fe4ff */
[----:B------:R-:W-:Y:S01]  /*676d0*/  IADD3 R20, P6, R20, UR8, RZ ;  /* 0x0000000814147c10 */ /* 0x000fe2000ffde0ff */
[----:B0-----:R-:W3:Y:S01]  /*676e0*/  LDL.LU R3, [R1+0x1a88] ;  /* 0x001a880001037983 */ /* 0x001ee20000300800 */
[----:B------:R-:W-:Y:S01]  /*676f0*/  IADD3.X R21, R21, UR5, RZ, P1, !PT ;  /* 0x0000000515157c10 */ /* 0x000fe20008ffe4ff */
[----:B------:R-:W-:Y:S01]  /*67700*/  STL [R1+0x1af8], R0 ;  /* 0x001af80001007387 */ /* 0x000fe20000100800 */
[----:B------:R-:W-:Y:S01]  /*67710*/  IADD3 R22, P1, R22, UR8, RZ ;  /* 0x0000000816167c10 */ /* 0x000fe2000ff3e0ff */
[----:B------:R-:W-:Y:S01]  /*67720*/  STL [R1+0x1acc], R11 ;  /* 0x001acc0b01007387 */ /* 0x000fe20000100800 */
        /* <DEDUP_REMOVED lines=18> */
[----:B------:R-:W-:Y:S01]  /*67850*/  IADD3.X R19, R19, UR5, RZ, P6, !PT ;  /* 0x0000000513137c10 */ /* 0x000fe2000b7fe4ff */
[----:B------:R-:W-:Y:S01]  /*67860*/  STL [R1+0x1aa4], R14 ;  /* 0x001aa40e01007387 */ /* 0x000fe20000100800 */
[----:B------:R-:W-:Y:S02]  /*67870*/  STL [R1+0x1ac8], R15 ;  /* 0x001ac80f01007387 */ /* 0x000fe40000100800 */
[----:B------:R-:W-:Y:S02]  /*67880*/  STL [R1+0x1a9c], R18 ;  /* 0x001a9c1201007387 */ /* 0x000fe40000100800 */
[----:B------:R0:W-:Y:S01]  /*67890*/  STL [R1+0x1ab8], R29 ;  /* 0x001ab81d01007387 */ /* 0x0001e20000100800 */
[----:B------:R-:W-:Y:S04]  /*678a0*/  STL [R1+0x1ac0], R19 ;  /* 0x001ac01301007387 */ /* 0x000fe80000100800 */
[----:B0-----:R-:W3:Y:S01]  /*678b0*/  LDL.LU R29, [R1+0x1a5c] ;  /* 0x001a5c00011d7983 */ /* 0x001ee20000300800 */
[----:B------:R-:W-:-:S02]  /*678c0*/  IADD3 R17, P6, R17, UR8, RZ ;  /* 0x0000000811117c10 */ /* 0x000fc4000ffde0ff */
[----:B------:R-:W-:Y:S02]  /*678d0*/  IADD3 R13, P1, R13, UR8, RZ ;  /* 0x000000080d0d7c10 */ /* 0x000fe4000ff3e0ff */
[----:B------:R-:W-:Y:S01]  /*678e0*/  IADD3.X R16, R16, UR5, RZ, P2, !PT ;  /* 0x0000000510107c10 */ /* 0x000fe200097fe4ff */
[----:B------:R-:W-:Y:S01]  /*678f0*/  IADD3 R12, P2, R12, UR8, RZ ;  /* 0x000000080c0c7c10 */ /* 0x000fe2000ff5e0ff */
[----:B------:R-:W-:Y:S01]  /*67900*/  STL [R1+0x1a94], R17 ;  /* 0x001a941101007387 */ /* 0x000fe20000100800 */
[----:B----4-:R-:W-:-:S03]  /*67910*/  IADD3.X R24, R24, UR5, RZ, P3, !PT ;  /* 0x0000000518187c10 */ /* 0x010fc60009ffe4ff */
[----:B------:R-:W-:Y:S01]  /*67920*/  STL [R1+0x1a8c], R13 ;  /* 0x001a8c0d01007387 */ /* 0x000fe20000100800 */
[----:B------:R-:W-:Y:S01]  /*67930*/  STL [R1+0x1ab0], R16 ;  /* 0x001ab01001007387 */ /* 0x000fe20000100800 */
[----:B------:R-:W-:Y:S02]  /*67940*/  IADD3 R28, P3, R28, UR8, RZ ;  /* 0x000000081c1c7c10 */ /* 0x000fe4000ff7e0ff */
[----:B------:R-:W-:Y:S01]  /*67950*/  IADD3.X R25, R25, UR5, RZ, P4, !PT ;  /* 0x0000000519197c10 */ /* 0x000fe2000a7fe4ff */
[----:B------:R-:W-:Y:S01]  /*67960*/  IADD3 R26, P4, R26, UR8, RZ ;  /* 0x000000081a1a7c10 */ /* 0x000fe2000ff9e0ff */
[----:B------:R-:W-:Y:S01]  /*67970*/  IADD3.X R27, R27, UR5, RZ, P5, !PT ;  /* 0x000000051b1b7c10 */ /* 0x000fe2000affe4ff */
[----:B------:R0:W-:Y:S01]  /*67980*/  STL [R1+0x1a7c], R28 ;  /* 0x001a7c1c01007387 */ /* 0x0001e20000100800 */
[----:B------:R-:W-:Y:S03]  /*67990*/  STL [R1+0x1a84], R12 ;  /* 0x001a840c01007387 */ /* 0x000fe60000100800 */
[----:B0-----:R-:W4:Y:S01]  /*679a0*/  LDL.LU R28, [R1+0x1a80] ;  /* 0x001a8000011c7983 */ /* 0x001f220000300800 */
[----:B------:R-:W-:Y:S02]  /*679b0*/  STL [R1+0x1aa8], R24 ;  /* 0x001aa81801007387 */ /* 0x000fe40000100800 */
[----:B------:R-:W-:Y:S02]  /*679c0*/  STL [R1+0x1aa0], R25 ;  /* 0x001aa01901007387 */ /* 0x000fe40000100800 */
[----:B------:R-:W-:Y:S01]  /*679d0*/  STL [R1+0x1a74], R26 ;  /* 0x001a741a01007387 */ /* 0x000fe20000100800 */
[----:B------:R-:W-:Y:S01]  /*679e0*/  STL [R1+0x1a98], R27 ;  /* 0x001a981b01007387 */ /* 0x000fe20000100800 */
[----:B--2---:R-:W-:-:S02]  /*679f0*/  IADD3 R9, P5, R9, UR8, RZ ;  /* 0x0000000809097c10 */ /* 0x004fc4000ffbe0ff */
[----:B------:R-:W-:Y:S01]  /*67a00*/  IADD3.X R8, R8, UR5, RZ, P6, !PT ;  /* 0x0000000508087c10 */ /* 0x000fe2000b7fe4ff */
[----:B------:R-:W-:Y:S02]  /*67a10*/  IADD3 R2, P6, R2, UR8, RZ ;  /* 0x0000000802027c10 */ /* 0x000fe4000ffde0ff */
[----:B------:R-:W-:Y:S01]  /*67a20*/  STL [R1+0x1a6c], R9 ;  /* 0x001a6c0901007387 */ /* 0x000fe20000100800 */
[----:B------:R-:W2:Y:S02]  /*67a30*/  LDL.LU R0, [R1+0x1a54] ;  /* 0x001a540001007983 */ /* 0x000ea40000300800 */
[----:B------:R-:W-:Y:S02]  /*67a40*/  STL [R1+0x1a90], R8 ;  /* 0x001a900801007387 */ /* 0x000fe40000100800 */
[----:B------:R-:W2:Y:S01]  /*67a50*/  LDL.LU R11, [R1+0x1a78] ;  /* 0x001a7800010b7983 */ /* 0x000ea20000300800 */
[----:B---3--:R-:W-:Y:S01]  /*67a60*/  IADD3.X R3, R3, UR5, RZ, P1, !PT ;  /* 0x0000000503037c10 */ /* 0x008fe20008ffe4ff */
[----:B------:R-:W-:Y:S01]  /*67a70*/  STL [R1+0x1a64], R2 ;  /* 0x001a640201007387 */ /* 0x000fe20000100800 */
[----:B------:R-:W3:Y:S03]  /*67a80*/  LDL.LU R10, [R1+0x1a4c] ;  /* 0x001a4c00010a7983 */ /* 0x000ee60000300800 */
        /* <DEDUP_REMOVED lines=18> */
[----:B------:R-:W-:-:S05]  /*67bb0*/  IADD3 R29, P1, R29, UR8, RZ ;  /* 0x000000081d1d7c10 */ /* 0x000fca000ff3e0ff */
[----:B------:R0:W-:Y:S01]  /*67bc0*/  STL [R1+0x1a5c], R29 ;  /* 0x001a5c1d01007387 */ /* 0x0001e20000100800 */
[----:B------:R-:W3:Y:S03]  /*67bd0*/  LDL.LU R24, [R1+0x1a04] ;  /* 0x001a040001187983 */ /* 0x000ee60000300800 */
[----:B0-----:R-:W3:Y:S01]  /*67be0*/  LDL.LU R29, [R1+0x1a28] ;  /* 0x001a2800011d7983 */ /* 0x001ee20000300800 */
[----:B------:R-:W3:Y:S02]  /*67bf0*/  LDL.LU R25, [R1+0x19fc] ;  /* 0x0019fc0001197983 */ /* 0x000ee40000300800 */
[----:B------:R-:W3:Y:S02]  /*67c00*/  LDL.LU R26, [R1+0x1a20] ;  /* 0x001a2000011a7983 */ /* 0x000ee40000300800 */
[----:B------:R-:W3:Y:S01]  /*67c10*/  LDL.LU R27, [R1+0x19f4] ;  /* 0x0019f400011b7983 */ /* 0x000ee20000300800 */
[----:B----4-:R-:W-:-:S05]  /*67c20*/  IADD3.X R28, R28, UR5, RZ, P2, !PT ;  /* 0x000000051c1c7c10 */ /* 0x010fca00097fe4ff */
[----:B------:R0:W-:Y:S01]  /*67c30*/  STL [R1+0x1a80], R28 ;  /* 0x001a801c01007387 */ /* 0x0001e20000100800 */
[----:B------:R-:W4:Y:S02]  /*67c40*/  LDL.LU R9, [R1+0x1a18] ;  /* 0x001a180001097983 */ /* 0x000f240000300800 */
[----:B------:R-:W4:Y:S02]  /*67c50*/  LDL.LU R8, [R1+0x19ec] ;  /* 0x0019ec0001087983 */ /* 0x000f240000300800 */
[----:B------:R-:W4:Y:S01]  /*67c60*/  LDL.LU R2, [R1+0x1a10] ;  /* 0x001a100001027983 */ /* 0x000f220000300800 */
[----:B0-----:R-:W4:Y:S01]  /*67c70*/  LDL.LU R28, [R1+0x19e4] ;  /* 0x0019e400011c7983 */ /* 0x001f220000300800 */
[----:B--2---:R-:W-:Y:S02]  /*67c80*/  IADD3 R0, P2, R0, UR8, RZ ;  /* 0x0000000800007c10 */ /* 0x004fe4000ff5e0ff */
[----:B------:R-:W-:Y:S02]  /*67c90*/  IADD3.X R11, R11, UR5, RZ, P3, !PT ;  /* 0x000000050b0b7c10 */ /* 0x000fe40009ffe4ff */
[----:B---3--:R-:W-:Y:S01]  /*67ca0*/  IADD3 R10, P3, R10, UR8, RZ ;  /* 0x000000080a0a7c10 */ /* 0x008fe2000ff7e0ff */
[----:B------:R-:W-:Y:S01]  /*67cb0*/  STL [R1+0x1a54], R0 ;  /* 0x001a540001007387 */ /* 0x000fe20000100800 */
[----:B------:R-:W-:Y:S01]  /*67cc0*/  IADD3.X R20, R20, UR5, RZ, P4, !PT ;  /* 0x0000000514147c10 */ /* 0x000fe2000a7fe4ff */
[----:B------:R-:W-:Y:S01]  /*67cd0*/  IADD3 R21, P4, R21, UR8, RZ ;  /* 0x0000000815157c10 */ /* 0x000fe2000ff9e0ff */
        /* <DEDUP_REMOVED lines=34> */
[----:B------:R-:W-:-:S05]  /*67f00*/  IADD3.X R29, R29, UR5, RZ, P1, !PT ;  /* 0x000000051d1d7c10 */ /* 0x000fca0008ffe4ff */
[----:B------:R0:W-:Y:S01]  /*67f10*/  STL [R1+0x1a28], R29 ;  /* 0x001a281d01007387 */ /* 0x0001e20000100800 */
[----:B------:R-:W-:Y:S03]  /*67f20*/  STL [R1+0x1a30], R12 ;  /* 0x001a300c01007387 */ /* 0x000fe60000100800 */
[----:B0-----:R-:W3:Y:S01]  /*67f30*/  LDL.LU R29, [R1+0x19dc] ;  /* 0x0019dc00011d7983 */ /* 0x001ee20000300800 */
[----:B------:R-:W-:Y:S02]  /*67f40*/  IADD3 R24, P6, R24, UR8, RZ ;  /* 0x0000000818187c10 */ /* 0x000fe4000ffde0ff */
[----:B------:R-:W-:Y:S02]  /*67f50*/  IADD3 R25, P1, R25, UR8, RZ ;  /* 0x0000000819197c10 */ /* 0x000fe4000ff3e0ff */
[----:B------:R-:W-:Y:S01]  /*67f60*/  IADD3.X R26, R26, UR5, RZ, P2, !PT ;  /* 0x000000051a1a7c10 */ /* 0x000fe200097fe4ff */
[----:B------:R-:W-:Y:S01]  /*67f70*/  IADD3 R27, P2, R27, UR8, RZ ;  /* 0x000000081b1b7c10 */ /* 0x000fe2000ff5e0ff */
[----:B------:R-:W-:Y:S01]  /*67f80*/  STL [R1+0x1a04], R24 ;  /* 0x001a041801007387 */ /* 0x000fe20000100800 */
[----:B------:R-:W-:Y:S01]  /*67f90*/  STL [R1+0x19fc], R25 ;  /* 0x0019fc1901007387 */ /* 0x000fe20000100800 */
[----:B----4-:R-:W-:Y:S01]  /*67fa0*/  IADD3.X R9, R9, UR5, RZ, P3, !PT ;  /* 0x0000000509097c10 */ /* 0x010fe20009ffe4ff */
[----:B------:R-:W-:Y:S01]  /*67fb0*/  IADD3 R8, P3, R8, UR8, RZ ;  /* 0x0000000808087c10 */ /* 0x000fe2000ff7e0ff */
[----:B------:R-:W-:Y:S01]  /*67fc0*/  STL [R1+0x1a20], R26 ;  /* 0x001a201a01007387 */ /* 0x000fe20000100800 */
[----:B------:R-:W-:Y:S01]  /*67fd0*/  IADD3.X R2, R2, UR5, RZ, P4, !PT ;  /* 0x0000000502027c10 */ /* 0x000fe2000a7fe4ff */
[----:B------:R-:W-:Y:S02]  /*67fe0*/  STL [R1+0x19f4], R27 ;  /* 0x0019f41b01007387 */ /* 0x000fe40000100800 */
[----:B------:R-:W-:Y:S01]  /*67ff0*/  STL [R1+0x1a18], R9 ;  /* 0x001a180901007387 */ /* 0x000fe20000100800 */
[----:B------:R-:W4:Y:S01]  /*68000*/  LDL.LU R0, [R1+0x1a00] ;  /* 0x001a000001007983 */ /* 0x000f220000300800 */
[----:B------:R-:W-:Y:S02]  /*68010*/  STL [R1+0x19ec], R8 ;  /* 0x0019ec0801007387 */ /* 0x000fe40000100800 */
[----:B------:R-:W4:Y:S01]  /*68020*/  LDL.LU R11, [R1+0x19d4] ;  /* 0x0019d400010b7983 */ /* 0x000f220000300800 */
[----:B------:R-:W-:Y:S01]  /*68030*/  IADD3 R28, P4, R28, UR8, RZ ;  /* 0x000000081c1c7c10 */ /* 0x000fe2000ff9e0ff */
[----:B------:R-:W-:Y:S01]  /*68040*/  STL [R1+0x1a10], R2 ;  /* 0x001a100201007387 */ /* 0x000fe20000100800 */
[----:B------:R-:W4:Y:S03]  /*68050*/  LDL.LU R10, [R1+0x19f8] ;  /* 0x0019f800010a7983 */ /* 0x000f260000300800 */
        /* <DEDUP_REMOVED lines=14> */
[----:B0-----:R-:W4:Y:S02]  /*68140*/  LDL.LU R28, [R1+0x19c0] ;  /* 0x0019c000011c7983 */ /* 0x001f240000300800 */
[----:B------:R-:W4:Y:S01]  /*68150*/  LDL.LU R13, [R1+0x1994] ;  /* 0x00199400010d7983 */ /* 0x000f220000300800 */
[----:B------:R-:W4:Y:S01]  /*68160*/  LDL.LU R16, [R1+0x19b8] ;  /* 0x0019b80001107983 */ /* 0x000f220000300800 */
[----:B------:R-:W4:Y:S01]  /*68170*/  LDL.LU R12, [R1+0x198c] ;  /* 0x00198c00010c7983 */ /* 0x000f220000300800 */
[----:B--2---:R-:W-:-:S05]  /*68180*/  IADD3.X R3, R3, UR5, RZ, P5, !PT ;  /* 0x0000000503037c10 */ /* 0x004fca000affe4ff */
[----:B------:R0:W-:Y:S01]  /*68190*/  STL [R1+0x1a08], R3 ;  /* 0x001a080301007387 */ /* 0x0001e20000100800 */
[----:B------:R-:W2:Y:S03]  /*681a0*/  LDL.LU R24, [R1+0x19b0] ;  /* 0x0019b00001187983 */ /* 0x000ea60000300800 */
[----:B0-----:R-:W2:Y:S01]  /*681b0*/  LDL.LU R3, [R1+0x1984] ;  /* 0x0019840001037983 */ /* 0x001ea20000300800 */
[----:B------:R-:W2:Y:S02]  /*681c0*/  LDL.LU R25, [R1+0x19a8] ;  /* 0x0019a80001197983 */ /* 0x000ea40000300800 */
[----:B------:R-:W2:Y:S02]  /*681d0*/  LDL.LU R26, [R1+0x197c] ;  /* 0x00197c00011a7983 */ /* 0x000ea40000300800 */
[----:B------:R-:W2:Y:S01]  /*681e0*/  LDL.LU R27, [R1+0x19a0] ;  /* 0x0019a000011b7983 */ /* 0x000ea20000300800 */
[----:B---3--:R-:W-:-:S05]  /*681f0*/  IADD3 R29, P5, R29, UR8, RZ ;  /* 0x000000081d1d7c10 */ /* 0x008fca000ffbe0ff */
[----:B------:R0:W-:Y:S01]  /*68200*/  STL [R1+0x19dc], R29 ;  /* 0x0019dc1d01007387 */ /* 0x0001e20000100800 */
[----:B------:R-:W3:Y:S02]  /*68210*/  LDL.LU R9, [R1+0x1974] ;  /* 0x0019740001097983 */ /* 0x000ee40000300800 */
[----:B------:R-:W3:Y:S02]  /*68220*/  LDL.LU R8, [R1+0x1998] ;  /* 0x0019980001087983 */ /* 0x000ee40000300800 */
[----:B------:R-:W3:Y:S01]  /*68230*/  LDL.LU R2, [R1+0x196c] ;  /* 0x00196c0001027983 */ /* 0x000ee20000300800 */
[----:B0-----:R-:W3:Y:S01]  /*68240*/  LDL.LU R29, [R1+0x1990] ;  /* 0x00199000011d7983 */ /* 0x001ee20000300800 */
[----:B----4-:R-:W-:Y:S02]  /*68250*/  IADD3.X R0, R0, UR5, RZ, P6, !PT ;  /* 0x0000000500007c10 */ /* 0x010fe4000b7fe4ff */
[----:B------:R-:W-:Y:S02]  /*68260*/  IADD3 R11, P6, R11, UR8, RZ ;  /* 0x000000080b0b7c10 */ /* 0x000fe4000ffde0ff */
[----:B------:R-:W-:Y:S01]  /*68270*/  IADD3.X R10, R10, UR5, RZ, P1, !PT ;  /* 0x000000050a0a7c10 */ /* 0x000fe20008ffe4ff */
[----:B------:R-:W-:Y:S01]  /*68280*/  STL [R1+0x1a00], R0 ;  /* 0x001a000001007387 */ /* 0x000fe20000100800 */
[----:B------:R-:W-:-:S02]  /*68290*/  IADD3 R20, P1, R20, UR8, RZ ;  /* 0x0000000814147c10 */ /* 0x000fc4000ff3e0ff */
[----:B------:R-:W-:Y:S01]  /*682a0*/  IADD3.X R21, R21, UR5, RZ, P2, !PT ;  /* 0x0000000515157c10 */ /* 0x000fe200097fe4ff */
        /* <DEDUP_REMOVED lines=23> */
[----:B------:R-:W-:Y:S01]  /*68420*/  STL [R1+0x19a4], R18 ;  /* 0x0019a41201007387 */ /* 0x000fe20000100800 */
[----:B------:R-:W-:Y:S01]  /*68430*/  IADD3 R17, P1, R17, UR8, RZ ;  /* 0x0000000811117c10 */ /* 0x000fe2000ff3e0ff */
[----:B------:R0:W-:Y:S01]  /*68440*/  STL [R1+0x19c0], R28 ;  /* 0x0019c01c01007387 */ /* 0x0001e20000100800 */
[----:B------:R-:W-:Y:S01]  /*68450*/  STL [R1+0x19c8], R19 ;  /* 0x0019c81301007387 */ /* 0x000fe20000100800 */
[----:B------:R-:W-:-:S02]  /*68460*/  IADD3 R13, P2, R13, UR8, RZ ;  /* 0x000000080d0d7c10 */ /* 0x000fc4000ff5e0ff */
[----:B------:R-:W-:Y:S01]  /*68470*/  IADD3.X R16, R16, UR5, RZ, P3, !PT ;  /* 0x0000000510107c10 */ /* 0x000fe20009ffe4ff */
[----:B------:R-:W-:Y:S01]  /*68480*/  IADD3 R12, P3, R12, UR8, RZ ;  /* 0x000000080c0c7c10 */ /* 0x000fe2000ff7e0ff */
[----:B0-----:R-:W4:Y:S01]  /*68490*/  LDL.LU R28, [R1+0x1964] ;  /* 0x00196400011c7983 */ /* 0x001f220000300800 */
[----:B------:R-:W-:Y:S02]  /*684a0*/  STL [R1+0x199c], R17 ;  /* 0x00199c1101007387 */ /* 0x000fe40000100800 */
[----:B------:R-:W-:Y:S02]  /*684b0*/  STL [R1+0x1994], R13 ;  /* 0x0019940d01007387 */ /* 0x000fe40000100800 */
[----:B------:R-:W-:Y:S01]  /*684c0*/  STL [R1+0x19b8], R16 ;  /* 0x0019b81001007387 */ /* 0x000fe20000100800 */
[----:B--2---:R-:W-:Y:S02]  /*684d0*/  IADD3.X R24, R24, UR5, RZ, P4, !PT ;  /* 0x0000000518187c10 */ /* 0x004fe4000a7fe4ff */
[----:B------:R-:W-:-:S02]  /*684e0*/  IADD3 R3, P4, R3, UR8, RZ ;  /* 0x0000000803037c10 */ /* 0x000fc4000ff9e0ff */
[----:B------:R-:W-:Y:S01]  /*684f0*/  IADD3.X R25, R25, UR5, RZ, P5, !PT ;  /* 0x0000000519197c10 */ /* 0x000fe2000affe4ff */
[----:B------:R-:W-:Y:S01]  /*68500*/  IADD3 R26, P5, R26, UR8, RZ ;  /* 0x000000081a1a7c10 */ /* 0x000fe2000ffbe0ff */
[----:B------:R-:W-:Y:S01]  /*68510*/  IADD3.X R27, R27, UR5, RZ, P6, !PT ;  /* 0x000000051b1b7c10 */ /* 0x000fe2000b7fe4ff */
[----:B------:R0:W-:Y:S01]  /*68520*/  STL [R1+0x1984], R3 ;  /* 0x0019840301007387 */ /* 0x0001e20000100800 */
[----:B------:R-:W-:Y:S03]  /*68530*/  STL [R1+0x198c], R12 ;  /* 0x00198c0c01007387 */ /* 0x000fe60000100800 */
[----:B0-----:R-:W2:Y:S01]  /*68540*/  LDL.LU R3, [R1+0x1988] ;  /* 0x0019880001037983 */ /* 0x001ea20000300800 */
[----:B---3--:R-:W-:-:S03]  /*68550*/  IADD3 R9, P6, R9, UR8, RZ ;  /* 0x0000000809097c10 */ /* 0x008fc6000ffde0ff */
[----:B------:R-:W-:Y:S01]  /*68560*/  STL [R1+0x19b0], R24 ;  /* 0x0019b01801007387 */ /* 0x000fe20000100800 */
[----:B------:R-:W-:Y:S01]  /*68570*/  STL [R1+0x19a8], R25 ;  /* 0x0019a81901007387 */ /* 0x000fe20000100800 */
[----:B------:R-:W-:Y:S02]  /*68580*/  IADD3.X R8, R8, UR5, RZ, P1, !PT ;  /* 0x0000000508087c10 */ /* 0x000fe40008ffe4ff */
[----:B------:R-:W-:Y:S01]  /*68590*/  STL [R1+0x197c], R26 ;  /* 0x00197c1a01007387 */ /* 0x000fe20000100800 */
[----:B------:R-:W-:Y:S01]  /*685a0*/  IADD3 R2, P1, R2, UR8, RZ ;  /* 0x0000000802027c10 */ /* 0x000fe2000ff3e0ff */
[----:B------:R-:W-:Y:S02]  /*685b0*/  STL [R1+0x19a0], R27 ;  /* 0x0019a01b01007387 */ /* 0x000fe40000100800 */
[----:B------:R-:W-:Y:S01]  /*685c0*/  STL [R1+0x1974], R9 ;  /* 0x0019740901007387 */ /* 0x000fe20000100800 */
[----:B------:R-:W-:Y:S01]  /*685d0*/  IADD3.X R29, R29, UR5, RZ, P2, !PT ;  /* 0x000000051d1d7c10 */ /* 0x000fe200097fe4ff */
[----:B------:R-:W3:Y:S01]  /*685e0*/  LDL.LU R0, [R1+0x195c] ;  /* 0x00195c0001007983 */ /* 0x000ee20000300800 */
[----:B------:R-:W-:Y:S02]  /*685f0*/  STL [R1+0x1998], R8 ;  /* 0x0019980801007387 */ /* 0x000fe40000100800 */
[----:B------:R-:W3:Y:S02]  /*68600*/  LDL.LU R11, [R1+0x1980] ;  /* 0x00198000010b7983 */ /* 0x000ee40000300800 */
[----:B------:R-:W-:Y:S01]  /*68610*/  STL [R1+0x196c], R2 ;  /* 0x00196c0201007387 */ /* 0x000fe20000100800 */
[----:B------:R-:W3:Y:S01]  /*68620*/  LDL.LU R10, [R1+0x1954] ;  /* 0x00195400010a7983 */ /* 0x000ee20000300800 */
[----:B------:R0:W-:Y:S02]  /*68630*/  STL [R1+0x1990], R29 ;  /* 0x0019901d01007387 */ /* 0x0001e40000100800 */
        /* <DEDUP_REMOVED lines=13> */
[----:B0-----:R-:W3:Y:S01]  /*68710*/  LDL.LU R29, [R1+0x191c] ;  /* 0x00191c00011d7983 */ /* 0x001ee20000300800 */
[----:B------:R-:W3:Y:S01]  /*68720*/  LDL.LU R13, [R1+0x1940] ;  /* 0x00194000010d7983 */ /* 0x000ee20000300800 */
[----:B------:R-:W3:Y:S02]  /*68730*/  LDL.LU R16, [R1+0x1914] ;  /* 0x0019140001107983 */ /* 0x000ee40000300800 */
[----:B------:R-:W3:Y:S01]  /*68740*/  LDL.LU R12, [R1+0x1938] ;  /* 0x00193800010c7983 */ /* 0x000ee20000300800 */
[----:B----4-:R-:W-:-:S05]  /*68750*/  IADD3 R28, P2, R28, UR8, RZ ;  /* 0x000000081c1c7c10 */ /* 0x010fca000ff5e0ff */
[----:B------:R0:W-:Y:S01]  /*68760*/  STL [R1+0x1964], R28 ;  /* 0x0019641c01007387 */ /* 0x0001e20000100800 */
[----:B------:R-:W4:Y:S03]  /*68770*/  LDL.LU R24, [R1+0x190c] ;  /* 0x00190c0001187983 */ /* 0x000f260000300800 */
[----:B0-----:R-:W4:Y:S01]  /*68780*/  LDL.LU R28, [R1+0x1930] ;  /* 0x00193000011c7983 */ /* 0x001f220000300800 */
[----:B------:R-:W4:Y:S02]  /*68790*/  LDL.LU R25, [R1+0x1904] ;  /* 0x0019040001197983 */ /* 0x000f240000300800 */
[----:B------:R-:W4:Y:S02]  /*687a0*/  LDL.LU R26, [R1+0x1928] ;  /* 0x00192800011a7983 */ /* 0x000f240000300800 */
[----:B------:R-:W4:Y:S01]  /*687b0*/  LDL.LU R27, [R1+0x18fc] ;  /* 0x0018fc00011b7983 */ /* 0x000f220000300800 */
[----:B--2---:R-:W-:-:S05]  /*687c0*/  IADD3.X R3, R3, UR5, RZ, P3, !PT ;  /* 0x0000000503037c10 */ /* 0x004fca0009ffe4ff */
[----:B------:R0:W-:Y:S01]  /*687d0*/  STL [R1+0x1988], R3 ;  /* 0x0019880301007387 */ /* 0x0001e20000100800 */
[----:B------:R-:W2:Y:S02]  /*687e0*/  LDL.LU R9, [R1+0x1920] ;  /* 0x0019200001097983 */ /* 0x000ea40000300800 */
[----:B------:R-:W2:Y:S02]  /*687f0*/  LDL.LU R8, [R1+0x18f4] ;  /* 0x0018f40001087983 */ /* 0x000ea40000300800 */
[----:B------:R-:W2:Y:S01]  /*68800*/  LDL.LU R2, [R1+0x1918] ;  /* 0x0019180001027983 */ /* 0x000ea20000300800 */
[----:B---3--:R-:W-:Y:S02]  /*68810*/  IADD3 R0, P3, R0, UR8, RZ ;  /* 0x0000000800007c10 */ /* 0x008fe4000ff7e0ff */
[----:B------:R-:W-:Y:S02]  /*68820*/  IADD3.X R11, R11, UR5, RZ, P4, !PT ;  /* 0x000000050b0b7c10 */ /* 0x000fe4000a7fe4ff */
[----:B------:R-:W-:Y:S01]  /*68830*/  IADD3 R10, P4, R10, UR8, RZ ;  /* 0x000000080a0a7c10 */ /* 0x000fe2000ff9e0ff */
[----:B0-----:R-:W3:Y:S01]  /*68840*/  LDL.LU R3, [R1+0x18ec] ;  /* 0x0018ec0001037983 */ /* 0x001ee20000300800 */
[----:B------:R-:W-:Y:S01]  /*68850*/  IADD3.X R20, R20, UR5, RZ, P5, !PT ;  /* 0x0000000514147c10 */ /* 0x000fe2000affe4ff */
[----:B------:R-:W-:-:S02]  /*68860*/  IADD3 R21, P5, R21, UR8, RZ ;  /* 0x0000000815157c10 */ /* 0x000fc4000ffbe0ff */
        /* <DEDUP_REMOVED lines=27> */
[----:B------:R-:W-:Y:S04]  /*68a20*/  STL [R1+0x1924], R19 ;  /* 0x0019241301007387 */ /* 0x000fe80000100800 */
[----:B0-----:R-:W3:Y:S01]  /*68a30*/  LDL.LU R29, [R1+0x1910] ;  /* 0x00191000011d7983 */ /* 0x001ee20000300800 */
[----:B------:R-:W-:Y:S01]  /*68a40*/  IADD3.X R13, R13, UR5, RZ, P6, !PT ;  /* 0x000000050d0d7c10 */ /* 0x000fe2000b7fe4ff */
[----:B------:R-:W-:Y:S01]  /*68a50*/  IADD3 R16, P6, R16, UR8, RZ ;  /* 0x0000000810107c10 */ /* 0x000fe2000ffde0ff */
[----:B------:R-:W-:Y:S01]  /*68a60*/  IADD3.X R12, R12, UR5, RZ, P1, !PT ;  /* 0x000000050c0c7c10 */ /* 0x000fe20008ffe4ff */
[----:B------:R-:W-:Y:S02]  /*68a70*/  STL [R1+0x1948], R17 ;  /* 0x0019481101007387 */ /* 0x000fe40000100800 */
[----:B------:R-:W-:Y:S02]  /*68a80*/  STL [R1+0x1940], R13 ;  /* 0x0019400d01007387 */ /* 0x000fe40000100800 */
[----:B------:R-:W-:Y:S01]  /*68a90*/  STL [R1+0x1914], R16 ;  /* 0x0019141001007387 */ /* 0x000fe20000100800 */
[----:B----4-:R-:W-:-:S02]  /*68aa0*/  IADD3 R24, P1, R24, UR8, RZ ;  /* 0x0000000818187c10 */ /* 0x010fc4000ff3e0ff */
[----:B------:R-:W-:Y:S01]  /*68ab0*/  IADD3.X R28, R28, UR5, RZ, P2, !PT ;  /* 0x000000051c1c7c10 */ /* 0x000fe200097fe4ff */
[----:B------:R-:W-:Y:S01]  /*68ac0*/  IADD3 R25, P2, R25, UR8, RZ ;  /* 0x0000000819197c10 */ /* 0x000fe2000ff5e0ff */
[----:B------:R-:W-:Y:S01]  /*68ad0*/  IADD3.X R26, R26, UR5, RZ, P3, !PT ;  /* 0x000000051a1a7c10 */ /* 0x000fe20009ffe4ff */
[----:B------:R-:W-:Y:S02]  /*68ae0*/  IADD3 R27, P3, R27, UR8, RZ ;  /* 0x000000081b1b7c10 */ /* 0x000fe4000ff7e0ff */
[----:B------:R0:W-:Y:S01]  /*68af0*/  STL [R1+0x1930], R28 ;  /* 0x0019301c01007387 */ /* 0x0001e20000100800 */
[----:B------:R-:W-:Y:S03]  /*68b00*/  STL [R1+0x1938], R12 ;  /* 0x0019380c01007387 */ /* 0x000fe60000100800 */
[----:B0-----:R-:W4:Y:S01]  /*68b10*/  LDL.LU R28, [R1+0x18e4] ;  /* 0x0018e400011c7983 */ /* 0x001f220000300800 */
[----:B------:R-:W-:Y:S02]  /*68b20*/  STL [R1+0x190c], R24 ;  /* 0x00190c1801007387 */ /* 0x000fe40000100800 */
[----:B------:R-:W-:Y:S02]  /*68b30*/  STL [R1+0x1904], R25 ;  /* 0x0019041901007387 */ /* 0x000fe40000100800 */
[----:B------:R-:W-:Y:S01]  /*68b40*/  STL [R1+0x1928], R26 ;  /* 0x0019281a01007387 */ /* 0x000fe20000100800 */
[----:B------:R-:W-:Y:S01]  /*68b50*/  STL [R1+0x18fc], R27 ;  /* 0x0018fc1b01007387 */ /* 0x000fe20000100800 */
[----:B--2---:R-:W-:Y:S01]  /*68b60*/  IADD3.X R9, R9, UR5, RZ, P4, !PT ;  /* 0x0000000509097c10 */ /* 0x004fe2000a7fe4ff */
[----:B------:R-:W-:Y:S01]  /*68b70*/  IADD3 R8, P4, R8, UR8, RZ ;  /* 0x0000000808087c10 */ /* 0x000fe2000ff9e0ff */
[----:B------:R-:W-:-:S03]  /*68b80*/  IADD3.X R2, R2, UR5, RZ, P5, !PT ;  /* 0x0000000502027c10 */ /* 0x000fc6000affe4ff */
[----:B------:R-:W-:Y:S01]  /*68b90*/  STL [R1+0x1920], R9 ;  /* 0x0019200901007387 */ /* 0x000fe20000100800 */
[----:B------:R-:W2:Y:S02]  /*68ba0*/  LDL.LU R0, [R1+0x1908] ;  /* 0x0019080001007983 */ /* 0x000ea40000300800 */
[----:B------:R-:W-:Y:S02]  /*68bb0*/  STL [R1+0x18f4], R8 ;  /* 0x0018f40801007387 */ /* 0x000fe40000100800 */
[----:B------:R-:W2:Y:S01]  /*68bc0*/  LDL.LU R11, [R1+0x18dc] ;  /* 0x0018dc00010b7983 */ /* 0x000ea20000300800 */
[----:B---3--:R-:W-:Y:S01]  /*68bd0*/  IADD3 R3, P5, R3, UR8, RZ ;  /* 0x0000000803037c10 */ /* 0x008fe2000ffbe0ff */
        /* <DEDUP_REMOVED lines=20> */
[----:B------:R-:W-:-:S05]  /*68d20*/  IADD3.X R29, R29, UR5, RZ, P6, !PT ;  /* 0x000000051d1d7c10 */ /* 0x000fca000b7fe4ff */
[----:B------:R0:W-:Y:S01]  /*68d30*/  STL [R1+0x1910], R29 ;  /* 0x0019101d01007387 */ /* 0x0001e20000100800 */
[----:B------:R-:W3:Y:S03]  /*68d40*/  LDL.LU R24, [R1+0x18b8] ;  /* 0x0018b80001187983 */ /* 0x000ee60000300800 */
[----:B0-----:R-:W3:Y:S01]  /*68d50*/  LDL.LU R29, [R1+0x1b6c] ;  /* 0x001b6c00011d7983 */ /* 0x001ee20000300800 */
[----:B------:R-:W3:Y:S02]  /*68d60*/  LDL.LU R25, [R1+0x18b0] ;  /* 0x0018b00001197983 */ /* 0x000ee40000300800 */
[----:B------:R-:W3:Y:S02]  /*68d70*/  LDL.LU R26, [R1+0x1b74] ;  /* 0x001b7400011a7983 */ /* 0x000ee40000300800 */
[----:B------:R-:W3:Y:S01]  /*68d80*/  LDL.LU R27, [R1+0x18a8] ;  /* 0x0018a800011b7983 */ /* 0x000ee20000300800 */
[----:B----4-:R-:W-:-:S05]  /*68d90*/  IADD3 R28, P6, R28, UR8, RZ ;  /* 0x000000081c1c7c10 */ /* 0x010fca000ffde0ff */
[----:B------:R0:W-:Y:S01]  /*68da0*/  STL [R1+0x18e4], R28 ;  /* 0x0018e41c01007387 */ /* 0x0001e20000100800 */
[----:B------:R-:W4:Y:S02]  /*68db0*/  LDL.LU R9, [R1+0x1b7c] ;  /* 0x001b7c0001097983 */ /* 0x000f240000300800 */
[----:B------:R-:W4:Y:S02]  /*68dc0*/  LDL.LU R8, [R1+0x18a0] ;  /* 0x0018a00001087983 */ /* 0x000f240000300800 */
[----:B------:R-:W4:Y:S01]  /*68dd0*/  LDL.LU R2, [R1+0x1b84] ;  /* 0x001b840001027983 */ /* 0x000f220000300800 */
[----:B0-----:R-:W4:Y:S01]  /*68de0*/  LDL.LU R28, [R1+0x189c] ;  /* 0x00189c00011c7983 */ /* 0x001f220000300800 */
[----:B--2---:R-:W-:Y:S02]  /*68df0*/  IADD3.X R0, R0, UR5, RZ, P1, !PT ;  /* 0x0000000500007c10 */ /* 0x004fe40008ffe4ff */
[----:B------:R-:W-:Y:S02]  /*68e00*/  IADD3 R11, P1, R11, UR8, RZ ;  /* 0x000000080b0b7c10 */ /* 0x000fe4000ff3e0ff */
[----:B---3--:R-:W-:Y:S01]  /*68e10*/  IADD3.X R10, R10, UR5, RZ, P2, !PT ;  /* 0x000000050a0a7c10 */ /* 0x008fe200097fe4ff */
        /* <DEDUP_REMOVED lines=33> */
[----:B0-----:R-:W2:Y:S01]  /*69030*/  LDL.LU R3, [R1+0x1b8c] ;  /* 0x001b8c0001037983 */ /* 0x001ea20000300800 */
[----:B------:R-:W-:Y:S01]  /*69040*/  IADD3.X R24, R24, UR5, RZ, P5, !PT ;  /* 0x0000000518187c10 */ /* 0x000fe2000affe4ff */
[----:B------:R-:W-:Y:S02]  /*69050*/  STL [R1+0x18a4], R17 ;  /* 0x0018a41101007387 */ /* 0x000fe40000100800 */
[----:B------:R-:W-:Y:S01]  /*69060*/  STL [R1+0x1b5c], R13 ;  /* 0x001b5c0d01007387 */ /* 0x000fe20000100800 */
[----:B------:R-:W-:Y:S01]  /*69070*/  STL [R1+0x18c0], R16 ;  /* 0x0018c01001007387 */ /* 0x000fe20000100800 */
[----:B------:R-:W-:-:S05]  /*69080*/  IADD3 R29, P5, R29, UR8, RZ ;  /* 0x000000081d1d7c10 */ /* 0x000fca000ffbe0ff */
[----:B------:R0:W-:Y:S01]  /*69090*/  STL [R1+0x1b6c], R29 ;  /* 0x001b6c1d01007387 */ /* 0x0001e20000100800 */
[----:B------:R-:W-:Y:S03]  /*690a0*/  STL [R1+0x1b64], R12 ;  /* 0x001b640c01007387 */ /* 0x000fe60000100800 */
[----:B0-----:R-:W3:Y:S01]  /*690b0*/  LDL.LU R29, [R1+0x1898] ;  /* 0x00189800011d7983 */ /* 0x001ee20000300800 */
[----:B------:R-:W-:Y:S01]  /*690c0*/  IADD3.X R25, R25, UR5, RZ, P6, !PT ;  /* 0x0000000519197c10 */ /* 0x000fe2000b7fe4ff */
[----:B------:R-:W-:Y:S01]  /*690d0*/  IADD3 R26, P6, R26, UR8, RZ ;  /* 0x000000081a1a7c10 */ /* 0x000fe2000ffde0ff */
[----:B------:R-:W-:Y:S01]  /*690e0*/  IADD3.X R27, R27, UR5, RZ, P1, !PT ;  /* 0x000000051b1b7c10 */ /* 0x000fe20008ffe4ff */
[----:B------:R-:W-:Y:S02]  /*690f0*/  STL [R1+0x18b8], R24 ;  /* 0x0018b81801007387 */ /* 0x000fe40000100800 */
[----:B------:R-:W-:Y:S01]  /*69100*/  STL [R1+0x18b0], R25 ;  /* 0x0018b01901007387 */ /* 0x000fe20000100800 */
[----:B----4-:R-:W-:-:S02]  /*69110*/  IADD3 R9, P1, R9, UR8, RZ ;  /* 0x0000000809097c10 */ /* 0x010fc4000ff3e0ff */
[----:B------:R-:W-:Y:S01]  /*69120*/  IADD3.X R8, R8, UR5, RZ, P2, !PT ;  /* 0x0000000508087c10 */ /* 0x000fe200097fe4ff */
[----:B------:R0:W-:Y:S01]  /*69130*/  STL [R1+0x1b74], R26 ;  /* 0x001b741a01007387 */ /* 0x0001e20000100800 */
[----:B------:R-:W-:Y:S01]  /*69140*/  IADD3 R2, P2, R2, UR8, RZ ;  /* 0x0000000802027c10 */ /* 0x000fe2000ff5e0ff */
[----:B------:R1:W-:Y:S02]  /*69150*/  STL [R1+0x18a8], R27 ;  /* 0x0018a81b01007387 */ /* 0x0003e40000100800 */
[----:B------:R4:W-:Y:S01]  /*69160*/  STL [R1+0x1b7c], R9 ;  /* 0x001b7c0901007387 */ /* 0x0009e20000100800 */
[----:B------:R-:W3:Y:S01]  /*69170*/  LDL.LU R0, [R1+0x1b94] ;  /* 0x001b940001007983 */ /* 0x000ee20000300800 */
[----:B------:R0:W-:Y:S02]  /*69180*/  STL [R1+0x18a0], R8 ;  /* 0x0018a00801007387 */ /* 0x0001e40000100800 */
[----:B------:R-:W3:Y:S01]  /*69190*/  LDL.LU R11, [R1+0x1894] ;  /* 0x00189400010b7983 */ /* 0x000ee20000300800 */
[----:B------:R-:W-:Y:S01]  /*691a0*/  IADD3.X R28, R28, UR5, RZ, P3, !PT ;  /* 0x000000051c1c7c10 */ /* 0x000fe20009ffe4ff */
[----:B------:R0:W-:Y:S01]  /*691b0*/  STL [R1+0x1b84], R2 ;  /* 0x001b840201007387 */ /* 0x0001e20000100800 */
        /* <DEDUP_REMOVED lines=19> */
[----:B--2---:R-:W-:-:S05]  /*692f0*/  IADD3 R3, P3, R3, UR8, RZ ;  /* 0x0000000803037c10 */ /* 0x004fca000ff7e0ff */
[----:B------:R0:W-:Y:S01]  /*69300*/  STL [R1+0x1b8c], R3 ;  /* 0x001b8c0301007387 */ /* 0x0001e20000100800 */
[----:B------:R-:W2:Y:S02]  /*69310*/  LDL.LU R24, [R1+0x1be4] ;  /* 0x001be40001187983 */ /* 0x000ea40000300800 */
[----:B-1----:R-:W2:Y:S02]  /*69320*/  LDL.LU R27, [R1+0x1b80] ;  /* 0x001b8000011b7983 */ /* 0x002ea40000300800 */
[----:B------:R-:W2:Y:S01]  /*69330*/  LDL.LU R25, [R1+0x1bec] ;  /* 0x001bec0001197983 */ /* 0x000ea20000300800 */
[----:B----4-:R-:W4:Y:S01]  /*69340*/  LDL.LU R9, [R1+0x1b88] ;  /* 0x001b880001097983 */ /* 0x010f220000300800 */
[----:B------:R-:W4:Y:S01]  /*69350*/  LDL.LU R8, [R1+0x1bf4] ;  /* 0x001bf40001087983 */ /* 0x000f220000300800 */
[----:B---3--:R-:W-:-:S05]  /*69360*/  IADD3.X R29, R29, UR5, RZ, P4, !PT ;  /* 0x000000051d1d7c10 */ /* 0x008fca000a7fe4ff */
[----:B------:R1:W-:Y:S01]  /*69370*/  STL [R1+0x1898], R29 ;  /* 0x0018981d01007387 */ /* 0x0003e20000100800 */
[----:B------:R-:W3:Y:S02]  /*69380*/  LDL.LU R2, [R1+0x1b90] ;  /* 0x001b900001027983 */ /* 0x000ee40000300800 */
[----:B------:R-:W3:Y:S02]  /*69390*/  LDL.LU R28, [R1+0x1bfc] ;  /* 0x001bfc00011c7983 */ /* 0x000ee40000300800 */
[----:B0-----:R-:W3:Y:S01]  /*693a0*/  LDL.LU R3, [R1+0x1b98] ;  /* 0x001b980001037983 */ /* 0x001ee20000300800 */
[----:B-1----:R-:W3:Y:S01]  /*693b0*/  LDL.LU R29, [R1+0x1c04] ;  /* 0x001c0400011d7983 */ /* 0x002ee20000300800 */
[----:B------:R-:W-:Y:S02]  /*693c0*/  IADD3 R0, P4, R0, UR8, RZ ;  /* 0x0000000800007c10 */ /* 0x000fe4000ff9e0ff */
[----:B------:R-:W-:Y:S02]  /*693d0*/  IADD3.X R11, R11, UR5, RZ, P5, !PT ;  /* 0x000000050b0b7c10 */ /* 0x000fe4000affe4ff */
[----:B------:R-:W-:Y:S01]  /*693e0*/  IADD3 R10, P5, R10, UR8, RZ ;  /* 0x000000080a0a7c10 */ /* 0x000fe2000ffbe0ff */
        /* <DEDUP_REMOVED lines=27> */
[----:B------:R-:W-:Y:S01]  /*695a0*/  STL [R1+0x1b60], R18 ;  /* 0x001b601201007387 */ /* 0x000fe20000100800 */
[----:B------:R-:W-:Y:S01]  /*695b0*/  IADD3.X R13, R13, UR5, RZ, P1, !PT ;  /* 0x000000050d0d7c10 */ /* 0x000fe20008ffe4ff */
[----:B------:R0:W-:Y:S01]  /*695c0*/  STL [R1+0x1bd4], R26 ;  /* 0x001bd41a01007387 */ /* 0x0001e20000100800 */
[----:B------:R-:W-:Y:S01]  /*695d0*/  IADD3 R16, P1, R16, UR8, RZ ;  /* 0x0000000810107c10 */ /* 0x000fe2000ff3e0ff */
[----:B------:R-:W-:Y:S01]  /*695e0*/  STL [R1+0x1bcc], R19 ;  /* 0x001bcc1301007387 */ /* 0x000fe20000100800 */
[----:B------:R-:W-:Y:S01]  /*695f0*/  IADD3.X R12, R12, UR5, RZ, P2, !PT ;  /* 0x000000050c0c7c10 */ /* 0x000fe200097fe4ff */
[----:B0-----:R-:W3:Y:S01]  /*69600*/  LDL.LU R26, [R1+0x1ba0] ;  /* 0x001ba000011a7983 */ /* 0x001ee20000300800 */
[----:B------:R-:W-:Y:S02]  /*69610*/  STL [R1+0x1b68], R17 ;  /* 0x001b681101007387 */ /* 0x000fe40000100800 */
[----:B------:R-:W-:Y:S02]  /*69620*/  STL [R1+0x1b70], R13 ;  /* 0x001b700d01007387 */ /* 0x000fe40000100800 */
[----:B------:R-:W-:Y:S01]  /*69630*/  STL [R1+0x1bdc], R16 ;  /* 0x001bdc1001007387 */ /* 0x000fe20000100800 */
[----:B--2---:R-:W-:-:S02]  /*69640*/  IADD3.X R27, R27, UR5, RZ, P3, !PT ;  /* 0x000000051b1b7c10 */ /* 0x004fc40009ffe4ff */
[----:B------:R-:W-:Y:S01]  /*69650*/  IADD3 R24, P2, R24, UR8, RZ ;  /* 0x0000000818187c10 */ /* 0x000fe2000ff5e0ff */
[----:B------:R-:W-:Y:S01]  /*69660*/  IADD3 R25, P3, R25, UR8, RZ ;  /* 0x0000000819197c10 */ /* 0x000fe2000ff7e0ff */
[----:B----4-:R-:W-:Y:S01]  /*69670*/  IADD3.X R9, R9, UR5, RZ, P4, !PT ;  /* 0x0000000509097c10 */ /* 0x010fe2000a7fe4ff */
[----:B------:R-:W-:Y:S01]  /*69680*/  IADD3 R8, P4, R8, UR8, RZ ;  /* 0x0000000808087c10 */ /* 0x000fe2000ff9e0ff */
[----:B------:R0:W-:Y:S01]  /*69690*/  STL [R1+0x1b80], R27 ;  /* 0x001b801b01007387 */ /* 0x0001e20000100800 */
[----:B------:R1:W-:Y:S03]  /*696a0*/  STL [R1+0x1b78], R12 ;  /* 0x001b780c01007387 */ /* 0x0003e60000100800 */
[----:B0-----:R-:W2:Y:S01]  /*696b0*/  LDL.LU R27, [R1+0x1c0c] ;  /* 0x001c0c00011b7983 */ /* 0x001ea20000300800 */
[----:B------:R-:W-:Y:S02]  /*696c0*/  STL [R1+0x1be4], R24 ;  /* 0x001be41801007387 */ /* 0x000fe40000100800 */
[----:B------:R-:W-:Y:S02]  /*696d0*/  STL [R1+0x1bec], R25 ;  /* 0x001bec1901007387 */ /* 0x000fe40000100800 */
[----:B------:R0:W-:Y:S01]  /*696e0*/  STL [R1+0x1b88], R9 ;  /* 0x001b880901007387 */ /* 0x0001e20000100800 */
[----:B------:R4:W-:Y:S01]  /*696f0*/  STL [R1+0x1bf4], R8 ;  /* 0x001bf40801007387 */ /* 0x0009e20000100800 */
[----:B---3--:R-:W-:Y:S01]  /*69700*/  IADD3.X R2, R2, UR5, RZ, P5, !PT ;  /* 0x0000000502027c10 */ /* 0x008fe2000affe4ff */
[----:B------:R-:W-:Y:S01]  /*69710*/  IADD3 R28, P5, R28, UR8, RZ ;  /* 0x000000081c1c7c10 */ /* 0x000fe2000ffbe0ff */
[----:B------:R-:W-:-:S03]  /*69720*/  IADD3.X R3, R3, UR5, RZ, P6, !PT ;  /* 0x0000000503037c10 */ /* 0x000fc6000b7fe4ff */
[----:B------:R3:W-:Y:S01]  /*69730*/  STL [R1+0x1b90], R2 ;  /* 0x001b900201007387 */ /* 0x0007e20000100800 */
[----:B------:R-:W2:Y:S02]  /*69740*/  LDL.LU R0, [R1+0x1ba8] ;  /* 0x001ba80001007983 */ /* 0x000ea40000300800 */
[----:B------:R0:W-:Y:S02]  /*69750*/  STL [R1+0x1bfc], R28 ;  /* 0x001bfc1c01007387 */ /* 0x0001e40000100800 */
[----:B------:R-:W2:Y:S01]  /*69760*/  LDL.LU R10, [R1+0x1c14] ;  /* 0x001c1400010a7983 */ /* 0x000ea20000300800 */
[----:B------:R-:W-:Y:S01]  /*69770*/  IADD3 R29, P6, R29, UR8, RZ ;  /* 0x000000081d1d7c10 */ /* 0x000fe2000ffde0ff */
[----:B------:R0:W-:Y:S01]  /*69780*/  STL [R1+0x1b98], R3 ;  /* 0x001b980301007387 */ /* 0x0001e20000100800 */
[----:B------:R-:W2:Y:S03]  /*69790*/  LDL.LU R11, [R1+0x1bb0] ;  /* 0x001bb000010b7983 */ /* 0x000ea60000300800 */
[----:B------:R3:W-:Y:S01]  /*697a0*/  STL [R1+0x1c04], R29 ;  /* 0x001c041d01007387 */ /* 0x0007e20000100800 */
[----:B------:R-:W2:Y:S02]  /*697b0*/  LDL.LU R5, [R1+0x1c1c] ;  /* 0x001c1c0001057983 */ /* 0x000ea40000300800 */
[----:B------:R-:W2:Y:S02]  /*697c0*/  LDL.LU R4, [R1+0x1bb8] ;  /* 0x001bb80001047983 */ /* 0x000ea40000300800 */
[----:B------:R-:W2:Y:S01]  /*697d0*/  LDL.LU R7, [R1+0x1c24] ;  /* 0x001c240001077983 */ /* 0x000ea20000300800 */
[----:B------:R-:W2:Y:S01]  /*697e0*/  LDL.LU R6, [R1+0x1bc0] ;  /* 0x001bc00001067983 */ /* 0x000ea20000300800 */
[----:B------:R-:W2:Y:S02]  /*697f0*/  LDL.LU R13, [R1+0x1c2c] ;  /* 0x001c2c00010d7983 */ /* 0x000ea40000300800 */
[----:B------:R-:W2:Y:S02]  /*69800*/  LDL.LU R17, [R1+0x1bc8] ;  /* 0x001bc80001117983 */ /* 0x000ea40000300800 */
[----:B-1----:R-:W2:Y:S01]  /*69810*/  LDL.LU R12, [R1+0x1c34] ;  /* 0x001c3400010c7983 */ /* 0x002ea20000300800 */
[----:B------:R-:W2:Y:S01]  /*69820*/  LDL.LU R16, [R1+0x1bd0] ;  /* 0x001bd00001107983 */ /* 0x000ea20000300800 */
[----:B0-----:R-:W2:Y:S02]  /*69830*/  LDL.LU R9, [R1+0x1c3c] ;  /* 0x001c3c0001097983 */ /* 0x001ea40000300800 */
[----:B----4-:R-:W4:Y:S02]  /*69840*/  LDL.LU R8, [R1+0x1bd8] ;  /* 0x001bd80001087983 */ /* 0x010f240000300800 */
[----:B---3--:R-:W3:Y:S01]  /*69850*/  LDL.LU R2, [R1+0x1c40] ;  /* 0x001c400001027983 */ /* 0x008ee20000300800 */
[----:B------:R-:W3:Y:S01]  /*69860*/  LDL.LU R28, [R1+0x1be0] ;  /* 0x001be000011c7983 */ /* 0x000ee20000300800 */
[----:B------:R-:W3:Y:S02]  /*69870*/  LDL.LU R3, [R1+0x1c44] ;  /* 0x001c440001037983 */ /* 0x000ee40000300800 */
[----:B------:R-:W3:Y:S02]  /*69880*/  LDL.LU R29, [R1+0x1be8] ;  /* 0x001be800011d7983 */ /* 0x000ee40000300800 */
[----:B------:R-:W3:Y:S01]  /*69890*/  LDL.LU R20, [R1+0x1bf0] ;  /* 0x001bf00001147983 */ /* 0x000ee20000300800 */
[----:B------:R-:W3:Y:S01]  /*698a0*/  LDL.LU R21, [R1+0x1c5c] ;  /* 0x001c5c0001157983 */ /* 0x000ee20000300800 */
[----:B------:R-:W3:Y:S01]  /*698b0*/  LDL.LU R22, [R1+0x1bf8] ;  /* 0x001bf80001167983 */ /* 0x000ee20000300800 */
[----:B------:R-:W-:-:S05]  /*698c0*/  IADD3.X R26, R26, UR5, RZ, P1, !PT ;  /* 0x000000051a1a7c10 */ /* 0x000fca0008ffe4ff */
[----:B------:R0:W-:Y:S01]  /*698d0*/  STL [R1+0x1ba0], R26 ;  /* 0x001ba01a01007387 */ /* 0x0001e20000100800 */
[----:B------:R-:W3:Y:S02]  /*698e0*/  LDL.LU R23, [R1+0x1c58] ;  /* 0x001c580001177983 */ /* 0x000ee40000300800 */
[----:B------:R-:W3:Y:S02]  /*698f0*/  LDL.LU R14, [R1+0x1c00] ;  /* 0x001c0000010e7983 */ /* 0x000ee40000300800 */
[----:B------:R-:W3:Y:S01]  /*69900*/  LDL.LU R15, [R1+0x1c08] ;  /* 0x001c0800010f7983 */ /* 0x000ee20000300800 */
[----:B------:R-:W3:Y:S01]  /*69910*/  LDL.LU R18, [R1+0x1c50] ;  /* 0x001c500001127983 */ /* 0x000ee20000300800 */
[----:B------:R-:W3:Y:S01]  /*69920*/  LDL.LU R19, [R1+0x1c10] ;  /* 0x001c100001137983 */ /* 0x000ee20000300800 */
[----:B--2---:R-:W-:-:S05]  /*69930*/  IADD3 R27, P1, R27, UR8, RZ ;  /* 0x000000081b1b7c10 */ /* 0x004fca000ff3e0ff */
[----:B------:R1:W-:Y:S01]  /*69940*/  STL [R1+0x1c0c], R27 ;  /* 0x001c0c1b01007387 */ /* 0x0003e20000100800 */
[----:B------:R-:W2:Y:S02]  /*69950*/  LDL.LU R24, [R1+0x1c18] ;  /* 0x001c180001187983 */ /* 0x000ea40000300800 */
[----:B------:R-:W2:Y:S02]  /*69960*/  LDL.LU R25, [R1+0x1c20] ;  /* 0x001c200001197983 */ /* 0x000ea40000300800 */
[----:B0-----:R-:W2:Y:S01]  /*69970*/  LDL.LU R26, [R1+0x1c28] ;  /* 0x001c2800011a7983 */ /* 0x001ea20000300800 */
[----:B-1----:R-:W2:Y:S01]  /*69980*/  LDL.LU R27, [R1+0x1c30] ;  /* 0x001c3000011b7983 */ /* 0x002ea20000300800 */
[----:B------:R-:W-:Y:S02]  /*69990*/  IADD3.X R0, R0, UR5, RZ, P2, !PT ;  /* 0x0000000500007c10 */ /* 0x000fe400097fe4ff */
[----:B------:R-:W-:Y:S02]  /*699a0*/  IADD3 R10, P2, R10, UR8, RZ ;  /* 0x000000080a0a7c10 */ /* 0x000fe4000ff5e0ff */
[----:B------:R-:W-:Y:S01]  /*699b0*/  IADD3.X R11, R11, UR5, RZ, P3, !PT ;  /* 0x000000050b0b7c10 */ /* 0x000fe20009ffe4ff */
[----:B------:R0:W-:Y:S01]  /*699c0*/  STL [R1+0x1ba8], R0 ;  /* 0x001ba80001007387 */ /* 0x0001e20000100800 */
[----:B------:R-:W-:-:S02]  /*699d0*/  IADD3 R5, P3, R5, UR8, RZ ;  /* 0x0000000805057c10 */ /* 0x000fc4000ff7e0ff */
[----:B------:R-:W-:Y:S01]  /*699e0*/  IADD3.X R4, R4, UR5, RZ, P4, !PT ;  /* 0x0000000504047c10 */ /* 0x000fe2000a7fe4ff */
[----:B------:R-:W-:Y:S01]  /*699f0*/  IADD3 R7, P4, R7, UR8, RZ ;  /* 0x0000000807077c10 */ /* 0x000fe2000ff9e0ff */
[----:B0-----:R0:W5:Y:S01]  /*69a00*/  LDL.LU R0, [R1+0x1cdc] ;  /* 0x001cdc0001007983 */ /* 0x0011620000300800 */
[----:B------:R1:W-:Y:S01]  /*69a10*/  STL [R1+0x1c14], R10 ;  /* 0x001c140a01007387 */ /* 0x0003e20000100800 */
[----:B------:R-:W-:Y:S01]  /*69a20*/  IADD3.X R6, R6, UR5, RZ, P5, !PT ;  /* 0x0000000506067c10 */ /* 0x000fe2000affe4ff */
[----:B------:R-:W-:Y:S01]  /*69a30*/  IADD3 R13, P5, R13, UR8, RZ ;  /* 0x000000080d0d7c10 */ /* 0x000fe2000ffbe0ff */
[----:B-1----:R0:W5:Y:S01]  /*69a40*/  LDL.LU R10, [R1+0x1cd8] ;  /* 0x001cd800010a7983 */ /* 0x0021620000300800 */
[----:B------:R1:W-:Y:S01]  /*69a50*/  STL [R1+0x1bb0], R11 ;  /* 0x001bb00b01007387 */ /* 0x0003e20000100800 */
[----:B------:R-:W-:Y:S01]  /*69a60*/  IADD3.X R17, R17, UR5, RZ, P6, !PT ;  /* 0x0000000511117c10 */ /* 0x000fe2000b7fe4ff */
[----:B------:R-:W-:Y:S01]  /*69a70*/  IADD3 R12, P6, R12, UR8, RZ ;  /* 0x000000080c0c7c10 */ /* 0x000fe2000ffde0ff */
[----:B-1----:R0:W5:Y:S01]  /*69a80*/  LDL.LU R11, [R1+0x1cd4] ;  /* 0x001cd400010b7983 */ /* 0x0021620000300800 */
[----:B------:R1:W-:Y:S01]  /*69a90*/  STL [R1+0x1c1c], R5 ;  /* 0x001c1c0501007387 */ /* 0x0003e20000100800 */
[----:B------:R-:W-:-:S02]  /*69aa0*/  IADD3.X R16, R16, UR5, RZ, P1, !PT ;  /* 0x0000000510107c10 */ /* 0x000fc40008ffe4ff */
[----:B-1----:R-:W2:Y:S01]  /*69ab0*/  LDL.LU R5, [R1+0x1cd0] ;  /* 0x001cd00001057983 */ /* 0x002ea20000300800 */
[----:B------:R1:W-:Y:S01]  /*69ac0*/  STL [R1+0x1bb8], R4 ;  /* 0x001bb80401007387 */ /* 0x0003e20000100800 */
[----:B------:R-:W-:Y:S02]  /*69ad0*/  IADD3 R9, P1, R9, UR8, RZ ;  /* 0x0000000809097c10 */ /* 0x000fe4000ff3e0ff */
[----:B-1----:R-:W2:Y:S01]  /*69ae0*/  LDL.LU R4, [R1+0x1ccc] ;  /* 0x001ccc0001047983 */ /* 0x002ea20000300800 */
[----:B------:R1:W-:Y:S01]  /*69af0*/  STL [R1+0x1c24], R7 ;  /* 0x001c240701007387 */ /* 0x0003e20000100800 */
[----:B----4-:R-:W-:Y:S02]  /*69b00*/  IADD3.X R8, R8, UR5, RZ, P2, !PT ;  /* 0x0000000508087c10 */ /* 0x010fe400097fe4ff */
[----:B-1----:R-:W4:Y:S01]  /*69b10*/  LDL.LU R7, [R1+0x1cc8] ;  /* 0x001cc80001077983 */ /* 0x002f220000300800 */
[----:B------:R1:W-:Y:S01]  /*69b20*/  STL [R1+0x1bc0], R6 ;  /* 0x001bc00601007387 */ /* 0x0003e20000100800 */
[----:B---3--:R-:W-:-:S02]  /*69b30*/  IADD3 R2, P2, R2, UR8, RZ ;  /* 0x0000000802027c10 */ /* 0x008fc4000ff5e0ff */
[----:B-1----:R-:W3:Y:S01]  /*69b40*/  LDL.LU R6, [R1+0x1cc4] ;  /* 0x001cc40001067983 */ /* 0x002ee20000300800 */
[----:B------:R1:W-:Y:S01]  /*69b50*/  STL [R1+0x1c2c], R13 ;  /* 0x001c2c0d01007387 */ /* 0x0003e20000100800 */
[----:B------:R-:W-:Y:S02]  /*69b60*/  IADD3.X R28, R28, UR5, RZ, P3, !PT ;  /* 0x000000051c1c7c10 */ /* 0x000fe40009ffe4ff */
[----:B-1----:R0:W5:Y:S01]  /*69b70*/  LDL.LU R13, [R1+0x1cc0] ;  /* 0x001cc000010d7983 */ /* 0x0021620000300800 */
[----:B------:R1:W-:Y:S01]  /*69b80*/  STL [R1+0x1bc8], R17 ;  /* 0x001bc81101007387 */ /* 0x0003e20000100800 */
[----:B------:R-:W-:Y:S02]  /*69b90*/  IADD3 R3, P3, R3, UR8, RZ ;  /* 0x0000000803037c10 */ /* 0x000fe4000ff7e0ff */
[----:B-1----:R0:W5:Y:S01]  /*69ba0*/  LDL.LU R17, [R1+0x1cbc] ;  /* 0x001cbc0001117983 */ /* 0x0021620000300800 */
[----:B------:R1:W-:Y:S01]  /*69bb0*/  STL [R1+0x1c34], R12 ;  /* 0x001c340c01007387 */ /* 0x0003e20000100800 */
[----:B------:R-:W-:-:S02]  /*69bc0*/  IADD3.X R29, R29, UR5, RZ, P4, !PT ;  /* 0x000000051d1d7c10 */ /* 0x000fc4000a7fe4ff */
[----:B-1----:R0:W5:Y:S01]  /*69bd0*/  LDL.LU R12, [R1+0x1cb8] ;  /* 0x001cb800010c7983 */ /* 0x0021620000300800 */
[----:B------:R1:W-:Y:S03]  /*69be0*/  STL [R1+0x1bd0], R16 ;  /* 0x001bd01001007387 */ /* 0x0003e60000100800 */
        /* <DEDUP_REMOVED lines=12> */
[----:B-1----:R-:W2:Y:S02]  /*69cb0*/  LDL.LU R29, [R1+0x1c9c] ;  /* 0x001c9c00011d7983 */ /* 0x002ea40000300800 */
[----:B--2---:R-:W-:-:S05]  /*69cc0*/  IADD3 R29, P4, R29, UR8, RZ ;  /* 0x000000081d1d7c10 */ /* 0x004fca000ff9e0ff */
[----:B------:R1:W-:Y:S04]  /*69cd0*/  STL [R1+0x1c48], R29 ;  /* 0x001c481d01007387 */ /* 0x0003e80000100800 */
[----:B-1----:R-:W2:Y:S01]  /*69ce0*/  LDL.LU R29, [R1+0x1c98] ;  /* 0x001c9800011d7983 */ /* 0x002ea20000300800 */
[----:B------:R-:W-:Y:S01]  /*69cf0*/  IADD3.X R20, R20, UR5, RZ, P5, !PT ;  /* 0x0000000514147c10 */ /* 0x000fe2000affe4ff */
[----:B------:R-:W-:Y:S01]  /*69d00*/  IADD3 R21, P5, R21, UR8, RZ ;  /* 0x0000000815157c10 */ /* 0x000fe2000ffbe0ff */
[----:B------:R-:W-:Y:S02]  /*69d10*/  IADD3.X R22, R22, UR5, RZ, P6, !PT ;  /* 0x0000000516167c10 */ /* 0x000fe4000b7fe4ff */
[----:B------:R-:W-:Y:S01]  /*69d20*/  IADD3.X R14, R14, UR5, RZ, P1, !PT ;  /* 0x000000050e0e7c10 */ /* 0x000fe20008ffe4ff */
[----:B------:R-:W-:Y:S01]  /*69d30*/  IADD3 R23, P6, R23, UR8, RZ ;  /* 0x0000000817177c10 */ /* 0x000fe2000ffde0ff */
[----:B------:R-:W-:Y:S01]  /*69d40*/  STL [R1+0x1bf0], R20 ;  /* 0x001bf01401007387 */ /* 0x000fe20000100800 */
[----:B------:R-:W-:Y:S02]  /*69d50*/  STL [R1+0x1c5c], R21 ;  /* 0x001c5c1501007387 */ /* 0x000fe40000100800 */
[----:B------:R-:W-:Y:S01]  /*69d60*/  STL [R1+0x1bf8], R22 ;  /* 0x001bf81601007387 */ /* 0x000fe20000100800 */
[----:B--2---:R-:W-:-:S05]  /*69d70*/  IADD3 R29, P1, R29, UR8, RZ ;  /* 0x000000081d1d7c10 */ /* 0x004fca000ff3e0ff */
[----:B------:R1:W-:Y:S01]  /*69d80*/  STL [R1+0x1c54], R29 ;  /* 0x001c541d01007387 */ /* 0x0003e20000100800 */
[----:B------:R-:W-:Y:S03]  /*69d90*/  STL [R1+0x1c58], R23 ;  /* 0x001c581701007387 */ /* 0x000fe60000100800 */
[----:B-1----:R-:W2:Y:S01]  /*69da0*/  LDL.LU R29, [R1+0x1c94] ;  /* 0x001c9400011d7983 */ /* 0x002ea20000300800 */
[----:B------:R-:W-:Y:S01]  /*69db0*/  IADD3.X R15, R15, UR5, RZ, P2, !PT ;  /* 0x000000050f0f7c10 */ /* 0x000fe200097fe4ff */
[----:B------:R-:W-:Y:S01]  /*69dc0*/  IADD3 R18, P2, R18, UR8, RZ ;  /* 0x0000000812127c10 */ /* 0x000fe2000ff5e0ff */
[----:B------:R-:W-:Y:S02]  /*69dd0*/  IADD3.X R19, R19, UR5, RZ, P3, !PT ;  /* 0x0000000513137c10 */ /* 0x000fe40009ffe4ff */
[----:B------:R-:W-:Y:S01]  /*69de0*/  IADD3.X R24, R24, UR5, RZ, P4, !PT ;  /* 0x0000000518187c10 */ /* 0x000fe2000a7fe4ff */
[----:B------:R3:W-:Y:S01]  /*69df0*/  STL [R1+0x1c00], R14 ;  /* 0x001c000e01007387 */ /* 0x0007e20000100800 */
[----:B------:R-:W-:Y:S01]  /*69e00*/  IADD3.X R25, R25, UR5, RZ, P5, !PT ;  /* 0x0000000519197c10 */ /* 0x000fe2000affe4ff */
[----:B------:R1:W-:Y:S02]  /*69e10*/  STL [R1+0x1c08], R15 ;  /* 0x001c080f01007387 */ /* 0x0003e40000100800 */
[----:B------:R-:W-:Y:S01]  /*69e20*/  STL [R1+0x1c50], R18 ;  /* 0x001c501201007387 */ /* 0x000fe20000100800 */
[----:B------:R-:W-:Y:S01]  /*69e30*/  STL [R1+0x1c10], R19 ;  /* 0x001c101301007387 */ /* 0x000fe20000100800 */
[----:B------:R-:W-:Y:S02]  /*69e40*/  STL [R1+0x1c18], R24 ;  /* 0x001c181801007387 */ /* 0x000fe40000100800 */
[----:B------:R-:W-:Y:S01]  /*69e50*/  STL [R1+0x1c20], R25 ;  /* 0x001c201901007387 */ /* 0x000fe20000100800 */
[----:B------:R-:W-:-:S02]  /*69e60*/  IADD3.X R26, R26, UR5, RZ, P6, !PT ;  /* 0x000000051a1a7c10 */ /* 0x000fc4000b7fe4ff */
[----:B------:R-:W-:Y:S01]  /*69e70*/  IADD3.X R27, R27, UR5, RZ, P1, !PT ;  /* 0x000000051b1b7c10 */ /* 0x000fe20008ffe4ff */
[----:B---3--:R-:W-:Y:S02]  /*69e80*/  IMAD.MOV.U32 R14, RZ, RZ, R6 ;  /* 0x000000ffff0e7224 */ /* 0x008fe400078e0006 */
[----:B-1----:R-:W-:Y:S02]  /*69e90*/  IMAD.MOV.U32 R15, RZ, RZ, R4 ;  /* 0x000000ffff0f7224 */ /* 0x002fe400078e0004 */
[----:B----4-:R-:W-:Y:S01]  /*69ea0*/  IMAD.MOV.U32 R4, RZ, RZ, R7 ;  /* 0x000000ffff047224 */ /* 0x010fe200078e0007 */
[----:B--2---:R-:W-:-:S05]  /*69eb0*/  IADD3.X R29, R29, UR5, RZ, P2, !PT ;  /* 0x000000051d1d7c10 */ /* 0x004fca00097fe4ff */
[----:B------:R1:W-:Y:S01]  /*69ec0*/  STL [R1+0x1c38], R29 ;  /* 0x001c381d01007387 */ /* 0x0003e20000100800 */
[----:B------:R0:W-:Y:S02]  /*69ed0*/  STL [R1+0x1c28], R26 ;  /* 0x001c281a01007387 */ /* 0x0001e40000100800 */
[----:B------:R0:W-:Y:S01]  /*69ee0*/  STL [R1+0x1c30], R27 ;  /* 0x001c301b01007387 */ /* 0x0001e20000100800 */
[----:B-1----:R-:W1:Y:S01]  /*69ef0*/  S2R R29, SR_TID.X ;  /* 0x00000000001d7919 */ /* 0x002e620000002100 */
[----:B------:R0:W-:Y:S02]  /*69f00*/  STL.64 [R1+0x1058], R4 ;  /* 0x0010580401007387 */ /* 0x0001e40000100a00 */
[----:B------:R0:W-:Y:S01]  /*69f10*/  STL.64 [R1+0x1060], R14 ;  /* 0x0010600e01007387 */ /* 0x0001e20000100a00 */
[----:B-1----:R-:W-:-:S05]  /*69f20*/  LOP3.LUT R29, R29, 0xff, RZ, 0xc0, !PT ;  /* 0x000000ff1d1d7812 */ /* 0x002fca00078ec0ff */
[----:B------:R-:W-:Y:S01]  /*69f30*/  IMAD.SHL.U32 R29, R29, 0x2, RZ ;  /* 0x000000021d1d7824 */ /* 0x000fe200078e00ff */
[----:B0-----:R-:W-:Y:S01]  /*69f40*/  @!P0 CALL.REL.NOINC `(.L_x_1) ;  /* 0x0000001000008944 */ /* 0x001fe20003c00000 */
[----:B------:R-:W-:Y:S05]  /*69f50*/  BRA `(.L_x_2) ;  /* 0xfffa958000007947 */ /* 0x000fea000383ffff */
.L_x_1:
[----:B-----5:R-:W2:Y:S04]  /*69f60*/  LDL.LU R3, [R1+0x8f0] ;  /* 0x0008f00001037983 */ /* 0x020ea80000300800 */
[----:B--2---:R0:W-:Y:S04]  /*69f70*/  STL [R1+0x2040], R3 ;  /* 0x0020400301007387 */ /* 0x0041e80000100800 */
[----:B0-----:R-:W2:Y:S04]  /*69f80*/  LDL.LU R3, [R1+0x94c] ;  /* 0x00094c0001037983 */ /* 0x001ea80000300800 */
        /* <DEDUP_REMOVED lines=17> */
[----:B------:R-:W2:Y:S01]  /*6a0a0*/  LDL.LU R28, [R1+0x944] ;  /* 0x00094400011c7983 */ /* 0x000ea20000300800 */
[----:B0-----:R-:W-:-:S03]  /*6a0b0*/  IMAD.MOV.U32 R3, RZ, RZ, R11 ;  /* 0x000000ffff037224 */ /* 0x001fc600078e000b */
        /* <DEDUP_REMOVED lines=17> */
[----:B------:R-:W2:Y:S04]  /*6a1d0*/  LDL.LU R2, [R1+0x940] ;  /* 0x0009400001027983 */ /* 0x000ea80000300800 */
[----:B------:R-:W3:Y:S04]  /*6a1e0*/  LDL.LU R29, [R1+0x954] ;  /* 0x00095400011d7983 */ /* 0x000ee80000300800 */
[----:B------:R-:W3:Y:S04]  /*6a1f0*/  LDL.LU R0, [R1+0x950] ;  /* 0x0009500001007983 */ /* 0x000ee80000300800 */
[----:B------:R-:W4:Y:S04]  /*6a200*/  LDL.LU R7, [R1+0x964] ;  /* 0x0009640001077983 */ /* 0x000f280000300800 */
[----:B------:R-:W4:Y:S04]  /*6a210*/  LDL.LU R5, [R1+0x960] ;  /* 0x0009600001057983 */ /* 0x000f280000300800 */
[----:B------:R-:W2:Y:S04]  /*6a220*/  LDL.LU R6, [R1+0x93c] ;  /* 0x00093c0001067983 */ /* 0x000ea80000300800 */
[----:B------:R-:W2:Y:S01]  /*6a230*/  LDL.LU R4, [R1+0x938] ;  /* 0x0009380001047983 */ /* 0x000ea20000300800 */
[----:B0-----:R-:W-:-:S03]  /*6a240*/  IMAD.MOV.U32 R28, RZ, RZ, R10 ;  /* 0x000000ffff1c7224 */ /* 0x001fc600078e000a */
        /* <DEDUP_REMOVED lines=14> */
[----:B------:R0:W-:Y:S01]  /*6a330*/  STL [R1+0x1db8], R17 ;  /* 0x001db81101007387 */ /* 0x0001e20000100800 */
[----:B------:R-:W-:-:S03]  /*6a340*/  F2FP.PACK_AB R3, R28, R3 ;  /* 0x000000031c03723e */ /* 0x000fc600000000ff */
        /* <DEDUP_REMOVED lines=11> */
[----:B------:R-:W2:Y:S04]  /*6a400*/  LDL.LU R28, [R1+0x2088] ;  /* 0x00208800011c7983 */ /* 0x000ea80000300800 */
[----:B------:R0:W-:Y:S04]  /*6a410*/  STL [R1+0x3ac], R3 ;  /* 0x0003ac0301007387 */ /* 0x0001e80000100800 */
[----:B0-----:R-:W2:Y:S02]  /*6a420*/  LDL.LU R3, [R1+0x2084] ;  /* 0x0020840001037983 */ /* 0x001ea40000300800 */
[----:B--2---:R-:W-:-:S02]  /*6a430*/  F2FP.PACK_AB R3, R28, R3 ;  /* 0x000000031c03723e */ /* 0x004fc400000000ff */
        /* <DEDUP_REMOVED lines=30> */
[----:B0-----:R-:W2:Y:S01]  /*6a620*/  LDL.LU R3, [R1+0x2044] ;  /* 0x0020440001037983 */ /* 0x001ea20000300800 */
[----:B------:R-:W-:Y:S02]  /*6a630*/  F2FP.PACK_AB R9, R9, R12 ;  /* 0x0000000c0909723e */ /* 0x000fe400000000ff */
[----:B--2---:R-:W-:-:S02]  /*6a640*/  F2FP.PACK_AB R8, R3, R8 ;  /* 0x000000080308723e */ /* 0x004fc400000000ff */
[----:B------:R-:W2:Y:S04]  /*6a650*/  LDL.LU R3, [R1+0x2040] ;  /* 0x0020400001037983 */ /* 0x000ea80000300800 */
[----:B------:R0:W-:Y:S01]  /*6a660*/  STL [R1+0x388], R8 ;  /* 0x0003880801007387 */ /* 0x0001e20000100800 */
[----:B------:R-:W-:-:S03]  /*6a670*/  F2FP.PACK_AB R2, R28, R2 ;  /* 0x000000021c02723e */ /* 0x000fc600000000ff */
[----:B------:R-:W-:Y:S01]  /*6a680*/  STL [R1+0x384], R9 ;  /* 0x0003840901007387 */ /* 0x000fe20000100800 */
[----:B0-----:R-:W-:Y:S02]  /*6a690*/  F2FP.PACK_AB R8, R13, R16 ;  /* 0x000000100d08723e */ /* 0x001fe400000000ff */
[----:B---3--:R-:W-:-:S03]  /*6a6a0*/  F2FP.PACK_AB R0, R29, R0 ;  /* 0x000000001d00723e */ /* 0x008fc600000000ff */
[----:B------:R-:W-:Y:S01]  /*6a6b0*/  STL [R1+0x380], R8 ;  /* 0x0003800801007387 */ /* 0x000fe20000100800 */
[----:B--2---:R-:W-:-:S05]  /*6a6c0*/  F2FP.PACK_AB R3, R17, R3 ;  /* 0x000000031103723e */ /* 0x004fca00000000ff */
[----:B------:R4:W-:Y:S04]  /*6a6d0*/  STL [R1+0x37c], R3 ;  /* 0x00037c0301007387 */ /* 0x0009e80000100800 */
[----:B------:R0:W-:Y:S01]  /*6a6e0*/  STL [R1+0x378], R2 ;  /* 0x0003780201007387 */ /* 0x0001e20000100800 */
[----:B----4-:R-:W-:-:S03]  /*6a6f0*/  F2FP.PACK_AB R3, R7, R5 ;  /* 0x000000050703723e */ /* 0x010fc600000000ff */
[----:B------:R1:W-:Y:S01]  /*6a700*/  STL [R1+0x374], R0 ;  /* 0x0003740001007387 */ /* 0x0003e20000100800 */
[----:B0-----:R-:W-:-:S03]  /*6a710*/  F2FP.PACK_AB R2, R6, R4 ;  /* 0x000000040602723e */ /* 0x001fc600000000ff */
[----:B------:R0:W-:Y:S01]  /*6a720*/  STL [R1+0x370], R3 ;  /* 0x0003700301007387 */ /* 0x0001e20000100800 */
[----:B-1----:R-:W-:-:S03]  /*6a730*/  F2FP.PACK_AB R0, R20, R21 ;  /* 0x000000151400723e */ /* 0x002fc600000000ff */
[----:B------:R1:W-:Y:S01]  /*6a740*/  STL [R1+0x36c], R2 ;  /* 0x00036c0201007387 */ /* 0x0003e20000100800 */
[----:B0-----:R-:W-:-:S03]  /*6a750*/  F2FP.PACK_AB R3, R22, R23 ;  /* 0x000000171603723e */ /* 0x001fc600000000ff */
[----:B------:R0:W-:Y:S04]  /*6a760*/  STL [R1+0x368], R0 ;  /* 0x0003680001007387 */ /* 0x0001e80000100800 */
[----:B------:R2:W-:Y:S01]  /*6a770*/  STL [R1+0x364], R3 ;  /* 0x0003640301007387 */ /* 0x0005e20000100800 */
[----:B-1----:R-:W-:Y:S02]  /*6a780*/  F2FP.PACK_AB R2, R10, R11 ;  /* 0x0000000b0a02723e */ /* 0x002fe400000000ff */
[----:B0-----:R-:W-:-:S03]  /*6a790*/  F2FP.PACK_AB R0, R14, R15 ;  /* 0x0000000f0e00723e */ /* 0x001fc600000000ff */
[----:B------:R0:W-:Y:S01]  /*6a7a0*/  STL [R1+0x360], R2 ;  /* 0x0003600201007387 */ /* 0x0001e20000100800 */
[----:B--2---:R-:W-:-:S03]  /*6a7b0*/  F2FP.PACK_AB R3, R18, R19 ;  /* 0x000000131203723e */ /* 0x004fc600000000ff */
[----:B------:R1:W-:Y:S04]  /*6a7c0*/  STL [R1+0x35c], R0 ;  /* 0x00035c0001007387 */ /* 0x0003e80000100800 */
[----:B------:R-:W-:Y:S04]  /*6a7d0*/  STL [R1+0x358], R3 ;  /* 0x0003580301007387 */ /* 0x000fe80000100800 */
[----:B------:R-:W2:Y:S01]  /*6a7e0*/  LDL.LU R8, [R1+0xb28] ;  /* 0x000b280001087983 */ /* 0x000ea20000300800 */
[----:B0-----:R-:W-:Y:S02]  /*6a7f0*/  F2FP.PACK_AB R2, R24, R25 ;  /* 0x000000191802723e */ /* 0x001fe400000000ff */
[----:B-1----:R-:W-:-:S03]  /*6a800*/  F2FP.PACK_AB R0, R26, R27 ;  /* 0x0000001b1a00723e */ /* 0x002fc600000000ff */
        /* <DEDUP_REMOVED lines=36> */
[----:B------:R-:W3:Y:S04]  /*6aa50*/  LDL.LU R9, [R1+0xb3c] ;  /* 0x000b3c0001097983 */ /* 0x000ee80000300800 */
[----:B---3--:R0:W-:Y:S04]  /*6aa60*/  STL [R1+0x1fb4], R9 ;  /* 0x001fb40901007387 */ /* 0x0081e80000100800 */
[----:B0-----:R-:W3:Y:S04]  /*6aa70*/  LDL.LU R9, [R1+0xb2c] ;  /* 0x000b2c0001097983 */ /* 0x001ee80000300800 */
        /* <DEDUP_REMOVED lines=33> */
[----:B0-----:R-:W2:Y:S04]  /*6ac90*/  LDL.LU R9, [R1+0x55c] ;  /* 0x00055c0001097983 */ /* 0x001ea80000300800 */
[----:B------:R-:W3:Y:S04]  /*6aca0*/  LDL.LU R12, [R1+0xb38] ;  /* 0x000b3800010c7983 */ /* 0x000ee80000300800 */
[----:B------:R-:W4:Y:S04]  /*6acb0*/  LDL.LU R13, [R1+0xb4c] ;  /* 0x000b4c00010d7983 */ /* 0x000f280000300800 */
        /* <DEDUP_REMOVED lines=25> */
[----:B--2---:R-:W-:-:S03]  /*6ae50*/  F2FP.PACK_AB R8, R9, R8 ;  /* 0x000000080908723e */ /* 0x004fc600000000ff */
        /* <DEDUP_REMOVED lines=68> */
[----:B------:R-:W2:Y:S01]  /*6b2a0*/  LDL.LU R9, [R1+0x1fb4] ;  /* 0x001fb40001097983 */ /* 0x000ea20000300800 */
[----:B---3--:R-:W-:-:S03]  /*6b2b0*/  F2FP.PACK_AB R3, R17, R3 ;  /* 0x000000031103723e */ /* 0x008fc600000000ff */
[----:B------:R4:W-:Y:S01]  /*6b2c0*/  STL [R1+0x308], R8 ;  /* 0x0003080801007387 */ /* 0x0009e20000100800 */
[----:B------:R-:W-:Y:S02]  /*6b2d0*/  F2FP.PACK_AB R2, R28, R2 ;  /* 0x000000021c02723e */ /* 0x000fe400000000ff */
[----:B------:R-:W-:Y:S02]  /*6b2e0*/  F2FP.PACK_AB R0, R29, R0 ;  /* 0x000000001d00723e */ /* 0x000fe400000000ff */
[----:B----4-:R-:W-:Y:S02]  /*6b2f0*/  F2FP.PACK_AB R8, R13, R16 ;  /* 0x000000100d08723e */ /* 0x010fe400000000ff */
[----:B--2---:R-:W-:-:S05]  /*6b300*/  F2FP.PACK_AB R9, R9, R12 ;  /* 0x0000000c0909723e */ /* 0x004fca00000000ff */
[----:B------:R-:W-:Y:S04]  /*6b310*/  STL [R1+0x304], R9 ;  /* 0x0003040901007387 */ /* 0x000fe80000100800 */
[----:B------:R-:W-:Y:S04]  /*6b320*/  STL [R1+0x300], R8 ;  /* 0x0003000801007387 */ /* 0x000fe80000100800 */
[----:B------:R0:W-:Y:S04]  /*6b330*/  STL [R1+0x2fc], R3 ;  /* 0x0002fc0301007387 */ /* 0x0001e80000100800 */
[----:B------:R1:W-:Y:S01]  /*6b340*/  STL [R1+0x2f8], R2 ;  /* 0x0002f80201007387 */ /* 0x0003e20000100800 */
[----:B0-----:R-:W-:-:S03]  /*6b350*/  F2FP.PACK_AB R3, R7, R5 ;  /* 0x000000050703723e */ /* 0x001fc600000000ff */
[----:B------:R0:W-:Y:S01]  /*6b360*/  STL [R1+0x2f4], R0 ;  /* 0x0002f40001007387 */ /* 0x0001e20000100800 */
[----:B-1----:R-:W-:-:S03]  /*6b370*/  F2FP.PACK_AB R2, R6, R4 ;  /* 0x000000040602723e */ /* 0x002fc600000000ff */
[----:B------:R1:W-:Y:S01]  /*6b380*/  STL [R1+0x2f0], R3 ;  /* 0x0002f00301007387 */ /* 0x0003e20000100800 */
[----:B0-----:R-:W-:-:S03]  /*6b390*/  F2FP.PACK_AB R0, R20, R21 ;  /* 0x000000151400723e */ /* 0x001fc600000000ff */
[----:B------:R0:W-:Y:S01]  /*6b3a0*/  STL [R1+0x2ec], R2 ;  /* 0x0002ec0201007387 */ /* 0x0001e20000100800 */
[----:B-1----:R-:W-:-:S03]  /*6b3b0*/  F2FP.PACK_AB R3, R22, R23 ;  /* 0x000000171603723e */ /* 0x002fc600000000ff */
[----:B------:R1:W-:Y:S04]  /*6b3c0*/  STL [R1+0x2e8], R0 ;  /* 0x0002e80001007387 */ /* 0x0003e80000100800 */
[----:B------:R2:W-:Y:S01]  /*6b3d0*/  STL [R1+0x2e4], R3 ;  /* 0x0002e40301007387 */ /* 0x0005e20000100800 */
[----:B0-----:R-:W-:Y:S02]  /*6b3e0*/  F2FP.PACK_AB R2, R10, R11 ;  /* 0x0000000b0a02723e */ /* 0x001fe400000000ff */
[----:B-1----:R-:W-:-:S03]  /*6b3f0*/  F2FP.PACK_AB R0, R14, R15 ;  /* 0x0000000f0e00723e */ /* 0x002fc600000000ff */
        /* <DEDUP_REMOVED lines=549> */
[----:B------:R2:W-:Y:S01]  /*6d650*/  STL [R1+0x194], R8 ;  /* 0x0001940801007387 */ /* 0x0005e20000100800 */
[----:B---3--:R-:W-:Y:S02]  /*6d660*/  F2FP.PACK_AB R27, R26, R27 ;  /* 0x0000001b1a1b723e */ /* 0x008fe400000000ff */
[----:B--2---:R-:W-:Y:S02]  /*6d670*/  F2FP.PACK_AB R8, R9, R12 ;  /* 0x0000000c0908723e */ /* 0x004fe400000000ff */
[----:B----4-:R-:W-:Y:S02]  /*6d680*/  F2FP.PACK_AB R12, R13, R16 ;  /* 0x000000100d0c723e */ /* 0x010fe400000000ff */
[----:B------:R-:W-:Y:S01]  /*6d690*/  F2FP.PACK_AB R9, R17, R3 ;  /* 0x000000031109723e */ /* 0x000fe200000000ff */
[----:B------:R0:W-:Y:S01]  /*6d6a0*/  STL [R1+0x190], R8 ;  /* 0x0001900801007387 */ /* 0x0001e20000100800 */
[----:B------:R-:W-:-:S02]  /*6d6b0*/  F2FP.PACK_AB R3, R29, R0 ;  /* 0x000000001d03723e */ /* 0x000fc400000000ff */
[----:B------:R-:W-:Y:S01]  /*6d6c0*/  F2FP.PACK_AB R0, R6, R4 ;  /* 0x000000040600723e */ /* 0x000fe200000000ff */
[----:B------:R-:W-:Y:S01]  /*6d6d0*/  STL [R1+0x18c], R12 ;  /* 0x00018c0c01007387 */ /* 0x000fe20000100800 */
[----:B0-----:R-:W-:Y:S02]  /*6d6e0*/  F2FP.PACK_AB R8, R28, R2 ;  /* 0x000000021c08723e */ /* 0x001fe400000000ff */
[----:B------:R-:W-:Y:S01]  /*6d6f0*/  F2FP.PACK_AB R2, R7, R5 ;  /* 0x000000050702723e */ /* 0x000fe200000000ff */
[----:B------:R-:W-:Y:S04]  /*6d700*/  STL [R1+0x188], R9 ;  /* 0x0001880901007387 */ /* 0x000fe80000100800 */
[----:B------:R-:W-:Y:S04]  /*6d710*/  STL [R1+0x184], R8 ;  /* 0x0001840801007387 */ /* 0x000fe80000100800 */
[----:B------:R0:W-:Y:S04]  /*6d720*/  STL [R1+0x180], R3 ;  /* 0x0001800301007387 */ /* 0x0001e80000100800 */
[----:B------:R1:W-:Y:S04]  /*6d730*/  STL [R1+0x17c], R2 ;  /* 0x00017c0201007387 */ /* 0x0003e80000100800 */
[----:B------:R2:W-:Y:S01]  /*6d740*/  STL [R1+0x178], R0 ;  /* 0x0001780001007387 */ /* 0x0005e20000100800 */
[----:B0-----:R-:W-:-:S02]  /*6d750*/  F2FP.PACK_AB R3, R20, R21 ;  /* 0x000000151403723e */ /* 0x001fc400000000ff */
[----:B-1----:R-:W-:-:S03]  /*6d760*/  F2FP.PACK_AB R2, R22, R23 ;  /* 0x000000171602723e */ /* 0x002fc600000000ff */
[----:B------:R0:W-:Y:S01]  /*6d770*/  STL [R1+0x174], R3 ;  /* 0x0001740301007387 */ /* 0x0001e20000100800 */
[----:B--2---:R-:W-:-:S03]  /*6d780*/  F2FP.PACK_AB R0, R10, R11 ;  /* 0x0000000b0a00723e */ /* 0x004fc600000000ff */
[----:B------:R1:W-:Y:S04]  /*6d790*/  STL [R1+0x170], R2 ;  /* 0x0001700201007387 */ /* 0x0003e80000100800 */
[----:B------:R2:W-:Y:S01]  /*6d7a0*/  STL [R1+0x16c], R0 ;  /* 0x00016c0001007387 */ /* 0x0005e20000100800 */
[----:B0-----:R-:W-:Y:S02]  /*6d7b0*/  F2FP.PACK_AB R3, R14, R15 ;  /* 0x0000000f0e03723e */ /* 0x001fe400000000ff */
[----:B-1----:R-:W-:-:S03]  /*6d7c0*/  F2FP.PACK_AB R2, R18, R19 ;  /* 0x000000131202723e */ /* 0x002fc600000000ff */
[----:B------:R-:W-:Y:S01]  /*6d7d0*/  STL [R1+0x168], R3 ;  /* 0x0001680301007387 */ /* 0x000fe20000100800 */
[----:B--2---:R-:W-:-:S03]  /*6d7e0*/  F2FP.PACK_AB R0, R24, R25 ;  /* 0x000000191800723e */ /* 0x004fc600000000ff */
[----:B------:R-:W-:Y:S04]  /*6d7f0*/  STL [R1+0x164], R2 ;  /* 0x0001640201007387 */ /* 0x000fe80000100800 */
[----:B------:R-:W2:Y:S04]  /*6d800*/  LDL.LU R26, [R1+0xa20] ;  /* 0x000a2000011a7983 */ /* 0x000ea80000300800 */
[----:B------:R-:W-:Y:S04]  /*6d810*/  STL [R1+0x160], R0 ;  /* 0x0001600001007387 */ /* 0x000fe80000100800 */
[----:B------:R-:W3:Y:S04]  /*6d820*/  LDL.LU R25, [R1+0x540] ;  /* 0x0005400001197983 */ /* 0x000ee80000300800 */
[----:B---3--:R0:W-:Y:S04]  /*6d830*/  STL [R1+0x1e24], R25 ;  /* 0x001e241901007387 */ /* 0x0081e80000100800 */
[----:B0-----:R-:W2:Y:S04]  /*6d840*/  LDL.LU R25, [R1+0xa24] ;  /* 0x000a240001197983 */ /* 0x001ea80000300800 */
[----:B------:R-:W3:Y:S04]  /*6d850*/  LDL.LU R24, [R1+0xa30] ;  /* 0x000a300001187983 */ /* 0x000ee80000300800 */
[----:B---3--:R0:W-:Y:S04]  /*6d860*/  STL [R1+0x1e20], R24 ;  /* 0x001e201801007387 */ /* 0x0081e80000100800 */
[----:B0-----:R-:W3:Y:S04]  /*6d870*/  LDL.LU R24, [R1+0x544] ;  /* 0x0005440001187983 */ /* 0x001ee80000300800 */
[----:B------:R-:W4:Y:S04]  /*6d880*/  LDL.LU R23, [R1+0xc88] ;  /* 0x000c880001177983 */ /* 0x000f280000300800 */
[----:B----4-:R0:W-:Y:S04]  /*6d890*/  STL [R1+0x1e1c], R23 ;  /* 0x001e1c1701007387 */ /* 0x0101e80000100800 */
[----:B0-----:R-:W4:Y:S04]  /*6d8a0*/  LDL.LU R23, [R1+0xa34] ;  /* 0x000a340001177983 */ /* 0x001f280000300800 */
[----:B------:R-:W2:Y:S04]  /*6d8b0*/  LDL.LU R22, [R1+0xc98] ;  /* 0x000c980001167983 */ /* 0x000ea80000300800 */
[----:B--2---:R0:W-:Y:S04]  /*6d8c0*/  STL [R1+0x1e18], R22 ;  /* 0x001e181601007387 */ /* 0x0041e80000100800 */
[----:B0-----:R-:W2:Y:S04]  /*6d8d0*/  LDL.LU R22, [R1+0xc8c] ;  /* 0x000c8c0001167983 */ /* 0x001ea80000300800 */
        /* <DEDUP_REMOVED lines=9> */
[----:B--2---:R0:W-:Y:S04]  /*6d970*/  STL [R1+0x1e04], R8 ;  /* 0x001e040801007387 */ /* 0x0041e80000100800 */
[----:B0-----:R-:W2:Y:S04]  /*6d980*/  LDL.LU R8, [R1+0xc80] ;  /* 0x000c800001087983 */ /* 0x001ea80000300800 */
[----:B--2---:R0:W-:Y:S04]  /*6d990*/  STL [R1+0x1e0c], R8 ;  /* 0x001e0c0801007387 */ /* 0x0041e80000100800 */
[----:B0-----:R-:W2:Y:S04]  /*6d9a0*/  LDL.LU R8, [R1+0xcac] ;  /* 0x000cac0001087983 */ /* 0x001ea80000300800 */
[----:B------:R-:W2:Y:S01]  /*6d9b0*/  LDL.LU R9, [R1+0xcbc] ;  /* 0x000cbc0001097983 */ /* 0x000ea20000300800 */
[----:B------:R-:W-:-:S03]  /*6d9c0*/  F2FP.PACK_AB R26, R25, R26 ;  /* 0x0000001a191a723e */ /* 0x000fc600000000ff */
[----:B--2---:R0:W-:Y:S04]  /*6d9d0*/  STL [R1+0x1e08], R9 ;  /* 0x001e080901007387 */ /* 0x0041e80000100800 */
[----:B0-----:R-:W2:Y:S04]  /*6d9e0*/  LDL.LU R9, [R1+0xc84] ;  /* 0x000c840001097983 */ /* 0x001ea80000300800 */
        /* <DEDUP_REMOVED lines=20> */
[----:B0-----:R-:W2:Y:S04]  /*6db30*/  LDL.LU R27, [R1+0xcdc] ;  /* 0x000cdc00011b7983 */ /* 0x001ea80000300800 */
[----:B------:R-:W3:Y:S04]  /*6db40*/  LDL.LU R25, [R1+0x1e24] ;  /* 0x001e240001197983 */ /* 0x000ee80000300800 */
[----:B------:R0:W-:Y:S04]  /*6db50*/  STL [R1+0x1c98], R26 ;  /* 0x001c981a01007387 */ /* 0x0001e80000100800 */
[----:B0-----:R-:W2:Y:S01]  /*6db60*/  LDL.LU R26, [R1+0xcc8] ;  /* 0x000cc800011a7983 */ /* 0x001ea20000300800 */
[----:B---3--:R-:W-:-:S03]  /*6db70*/  F2FP.PACK_AB R25, R24, R25 ;  /* 0x000000191819723e */ /* 0x008fc600000000ff */
[----:B------:R-:W4:Y:S04]  /*6db80*/  LDL.LU R24, [R1+0x1e20] ;  /* 0x001e200001187983 */ /* 0x000f280000300800 */
[----:B------:R0:W-:Y:S04]  /*6db90*/  STL [R1+0x1c9c], R25 ;  /* 0x001c9c1901007387 */ /* 0x0001e80000100800 */
[----:B0-----:R-:W3:Y:S01]  /*6dba0*/  LDL.LU R25, [R1+0xccc] ;  /* 0x000ccc0001197983 */ /* 0x001ee20000300800 */
[----:B----4-:R-:W-:-:S03]  /*6dbb0*/  F2FP.PACK_AB R24, R23, R24 ;  /* 0x000000181718723e */ /* 0x010fc600000000ff */
[----:B------:R-:W4:Y:S04]  /*6dbc0*/  LDL.LU R23, [R1+0x1e1c] ;  /* 0x001e1c0001177983 */ /* 0x000f280000300800 */
[----:B------:R0:W-:Y:S04]  /*6dbd0*/  STL [R1+0x1ca0], R24 ;  /* 0x001ca01801007387 */ /* 0x0001e80000100800 */
[----:B0-----:R-:W2:Y:S01]  /*6dbe0*/  LDL.LU R24, [R1+0xca0] ;  /* 0x000ca00001187983 */ /* 0x001ea20000300800 */
        /* <DEDUP_REMOVED lines=13> */
[----:B------:R-:W2:Y:S04]  /*6dcc0*/  LDL.LU R8, [R1+0x1e0c] ;  /* 0x001e0c0001087983 */ /* 0x000ea80000300800 */
[----:B------:R0:W-:Y:S04]  /*6dcd0*/  STL [R1+0x1cb0], R20 ;  /* 0x001cb01401007387 */ /* 0x0001e80000100800 */
[----:B0-----:R-:W4:Y:S01]  /*6dce0*/  LDL.LU R20, [R1+0xc90] ;  /* 0x000c900001147983 */ /* 0x001f220000300800 */
[----:B--2---:R-:W-:-:S03]  /*6dcf0*/  F2FP.PACK_AB R8, R9, R8 ;  /* 0x000000080908723e */ /* 0x004fc600000000ff */
[----:B------:R-:W2:Y:S04]  /*6dd00*/  LDL.LU R9, [R1+0x1e08] ;  /* 0x001e080001097983 */ /* 0x000ea80000300800 */
[----:B------:R0:W-:Y:S04]  /*6dd10*/  STL [R1+0xcc], R8 ;  /* 0x0000cc0801007387 */ /* 0x0001e80000100800 */
[----:B0-----:R-:W4:Y:S02]  /*6dd20*/  LDL.LU R8, [R1+0x1e04] ;  /* 0x001e040001087983 */ /* 0x001f240000300800 */
[----:B----4-:R-:W-:-:S02]  /*6dd30*/  F2FP.PACK_AB R20, R8, R20 ;  /* 0x000000140814723e */ /* 0x010fc400000000ff */
[----:B------:R-:W4:Y:S04]  /*6dd40*/  LDL.LU R8, [R1+0x1e00] ;  /* 0x001e000001087983 */ /* 0x000f280000300800 */
[----:B------:R0:W-:Y:S02]  /*6dd50*/  STL [R1+0xc8], R20 ;  /* 0x0000c81401007387 */ /* 0x0001e40000100800 */
[----:B0-----:R-:W-:Y:S02]  /*6dd60*/  F2FP.PACK_AB R20, R21, R22 ;  /* 0x000000161514723e */ /* 0x001fe400000000ff */
[----:B------:R-:W-:Y:S02]  /*6dd70*/  F2FP.PACK_AB R22, R23, R24 ;  /* 0x000000181716723e */ /* 0x000fe400000000ff */
[----:B---3--:R-:W-:Y:S01]  /*6dd80*/  F2FP.PACK_AB R21, R25, R26 ;  /* 0x0000001a1915723e */ /* 0x008fe200000000ff */
[----:B------:R4:W-:Y:S04]  /*6dd90*/  STL [R1+0xc4], R20 ;  /* 0x0000c41401007387 */ /* 0x0009e80000100800 */
[----:B------:R-:W-:Y:S04]  /*6dda0*/  STL [R1+0xc0], R22 ;  /* 0x0000c01601007387 */ /* 0x000fe80000100800 */
[----:B------:R-:W-:Y:S01]  /*6ddb0*/  STL [R1+0xdc], R21 ;  /* 0x0000dc1501007387 */ /* 0x000fe20000100800 */
[----:B----4-:R-:W-:-:S02]  /*6ddc0*/  F2FP.PACK_AB R20, R27, R8 ;  /* 0x000000081b14723e */ /* 0x010fc400000000ff */
[----:B--2---:R-:W-:Y:S02]  /*6ddd0*/  F2FP.PACK_AB R8, R9, R12 ;  /* 0x0000000c0908723e */ /* 0x004fe400000000ff */
[----:B------:R-:W-:Y:S01]  /*6dde0*/  F2FP.PACK_AB R12, R13, R16 ;  /* 0x000000100d0c723e */ /* 0x000fe200000000ff */
[----:B------:R-:W-:Y:S01]  /*6ddf0*/  STL [R1+0xd8], R20 ;  /* 0x0000d81401007387 */ /* 0x000fe20000100800 */
[----:B------:R-:W-:-:S03]  /*6de00*/  F2FP.PACK_AB R9, R17, R3 ;  /* 0x000000031109723e */ /* 0x000fc600000000ff */
[----:B------:R0:W-:Y:S01]  /*6de10*/  STL [R1+0xd4], R8 ;  /* 0x0000d40801007387 */ /* 0x0001e20000100800 */
[----:B------:R-:W-:-:S03]  /*6de20*/  F2FP.PACK_AB R3, R29, R0 ;  /* 0x000000001d03723e */ /* 0x000fc600000000ff */
[----:B------:R-:W-:Y:S01]  /*6de30*/  STL [R1+0xd0], R12 ;  /* 0x0000d00c01007387 */ /* 0x000fe20000100800 */
[----:B------:R-:W-:Y:S02]  /*6de40*/  F2FP.PACK_AB R0, R6, R4 ;  /* 0x000000040600723e */ /* 0x000fe400000000ff */
[----:B0-----:R-:W-:Y:S01]  /*6de50*/  F2FP.PACK_AB R8, R28, R2 ;  /* 0x000000021c08723e */ /* 0x001fe200000000ff */
[----:B------:R-:W-:Y:S01]  /*6de60*/  STL [R1+0xec], R9 ;  /* 0x0000ec0901007387 */ /* 0x000fe20000100800 */
[----:B------:R-:W-:-:S03]  /*6de70*/  F2FP.PACK_AB R2, R7, R5 ;  /* 0x000000050702723e */ /* 0x000fc600000000ff */
[----:B------:R-:W-:Y:S04]  /*6de80*/  STL [R1+0xe8], R8 ;  /* 0x0000e80801007387 */ /* 0x000fe80000100800 */
[----:B------:R0:W-:Y:S04]  /*6de90*/  STL [R1+0xe4], R3 ;  /* 0x0000e40301007387 */ /* 0x0001e80000100800 */
[----:B------:R1:W-:Y:S01]  /*6dea0*/  STL [R1+0xe0], R2 ;  /* 0x0000e00201007387 */ /* 0x0003e20000100800 */
[----:B0-----:R-:W-:-:S03]  /*6deb0*/  F2FP.PACK_AB R3, R10, R11 ;  /* 0x0000000b0a03723e */ /* 0x001fc600000000ff */
[----:B------:R0:W-:Y:S01]  /*6dec0*/  STL [R1+0xfc], R0 ;  /* 0x0000fc0001007387 */ /* 0x0001e20000100800 */
[----:B-1----:R-:W-:-:S03]  /*6ded0*/  F2FP.PACK_AB R2, R14, R15 ;  /* 0x0000000f0e02723e */ /* 0x002fc600000000ff */
[----:B------:R-:W-:Y:S04]  /*6dee0*/  STL [R1+0xf8], R3 ;  /* 0x0000f80301007387 */ /* 0x000fe80000100800 */
[----:B------:R-:W2:Y:S01]  /*6def0*/  LDL.LU R6, [R1+0xd04] ;  /* 0x000d040001067983 */ /* 0x000ea20000300800 */
[----:B0-----:R-:W-:-:S03]  /*6df00*/  F2FP.PACK_AB R0, R18, R19 ;  /* 0x000000131200723e */ /* 0x001fc600000000ff */
[----:B------:R-:W-:Y:S04]  /*6df10*/  STL [R1+0xf4], R2 ;  /* 0x0000f40201007387 */ /* 0x000fe80000100800 */
[----:B------:R-:W2:Y:S04]  /*6df20*/  LDL.LU R4, [R1+0xd00] ;  /* 0x000d000001047983 */ /* 0x000ea80000300800 */
[----:B------:R-:W-:Y:S04]  /*6df30*/  STL [R1+0xf0], R0 ;  /* 0x0000f00001007387 */ /* 0x000fe80000100800 */
[----:B------:R-:W3:Y:S04]  /*6df40*/  LDL.LU R14, [R1+0xd14] ;  /* 0x000d1400010e7983 */ /* 0x000ee80000300800 */
[----:B------:R-:W3:Y:S04]  /*6df50*/  LDL.LU R15, [R1+0xd10] ;  /* 0x000d1000010f7983 */ /* 0x000ee80000300800 */
[----:B------:R-:W4:Y:S04]  /*6df60*/  LDL.LU R10, [R1+0xcf0] ;  /* 0x000cf000010a7983 */ /* 0x000f280000300800 */
[----:B------:R-:W2:Y:S04]  /*6df70*/  LDL.LU R11, [R1+0xd20] ;  /* 0x000d2000010b7983 */ /* 0x000ea80000300800 */
[----:B--2---:R0:W-:Y:S04]  /*6df80*/  STL [R1+0x1dfc], R11 ;  /* 0x001dfc0b01007387 */ /* 0x0041e80000100800 */
[----:B0-----:R-:W4:Y:S04]  /*6df90*/  LDL.LU R11, [R1+0xcf4] ;  /* 0x000cf400010b7983 */ /* 0x001f280000300800 */
[----:B------:R-:W2:Y:S04]  /*6dfa0*/  LDL.LU R17, [R1+0xd80] ;  /* 0x000d800001117983 */ /* 0x000ea80000300800 */
        /* <DEDUP_REMOVED lines=30> */
[----:B0-----:R-:W2:Y:S01]  /*6e190*/  LDL.LU R16, [R1+0xd7c] ;  /* 0x000d7c0001107983 */ /* 0x001ea20000300800 */
[----:B------:R-:W-:-:S02]  /*6e1a0*/  F2FP.PACK_AB R5, R6, R4 ;  /* 0x000000040605723e */ /* 0x000fc400000000ff */
[----:B---3--:R-:W-:Y:S02]  /*6e1b0*/  F2FP.PACK_AB R4, R14, R15 ;  /* 0x0000000f0e04723e */ /* 0x008fe400000000ff */
[----:B----4-:R-:W-:Y:S01]  /*6e1c0*/  F2FP.PACK_AB R10, R11, R10 ;  /* 0x0000000a0b0a723e */ /* 0x010fe200000000ff */
[----:B--2---:R0:W-:Y:S04]  /*6e1d0*/  STL [R1+0x1df4], R16 ;  /* 0x001df41001007387 */ /* 0x0041e80000100800 */
[----:B0-----:R-:W2:Y:S04]  /*6e1e0*/  LDL.LU R16, [R1+0xd6c] ;  /* 0x000d6c0001107983 */ /* 0x001ea80000300800 */
[----:B------:R-:W3:Y:S04]  /*6e1f0*/  LDL.LU R13, [R1+0xdb8] ;  /* 0x000db800010d7983 */ /* 0x000ee80000300800 */
[----:B------:R-:W4:Y:S04]  /*6e200*/  LDL.LU R12, [R1+0xdcc] ;  /* 0x000dcc00010c7983 */ /* 0x000f280000300800 */
[----:B------:R-:W4:Y:S04]  /*6e210*/  LDL.LU R20, [R1+0xdc8] ;  /* 0x000dc80001147983 */ /* 0x000f280000300800 */
        /* <DEDUP_REMOVED lines=19> */
[----:B------:R-:W2:Y:S04]  /*6e350*/  LDL.LU R6, [R1+0xd34] ;  /* 0x000d340001067983 */ /* 0x000ea80000300800 */
[----:B------:R0:W-:Y:S04]  /*6e360*/  STL [R1+0x108], R4 ;  /* 0x0001080401007387 */ /* 0x0001e80000100800 */
[----:B------:R-:W2:Y:S04]  /*6e370*/  LDL.LU R15, [R1+0xd30] ;  /* 0x000d3000010f7983 */ /* 0x000ea80000300800 */
[----:B0-----:R-:W2:Y:S04]  /*6e380*/  LDL.LU R4, [R1+0xd54] ;  /* 0x000d540001047983 */ /* 0x001ea80000300800 */
[----:B------:R-:W2:Y:S04]  /*6e390*/  LDL.LU R14, [R1+0xd50] ;  /* 0x000d5000010e7983 */ /* 0x000ea80000300800 */
[----:B------:R-:W2:Y:S04]  /*6e3a0*/  LDL.LU R11, [R1+0x1dfc] ;  /* 0x001dfc00010b7983 */ /* 0x000ea80000300800 */
[----:B------:R0:W-:Y:S04]  /*6e3b0*/  STL [R1+0x104], R10 ;  /* 0x0001040a01007387 */ /* 0x0001e80000100800 */
[----:B0-----:R-:W3:Y:S01]  /*6e3c0*/  LDL.LU R10, [R1+0xd94] ;  /* 0x000d9400010a7983 */ /* 0x001ee20000300800 */
[----:B--2---:R-:W-:-:S03]  /*6e3d0*/  F2FP.PACK_AB R11, R17, R11 ;  /* 0x0000000b110b723e */ /* 0x004fc600000000ff */
[----:B------:R-:W2:Y:S04]  /*6e3e0*/  LDL.LU R17, [R1+0x1df8] ;  /* 0x001df80001117983 */ /* 0x000ea80000300800 */
[----:B------:R0:W-:Y:S04]  /*6e3f0*/  STL [R1+0x100], R11 ;  /* 0x0001000b01007387 */ /* 0x0001e80000100800 */
[----:B0-----:R-:W3:Y:S01]  /*6e400*/  LDL.LU R11, [R1+0xde4] ;  /* 0x000de400010b7983 */ /* 0x001ee20000300800 */
        /* <DEDUP_REMOVED lines=29> */
[----:B------:R-:W3:Y:S04]  /*6e5e0*/  LDL.LU R16, [R1+0x1dbc] ;  /* 0x001dbc0001107983 */ /* 0x000ee80000300800 */
[----:B------:R0:W-:Y:S01]  /*6e5f0*/  STL [R1+0x120], R17 ;  /* 0x0001201101007387 */ /* 0x0001e20000100800 */
[----:B----4-:R-:W-:-:S03]  /*6e600*/  F2FP.PACK_AB R20, R12, R20 ;  /* 0x000000140c14723e */ /* 0x010fc600000000ff */
[----:B0-----:R-:W2:Y:S01]  /*6e610*/  LDL.LU R17, [R1+0x1db8] ;  /* 0x001db80001117983 */ /* 0x001ea20000300800 */
[----:B---3--:R-:W-:-:S03]  /*6e620*/  F2FP.PACK_AB R13, R16, R13 ;  /* 0x0000000d100d723e */ /* 0x008fc600000000ff */
[----:B------:R-:W3:Y:S04]  /*6e630*/  LDL.LU R16, [R1+0x1db4] ;  /* 0x001db40001107983 */ /* 0x000ee80000300800 */
[----:B------:R0:W-:Y:S04]  /*6e640*/  STL [R1+0x13c], R13 ;  /* 0x00013c0d01007387 */ /* 0x0001e80000100800 */
[----:B0-----:R-:W4:Y:S04]  /*6e650*/  LDL.LU R13, [R1+0x1db0] ;  /* 0x001db000010d7983 */ /* 0x001f280000300800 */
[----:B------:R-:W4:Y:S01]  /*6e660*/  LDL.LU R12, [R1+0x1dac] ;  /* 0x001dac00010c7983 */ /* 0x000f220000300800 */
[----:B------:R-:W-:-:S02]  /*6e670*/  F2FP.PACK_AB R22, R21, R22 ;  /* 0x000000161516723e */ /* 0x000fc400000000ff */
[----:B------:R-:W-:Y:S01]  /*6e680*/  F2FP.PACK_AB R21, R23, R24 ;  /* 0x000000181715723e */ /* 0x000fe200000000ff */
[----:B------:R0:W-:Y:S01]  /*6e690*/  STL [R1+0x138], R20 ;  /* 0x0001381401007387 */ /* 0x0001e20000100800 */
[----:B------:R-:W-:Y:S02]  /*6e6a0*/  F2FP.PACK_AB R8, R27, R8 ;  /* 0x000000081b08723e */ /* 0x000fe400000000ff */
[----:B------:R-:W-:Y:S01]  /*6e6b0*/  F2FP.PACK_AB R3, R9, R3 ;  /* 0x000000030903723e */ /* 0x000fe200000000ff */
[----:B------:R-:W-:Y:S01]  /*6e6c0*/  STL [R1+0x134], R22 ;  /* 0x0001341601007387 */ /* 0x000fe20000100800 */
[----:B------:R-:W-:Y:S02]  /*6e6d0*/  F2FP.PACK_AB R19, R29, R19 ;  /* 0x000000131d13723e */ /* 0x000fe400000000ff */
[----:B0-----:R-:W-:Y:S01]  /*6e6e0*/  F2FP.PACK_AB R20, R25, R26 ;  /* 0x0000001a1914723e */ /* 0x001fe200000000ff */
[----:B------:R-:W-:Y:S01]  /*6e6f0*/  STL [R1+0x130], R21 ;  /* 0x0001301501007387 */ /* 0x000fe20000100800 */
[----:B------:R-:W-:-:S02]  /*6e700*/  F2FP.PACK_AB R2, R28, R2 ;  /* 0x000000021c02723e */ /* 0x000fc400000000ff */
[----:B------:R-:W-:Y:S01]  /*6e710*/  F2FP.PACK_AB R18, R0, R18 ;  /* 0x000000120012723e */ /* 0x000fe200000000ff */
[----:B------:R-:W-:Y:S01]  /*6e720*/  STL [R1+0x14c], R20 ;  /* 0x00014c1401007387 */ /* 0x000fe20000100800 */
[----:B--2---:R-:W-:-:S03]  /*6e730*/  F2FP.PACK_AB R17, R7, R17 ;  /* 0x000000110711723e */ /* 0x004fc600000000ff */
[----:B------:R-:W-:Y:S01]  /*6e740*/  STL [R1+0x148], R8 ;  /* 0x0001480801007387 */ /* 0x000fe20000100800 */
[----:B------:R-:W-:-:S03]  /*6e750*/  F2FP.PACK_AB R15, R6, R15 ;  /* 0x0000000f060f723e */ /* 0x000fc600000000ff */
[----:B------:R-:W-:Y:S01]  /*6e760*/  STL [R1+0x144], R3 ;  /* 0x0001440301007387 */ /* 0x000fe20000100800 */
[----:B------:R-:W-:-:S03]  /*6e770*/  F2FP.PACK_AB R14, R4, R14 ;  /* 0x0000000e040e723e */ /* 0x000fc600000000ff */
[----:B------:R-:W-:Y:S04]  /*6e780*/  STL [R1+0x1cb4], R19 ;  /* 0x001cb41301007387 */ /* 0x000fe80000100800 */
[----:B------:R-:W-:Y:S04]  /*6e790*/  STL [R1+0x140], R2 ;  /* 0x0001400201007387 */ /* 0x000fe80000100800 */
[----:B------:R-:W-:Y:S04]  /*6e7a0*/  STL [R1+0x1cb8], R18 ;  /* 0x001cb81201007387 */ /* 0x000fe80000100800 */
[----:B------:R-:W-:Y:S01]  /*6e7b0*/  STL [R1+0x1cbc], R17 ;  /* 0x001cbc1101007387 */ /* 0x000fe20000100800 */
[----:B---3--:R-:W-:-:S05]  /*6e7c0*/  F2FP.PACK_AB R16, R5, R16 ;  /* 0x000000100510723e */ /* 0x008fca00000000ff */
[----:B------:R-:W-:Y:S04]  /*6e7d0*/  STL [R1+0x1cc0], R16 ;  /* 0x001cc01001007387 */ /* 0x000fe80000100800 */
[----:B------:R-:W-:Y:S01]  /*6e7e0*/  STL [R1+0x1cc4], R15 ;  /* 0x001cc40f01007387 */ /* 0x000fe20000100800 */
[----:B----4-:R-:W-:-:S03]  /*6e7f0*/  F2FP.PACK_AB R13, R10, R13 ;  /* 0x0000000d0a0d723e */ /* 0x010fc600000000ff */
[----:B------:R-:W-:Y:S01]  /*6e800*/  STL [R1+0x1cc8], R14 ;  /* 0x001cc80e01007387 */ /* 0x000fe20000100800 */
[----:B------:R-:W-:-:S03]  /*6e810*/  F2FP.PACK_AB R12, R11, R12 ;  /* 0x0000000c0b0c723e */ /* 0x000fc600000000ff */
[----:B------:R-:W-:Y:S04]  /*6e820*/  STL [R1+0x1ccc], R13 ;  /* 0x001ccc0d01007387 */ /* 0x000fe80000100800 */
[----:B------:R-:W2:Y:S04]  /*6e830*/  LDL.LU R11, [R1+0xdf8] ;  /* 0x000df800010b7983 */ /* 0x000ea80000300800 */
[----:B------:R-:W3:Y:S04]  /*6e840*/  LDL.LU R9, [R1+0xe0c] ;  /* 0x000e0c0001097983 */ /* 0x000ee80000300800 */
[----:B---3--:R0:W-:Y:S04]  /*6e850*/  STL [R1+0x1da8], R9 ;  /* 0x001da80901007387 */ /* 0x0081e80000100800 */
[----:B0-----:R-:W2:Y:S04]  /*6e860*/  LDL.LU R9, [R1+0xdfc] ;  /* 0x000dfc0001097983 */ /* 0x001ea80000300800 */
[----:B------:R-:W3:Y:S04]  /*6e870*/  LDL.LU R10, [R1+0xe08] ;  /* 0x000e0800010a7983 */ /* 0x000ee80000300800 */
[----:B------:R-:W4:Y:S04]  /*6e880*/  LDL.LU R8, [R1+0xe1c] ;  /* 0x000e1c0001087983 */ /* 0x000f280000300800 */
        /* <DEDUP_REMOVED lines=77> */
[----:B0-----:R-:W4:Y:S01]  /*6ed60*/  LDL.LU R13, [R1+0x1d84] ;  /* 0x001d8400010d7983 */ /* 0x001f220000300800 */
[----:B------:R-:W-:Y:S02]  /*6ed70*/  F2FP.PACK_AB R5, R5, R6 ;  /* 0x000000060505723e */ /* 0x000fe400000000ff */
[----:B----4-:R-:W-:-:S02]  /*6ed80*/  F2FP.PACK_AB R4, R13, R4 ;  /* 0x000000040d04723e */ /* 0x010fc400000000ff */
[----:B------:R-:W2:Y:S04]  /*6ed90*/  LDL.LU R13, [R1+0x1d80] ;  /* 0x001d8000010d7983 */ /* 0x000ea80000300800 */
[----:B------:R0:W-:Y:S01]  /*6eda0*/  STL [R1+0x8], R4 ;  /* 0x0000080401007387 */ /* 0x0001e20000100800 */
[----:B---3--:R-:W-:-:S03]  /*6edb0*/  F2FP.PACK_AB R6, R9, R10 ;  /* 0x0000000a0906723e */ /* 0x008fc600000000ff */
[----:B------:R1:W-:Y:S01]  /*6edc0*/  STL [R1+0x4], R5 ;  /* 0x0000040501007387 */ /* 0x0003e20000100800 */
[----:B0-----:R-:W-:Y:S02]  /*6edd0*/  F2FP.PACK_AB R4, R7, R8 ;  /* 0x000000080704723e */ /* 0x001fe400000000ff */
[----:B-1----:R-:W-:-:S03]  /*6ede0*/  F2FP.PACK_AB R5, R11, R12 ;  /* 0x0000000c0b05723e */ /* 0x002fc600000000ff */
[----:B------:R-:W-:Y:S04]  /*6edf0*/  STL [R1], R4 ;  /* 0x0000000401007387 */ /* 0x000fe80000100800 */
[----:B------:R0:W-:Y:S04]  /*6ee00*/  STL [R1+0x1c], R6 ;  /* 0x00001c0601007387 */ /* 0x0001e80000100800 */
[----:B------:R1:W-:Y:S01]  /*6ee10*/  STL [R1+0x18], R5 ;  /* 0x0000180501007387 */ /* 0x0003e20000100800 */
[----:B0-----:R-:W-:Y:S02]  /*6ee20*/  F2FP.PACK_AB R6, R15, R16 ;  /* 0x000000100f06723e */ /* 0x001fe400000000ff */
[----:B-1----:R-:W-:-:S02]  /*6ee30*/  F2FP.PACK_AB R5, R17, R18 ;  /* 0x000000121105723e */ /* 0x002fc400000000ff */
[----:B------:R-:W-:Y:S02]  /*6ee40*/  F2FP.PACK_AB R3, R27, R3 ;  /* 0x000000031b03723e */ /* 0x000fe400000000ff */
[----:B--2---:R-:W-:-:S05]  /*6ee50*/  F2FP.PACK_AB R4, R13, R14 ;  /* 0x0000000e0d04723e */ /* 0x004fca00000000ff */
[----:B------:R0:W-:Y:S04]  /*6ee60*/  STL [R1+0x14], R4 ;  /* 0x0000140401007387 */ /* 0x0001e80000100800 */
[----:B------:R1:W-:Y:S01]  /*6ee70*/  STL [R1+0x10], R6 ;  /* 0x0000100601007387 */ /* 0x0003e20000100800 */
[----:B0-----:R-:W-:-:S03]  /*6ee80*/  F2FP.PACK_AB R4, R19, R20 ;  /* 0x000000141304723e */ /* 0x001fc600000000ff */
[----:B------:R0:W-:Y:S01]  /*6ee90*/  STL [R1+0x2c], R5 ;  /* 0x00002c0501007387 */ /* 0x0001e20000100800 */
[----:B-1----:R-:W-:-:S03]  /*6eea0*/  F2FP.PACK_AB R6, R21, R22 ;  /* 0x000000161506723e */ /* 0x002fc600000000ff */
[----:B------:R1:W-:Y:S01]  /*6eeb0*/  STL [R1+0x28], R4 ;  /* 0x0000280401007387 */ /* 0x0003e20000100800 */
[----:B0-----:R-:W-:-:S03]  /*6eec0*/  F2FP.PACK_AB R5, R23, R24 ;  /* 0x000000181705723e */ /* 0x001fc600000000ff */
[----:B------:R-:W-:Y:S01]  /*6eed0*/  STL [R1+0x24], R6 ;  /* 0x0000240601007387 */ /* 0x000fe20000100800 */
[----:B-1----:R-:W-:-:S03]  /*6eee0*/  F2FP.PACK_AB R4, R25, R26 ;  /* 0x0000001a1904723e */ /* 0x002fc600000000ff */
[----:B------:R-:W-:Y:S04]  /*6eef0*/  STL [R1+0x20], R5 ;  /* 0x0000200501007387 */ /* 0x000fe80000100800 */
[----:B------:R0:W-:Y:S04]  /*6ef00*/  STL [R1+0x3c], R4 ;  /* 0x00003c0401007387 */ /* 0x0001e80000100800 */
[----:B------:R-:W-:Y:S04]  /*6ef10*/  STL [R1+0x38], R3 ;  /* 0x0000380301007387 */ /* 0x000fe80000100800 */
[----:B0-----:R-:W2:Y:S01]  /*6ef20*/  LDL.LU R4, [R1+0xf48] ;  /* 0x000f480001047983 */ /* 0x001ea20000300800 */
[----:B------:R-:W-:-:S02]  /*6ef30*/  F2FP.PACK_AB R2, R28, R2 ;  /* 0x000000021c02723e */ /* 0x000fc400000000ff */
[----:B------:R-:W-:-:S03]  /*6ef40*/  F2FP.PACK_AB R0, R29, R0 ;  /* 0x000000001d00723e */ /* 0x000fc600000000ff */
        /* <DEDUP_REMOVED lines=36> */
[----:B------:R-:W3:Y:S03]  /*6f190*/  LDL.LU R5, [R1+0xf5c] ;  /* 0x000f5c0001057983 */ /* 0x000ee60000300800 */
        /* <DEDUP_REMOVED lines=35> */
[----:B0-----:R-:W2:Y:S01]  /*6f3d0*/  LDL.LU R5, [R1+0xebc] ;  /* 0x000ebc0001057983 */ /* 0x001ea20000300800 */
[----:B------:R-:W3:Y:S02]  /*6f3e0*/  LDL.LU R6, [R1+0xf58] ;  /* 0x000f580001067983 */ /* 0x000ee40000300800 */
        /* <DEDUP_REMOVED lines=26> */
[----:B--2---:R-:W-:-:S02]  /*6f590*/  F2FP.PACK_AB R4, R5, R4 ;  /* 0x000000040504723e */ /* 0x004fc400000000ff */
[----:B------:R-:W2:Y:S03]  /*6f5a0*/  LDL.LU R5, [R1+0x1d7c] ;  /* 0x001d7c0001057983 */ /* 0x000ea60000300800 */
[----:B------:R0:W-:Y:S02]  /*6f5b0*/  STL [R1+0x4c], R4 ;  /* 0x00004c0401007387 */ /* 0x0001e40000100800 */
[----:B0-----:R-:W2:Y:S02]  /*6f5c0*/  LDL.LU R4, [R1+0x1d78] ;  /* 0x001d780001047983 */ /* 0x001ea40000300800 */
[----:B--2---:R-:W-:Y:S02]  /*6f5d0*/  F2FP.PACK_AB R4, R5, R4 ;  /* 0x000000040504723e */ /* 0x004fe400000000ff */
[----:B------:R-:W2:Y:S03]  /*6f5e0*/  LDL.LU R5, [R1+0x1d74] ;  /* 0x001d740001057983 */ /* 0x000ea60000300800 */
[----:B------:R0:W-:Y:S02]  /*6f5f0*/  STL [R1+0x48], R4 ;  /* 0x0000480401007387 */ /* 0x0001e40000100800 */
[----:B0-----:R-:W2:Y:S02]  /*6f600*/  LDL.LU R4, [R1+0x1d70] ;  /* 0x001d700001047983 */ /* 0x001ea40000300800 */
        /* <DEDUP_REMOVED lines=62> */
[----:B------:R0:W-:Y:S01]  /*6f9f0*/  STL [R1+0x88], R4 ;  /* 0x0000880401007387 */ /* 0x0001e20000100800 */
[----:B----4-:R-:W-:-:S02]  /*6fa00*/  F2FP.PACK_AB R8, R7, R8 ;  /* 0x000000080708723e */ /* 0x010fc400000000ff */
[----:B---3--:R-:W-:Y:S02]  /*6fa10*/  F2FP.PACK_AB R10, R9, R10 ;  /* 0x0000000a090a723e */ /* 0x008fe400000000ff */
[----:B------:R-:W-:Y:S01]  /*6fa20*/  F2FP.PACK_AB R12, R11, R12 ;  /* 0x0000000c0b0c723e */ /* 0x000fe200000000ff */
[----:B0-----:R0:W5:Y:S01]  /*6fa30*/  LDL.LU R4, [R1+0x1cf0] ;  /* 0x001cf00001047983 */ /* 0x0011620000300800 */
[----:B------:R-:W-:Y:S02]  /*6fa40*/  F2FP.PACK_AB R14, R13, R14 ;  /* 0x0000000e0d0e723e */ /* 0x000fe400000000ff */
[----:B------:R-:W-:Y:S02]  /*6fa50*/  F2FP.PACK_AB R16, R15, R16 ;  /* 0x000000100f10723e */ /* 0x000fe400000000ff */
[----:B------:R-:W-:Y:S02]  /*6fa60*/  F2FP.PACK_AB R18, R17, R18 ;  /* 0x000000121112723e */ /* 0x000fe400000000ff */
[----:B------:R-:W-:-:S02]  /*6fa70*/  F2FP.PACK_AB R20, R19, R20 ;  /* 0x000000141314723e */ /* 0x000fc400000000ff */
[----:B------:R-:W-:Y:S02]  /*6fa80*/  F2FP.PACK_AB R22, R21, R22 ;  /* 0x000000161516723e */ /* 0x000fe400000000ff */
[----:B------:R-:W-:Y:S02]  /*6fa90*/  F2FP.PACK_AB R24, R23, R24 ;  /* 0x000000181718723e */ /* 0x000fe400000000ff */
[----:B------:R-:W-:Y:S02]  /*6faa0*/  F2FP.PACK_AB R26, R25, R26 ;  /* 0x0000001a191a723e */ /* 0x000fe400000000ff */
[----:B------:R-:W-:Y:S02]  /*6fab0*/  F2FP.PACK_AB R3, R27, R3 ;  /* 0x000000031b03723e */ /* 0x000fe400000000ff */
[----:B------:R-:W-:Y:S02]  /*6fac0*/  F2FP.PACK_AB R0, R29, R0 ;  /* 0x000000001d00723e */ /* 0x000fe400000000ff */
[----:B------:R-:W-:-:S02]  /*6fad0*/  F2FP.PACK_AB R2, R28, R2 ;  /* 0x000000021c02723e */ /* 0x000fc400000000ff */
[----:B--2---:R-:W-:Y:S02]  /*6fae0*/  F2FP.PACK_AB R6, R5, R6 ;  /* 0x000000060506723e */ /* 0x004fe400000000ff */
[----:B------:R0:W5:Y:S03]  /*6faf0*/  LDL.LU R5, [R1+0x1cec] ;  /* 0x001cec0001057983 */ /* 0x0001660000300800 */
[----:B------:R1:W-:Y:S02]  /*6fb00*/  STL [R1+0x84], R6 ;  /* 0x0000840601007387 */ /* 0x0003e40000100800 */
[----:B-1----:R0:W5:Y:S01]  /*6fb10*/  LDL.LU R6, [R1+0x1ce8] ;  /* 0x001ce80001067983 */ /* 0x0021620000300800 */
[----:B------:R0:W5:Y:S02]  /*6fb20*/  LDL.LU R7, [R1+0x1ce4] ;  /* 0x001ce40001077983 */ /* 0x0001640000300800 */
        /* <DEDUP_REMOVED lines=31> */
[----:B------:R0:W-:Y:S01]  /*6fd20*/  STL [R1+0xb0], R0 ;  /* 0x0000b00001007387 */ /* 0x0001e20000100800 */
[----:B------:R0:W-:Y:S02]  /*6fd30*/  STL [R1+0xb4], R2 ;  /* 0x0000b40201007387 */ /* 0x0001e40000100800 */
.L_x_0:
[----:B-----5:R-:W-:Y:S04]  /*6fd40*/  STL.64 [R1+0x1ee8], R6 ;  /* 0x001ee80601007387 */ /* 0x020fe80000100a00 */
[----:B------:R-:W-:Y:S04]  /*6fd50*/  STL.64 [R1+0x1ee0], R4 ;  /* 0x001ee00401007387 */ /* 0x000fe80000100a00 */
[----:B------:R-:W-:Y:S04]  /*6fd60*/  STL.64 [R1+0x1ed8], R10 ;  /* 0x001ed80a01007387 */ /* 0x000fe80000100a00 */
[----:B------:R2:W-:Y:S04]  /*6fd70*/  STL.64 [R1+0x1ed0], R8 ;  /* 0x001ed00801007387 */ /* 0x0005e80000100a00 */
[----:B--2---:R-:W2:Y:S04]  /*6fd80*/  LDL.LU R8, [R1+0x40] ;  /* 0x0000400001087983 */ /* 0x004ea80000300800 */
[----:B------:R-:W2:Y:S04]  /*6fd90*/  LDL.LU R9, [R1+0x44] ;  /* 0x0000440001097983 */ /* 0x000ea80000300800 */
[----:B------:R-:W3:Y:S04]  /*6fda0*/  LDL.LU R10, [R1+0x48] ;  /* 0x00004800010a7983 */ /* 0x000ee80000300800 */
[----:B------:R-:W3:Y:S04]  /*6fdb0*/  LDL.LU R11, [R1+0x4c] ;  /* 0x00004c00010b7983 */ /* 0x000ee80000300800 */
[----:B-1----:R-:W4:Y:S04]  /*6fdc0*/  LDL.LU R29, [R1+0x64] ;  /* 0x00006400011d7983 */ /* 0x002f280000300800 */
[----:B------:R-:W4:Y:S04]  /*6fdd0*/  LDL.LU R28, [R1+0x68] ;  /* 0x00006800011c7983 */ /* 0x000f280000300800 */
[----:B0-----:R-:W4:Y:S04]  /*6fde0*/  LDL.LU R0, [R1+0x6c] ;  /* 0x00006c0001007983 */ /* 0x001f280000300800 */
[----:B------:R-:W0:Y:S04]  /*6fdf0*/  S2R R3, SR_TID.X ;  /* 0x0000000000037919 */ /* 0x000e280000002100 */
[----:B------:R-:W1:Y:S04]  /*6fe00*/  S2R R2, SR_TID.X ;  /* 0x0000000000027919 */ /* 0x000e680000002100 */
[----:B------:R-:W-:Y:S06]  /*6fe10*/  BAR.SYNC.DEFER_BLOCKING 0x0 ;  /* 0x0000000000007b1d */ /* 0x000fec0000010000 */
[----:B---3--:R-:W-:Y:S04]  /*6fe20*/  STL.64 [R1+0x1ef8], R10 ;  /* 0x001ef80a01007387 */ /* 0x008fe80000100a00 */
[----:B--2---:R-:W-:Y:S04]  /*6fe30*/  STL.64 [R1+0x1ef0], R8 ;  /* 0x001ef00801007387 */ /* 0x004fe80000100a00 */
[----:B------:R-:W-:Y:S04]  /*6fe40*/  STL.64 [R1+0x1ec8], R14 ;  /* 0x001ec80e01007387 */ /* 0x000fe80000100a00 */
[----:B------:R-:W-:Y:S04]  /*6fe50*/  STL.64 [R1+0x1ec0], R12 ;  /* 0x001ec00c01007387 */ /* 0x000fe80000100a00 */
[----:B------:R-:W-:Y:S04]  /*6fe60*/  STL.64 [R1+0x1eb8], R18 ;  /* 0x001eb81201007387 */ /* 0x000fe80000100a00 */
[----:B------:R-:W-:Y:S04]  /*6fe70*/  STL.64 [R1+0x1eb0], R16 ;  /* 0x001eb01001007387 */ /* 0x000fe80000100a00 */
[----:B------:R-:W-:Y:S04]  /*6fe80*/  STL.64 [R1+0x1e88], R22 ;  /* 0x001e881601007387 */ /* 0x000fe80000100a00 */
[----:B------:R-:W-:Y:S04]  /*6fe90*/  STL.64 [R1+0x1e80], R20 ;  /* 0x001e801401007387 */ /* 0x000fe80000100a00 */
[----:B------:R-:W-:Y:S04]  /*6fea0*/  STL.64 [R1+0x1e78], R26 ;  /* 0x001e781a01007387 */ /* 0x000fe80000100a00 */
[----:B------:R2:W-:Y:S04]  /*6feb0*/  STL.64 [R1+0x1e70], R24 ;  /* 0x001e701801007387 */ /* 0x0005e80000100a00 */
[----:B--2---:R-:W2:Y:S04]  /*6fec0*/  LDL.LU R24, [R1+0x50] ;  /* 0x0000500001187983 */ /* 0x004ea80000300800 */
[----:B------:R-:W2:Y:S04]  /*6fed0*/  LDL.LU R25, [R1+0x54] ;  /* 0x0000540001197983 */ /* 0x000ea80000300800 */
[----:B------:R-:W3:Y:S04]  /*6fee0*/  LDL.LU R26, [R1+0x58] ;  /* 0x00005800011a7983 */ /* 0x000ee80000300800 */
[----:B------:R-:W3:Y:S04]  /*6fef0*/  LDL.LU R27, [R1+0x5c] ;  /* 0x00005c00011b7983 */ /* 0x000ee80000300800 */
[----:B---3--:R-:W-:Y:S04]  /*6ff00*/  STL.64 [R1+0x1f08], R26 ;  /* 0x001f081a01007387 */ /* 0x008fe80000100a00 */
[----:B--2---:R2:W-:Y:S04]  /*6ff10*/  STL.64 [R1+0x1f00], R24 ;  /* 0x001f001801007387 */ /* 0x0045e80000100a00 */
[----:B------:R-:W3:Y:S04]  /*6ff20*/  LDL.LU R8, [R1+0x70] ;  /* 0x0000700001087983 */ /* 0x000ee80000300800 */
[----:B------:R-:W3:Y:S04]  /*6ff30*/  LDL.LU R9, [R1+0x74] ;  /* 0x0000740001097983 */ /* 0x000ee80000300800 */
[----:B------:R-:W2:Y:S04]  /*6ff40*/  LDL.LU R10, [R1+0x78] ;  /* 0x00007800010a7983 */ /* 0x000ea80000300800 */
[----:B------:R-:W2:Y:S04]  /*6ff50*/  LDL.LU R11, [R1+0x7c] ;  /* 0x00007c00010b7983 */ /* 0x000ea80000300800 */
        /* <DEDUP_REMOVED lines=8> */
[----:B----4-:R-:W-:-:S02]  /*6ffe0*/  IMAD.MOV.U32 R7, RZ, RZ, R0 ;  /* 0x000000ffff077224 */ /* 0x010fc400078e0000 */
[----:B0-----:R-:W-:Y:S01]  /*6fff0*/  IMAD.SHL.U32 R0, R3, 0x1000, RZ ;  /* 0x0000100003007824 */ /* 0x001fe200078e00ff */
[----:B--2---:R-:W-:Y:S04]  /*70000*/  STL.64 [R1+0x1f18], R10 ;  /* 0x001f180a01007387 */ /* 0x004fe80000100a00 */
[----:B---3--:R0:W-:Y:S04]  /*70010*/  STL.64 [R1+0x1f10], R8 ;  /* 0x001f100801007387 */ /* 0x0081e80000100a00 */
[----:B------:R-:W2:Y:S04]  /*70020*/  LDL.LU R24, [R1+0x80] ;  /* 0x0000800001187983 */ /* 0x000ea80000300800 */
[----:B------:R-:W2:Y:S04]  /*70030*/  LDL.LU R25, [R1+0x84] ;  /* 0x0000840001197983 */ /* 0x000ea80000300800 */
[----:B------:R-:W2:Y:S04]  /*70040*/  LDL.LU R26, [R1+0x88] ;  /* 0x00008800011a7983 */ /* 0x000ea80000300800 */
[----:B------:R-:W2:Y:S04]  /*70050*/  LDL.LU R27, [R1+0x8c] ;  /* 0x00008c00011b7983 */ /* 0x000ea80000300800 */
[----:B0-----:R-:W3:Y:S04]  /*70060*/  LDL.LU R8, [R1+0x90] ;  /* 0x0000900001087983 */ /* 0x001ee80000300800 */
[----:B------:R-:W3:Y:S04]  /*70070*/  LDL.LU R9, [R1+0x94] ;  /* 0x0000940001097983 */ /* 0x000ee80000300800 */
[----:B------:R-:W3:Y:S04]  /*70080*/  LDL.LU R10, [R1+0x98] ;  /* 0x00009800010a7983 */ /* 0x000ee80000300800 */
[----:B------:R-:W3:Y:S01]  /*70090*/  LDL.LU R11, [R1+0x9c] ;  /* 0x00009c00010b7983 */ /* 0x000ee20000300800 */
[----:B-1----:R-:W-:-:S02]  /*700a0*/  LOP3.LUT R2, R2, 0xff, RZ, 0xc0, !PT ;  /* 0x000000ff02027812 */ /* 0x002fc400078ec0ff */
[----:B------:R-:W-:Y:S01]  /*700b0*/  LOP3.LUT R0, R0, 0x6000, RZ, 0xc0, !PT ;  /* 0x0000600000007812 */ /* 0x000fe200078ec0ff */
[----:B------:R-:W-:Y:S01]  /*700c0*/  IMAD.MOV.U32 R5, RZ, RZ, R29 ;  /* 0x000000ffff057224 */ /* 0x000fe200078e001d */
[----:B------:R-:W4:Y:S01]  /*700d0*/  LDL.LU R4, [R1+0x60] ;  /* 0x0000600001047983 */ /* 0x000f220000300800 */
[----:B------:R-:W-:Y:S02]  /*700e0*/  IMAD.MOV.U32 R6, RZ, RZ, R28 ;  /* 0x000000ffff067224 */ /* 0x000fe400078e001c */
[----:B------:R-:W-:Y:S01]  /*700f0*/  IMAD R29, R2, 0x10, R0 ;  /* 0x00000010021d7824 */ /* 0x000fe200078e0200 */
[----:B------:R-:W2:Y:S01]  /*70100*/  LDL.LU R20, [R1] ;  /* 0x0000000001147983 */ /* 0x000ea20000300800 */
[C---:B------:R-:W-:Y:S02]  /*70110*/  IMAD.SHL.U32 R0, R3.reuse, 0x400, RZ ;  /* 0x0000040003007824 */ /* 0x040fe400078e00ff */
[----:B------:R-:W-:Y:S01]  /*70120*/  IMAD.SHL.U32 R2, R3, 0x20, RZ ;  /* 0x0000002003027824 */ /* 0x000fe200078e00ff */
[----:B------:R-:W2:Y:S02]  /*70130*/  LDL.LU R21, [R1+0x4] ;  /* 0x0000040001157983 */ /* 0x000ea40000300800 */
[----:B------:R-:W-:-:S02]  /*70140*/  LOP3.LUT R0, R0, 0x6000, RZ, 0xc0, !PT ;  /* 0x0000600000007812 */ /* 0x000fc400078ec0ff */
[----:B------:R-:W2:Y:S02]  /*70150*/  LDL.LU R22, [R1+0x8] ;  /* 0x0000080001167983 */ /* 0x000ea40000300800 */
[----:B------:R-:W-:Y:S01]  /*70160*/  LOP3.LUT R0, R0, 0x60, R2, 0xf8, !PT ;  /* 0x0000006000007812 */ /* 0x000fe200078ef802 */
[C---:B------:R-:W-:Y:S01]  /*70170*/  IMAD.SHL.U32 R2, R3.reuse, 0x4, RZ ;  /* 0x0000000403027824 */ /* 0x040fe200078e00ff */
[----:B------:R-:W2:Y:S01]  /*70180*/  LDL.LU R23, [R1+0xc] ;  /* 0x00000c0001177983 */ /* 0x000ea20000300800 */
[----:B------:R-:W-:-:S03]  /*70190*/  IMAD.SHL.U32 R3, R3, 0x80, RZ ;  /* 0x0000008003037824 */ /* 0x000fc600078e00ff */
[----:B------:R-:W-:Y:S02]  /*701a0*/  LOP3.LUT R0, R0, 0x370, R2, 0x78, !PT ;  /* 0x0000037000007812 */ /* 0x000fe400078e7802 */
[----:B------:R-:W-:-:S05]  /*701b0*/  LOP3.LUT R2, R3, 0x1000, RZ, 0xc0, !PT ;  /* 0x0000100003027812 */ /* 0x000fca00078ec0ff */
[----:B------:R-:W-:-:S05]  /*701c0*/  IMAD.IADD R0, R2, 0x1, R0 ;  /* 0x0000000102007824 */ /* 0x000fca00078e0200 */
[----:B------:R0:W-:Y:S04]  /*701d0*/  STS.128 [R0+0x80], R12 ;  /* 0x0000800c00007388 */ /* 0x0001e80000000c00 */
[----:B------:R1:W-:Y:S04]  /*701e0*/  STS.128 [R0], R16 ;  /* 0x0000001000007388 */ /* 0x0003e80000000c00 */
[----:B0-----:R-:W4:Y:S04]  /*701f0*/  LDL.LU R12, [R1+0x30] ;  /* 0x00003000010c7983 */ /* 0x001f280000300800 */
[----:B------:R-:W4:Y:S04]  /*70200*/  LDL.LU R13, [R1+0x34] ;  /* 0x00003400010d7983 */ /* 0x000f280000300800 */
[----:B------:R-:W4:Y:S04]  /*70210*/  LDL.LU R14, [R1+0x38] ;  /* 0x00003800010e7983 */ /* 0x000f280000300800 */
[----:B------:R-:W4:Y:S04]  /*70220*/  LDL.LU R15, [R1+0x3c] ;  /* 0x00003c00010f7983 */ /* 0x000f280000300800 */
[----:B-1----:R-:W4:Y:S04]  /*70230*/  LDL.LU R16, [R1+0x20] ;  /* 0x0000200001107983 */ /* 0x002f280000300800 */
[----:B------:R-:W4:Y:S04]  /*70240*/  LDL.LU R17, [R1+0x24] ;  /* 0x0000240001117983 */ /* 0x000f280000300800 */
[----:B------:R-:W4:Y:S04]  /*70250*/  LDL.LU R18, [R1+0x28] ;  /* 0x0000280001127983 */ /* 0x000f280000300800 */
[----:B------:R-:W4:Y:S04]  /*70260*/  LDL.LU R19, [R1+0x2c] ;  /* 0x00002c0001137983 */ /* 0x000f280000300800 */
[----:B---3--:R0:W-:Y:S04]  /*70270*/  STS.128 [R0+0x400], R8 ;  /* 0x0004000800007388 */ /* 0x0081e80000000c00 */
[----:B0-----:R-:W3:Y:S04]  /*70280*/  LDL.LU.64 R10, [R1+0x1f18] ;  /* 0x001f1800010a7983 */ /* 0x001ee80000300a00 */
[----:B------:R-:W3:Y:S04]  /*70290*/  LDL.LU.64 R8, [R1+0x1f10] ;  /* 0x001f100001087983 */ /* 0x000ee80000300a00 */
[----:B--2---:R0:W-:Y:S04]  /*702a0*/  STS.128 [R0+0x480], R24 ;  /* 0x0004801800007388 */ /* 0x0041e80000000c00 */
[----:B0-----:R-:W2:Y:S04]  /*702b0*/  LDL.LU.64 R26, [R1+0x1f08] ;  /* 0x001f0800011a7983 */ /* 0x001ea80000300a00 */
[----:B------:R-:W2:Y:S04]  /*702c0*/  LDL.LU.64 R24, [R1+0x1f00] ;  /* 0x001f000001187983 */ /* 0x000ea80000300a00 */
[----:B---3--:R0:W-:Y:S04]  /*702d0*/  STS.128 [R0+0x800], R8 ;  /* 0x0008000800007388 */ /* 0x0081e80000000c00 */
[----:B0-----:R-:W3:Y:S04]  /*702e0*/  LDL.LU.64 R10, [R1+0x1ef8] ;  /* 0x001ef800010a7983 */ /* 0x001ee80000300a00 */
[----:B------:R-:W3:Y:S04]  /*702f0*/  LDL.LU.64 R8, [R1+0x1ef0] ;  /* 0x001ef00001087983 */ /* 0x000ee80000300a00 */
[----:B----4-:R0:W-:Y:S04]  /*70300*/  STS.128 [R0+0x880], R4 ;  /* 0x0008800400007388 */ /* 0x0101e80000000c00 */
[----:B--2---:R-:W-:Y:S01]  /*70310*/  STS.128 [R0+0xc00], R24 ;  /* 0x000c001800007388 */ /* 0x004fe20000000c00 */
[----:B------:R-:W-:-:S03]  /*70320*/  LOP3.LUT R28, R29, 0x20, RZ, 0x3c, !PT ;  /* 0x000000201d1c7812 */ /* 0x000fc600078e3cff */
[----:B0-----:R-:W2:Y:S04]  /*70330*/  LDL.LU.64 R6, [R1+0x1ee8] ;  /* 0x001ee80001067983 */ /* 0x001ea80000300a00 */
[----:B------:R-:W2:Y:S01]  /*70340*/  LDL.LU.64 R4, [R1+0x1ee0] ;  /* 0x001ee00001047983 */ /* 0x000ea20000300a00 */
[C---:B------:R-:W-:Y:S02]  /*70350*/  LOP3.LUT R3, R29.reuse, 0x40, RZ, 0x3c, !PT ;  /* 0x000000401d037812 */ /* 0x040fe400078e3cff */
[----:B------:R-:W-:Y:S01]  /*70360*/  LOP3.LUT R2, R29, 0x60, RZ, 0x3c, !PT ;  /* 0x000000601d027812 */ /* 0x000fe200078e3cff */
[----:B---3--:R-:W-:Y:S04]  /*70370*/  STS.128 [R0+0xc80], R8 ;  /* 0x000c800800007388 */ /* 0x008fe80000000c00 */
[----:B------:R-:W-:Y:S06]  /*70380*/  BAR.SYNC.DEFER_BLOCKING 0x0 ;  /* 0x0000000000007b1d */ /* 0x000fec0000010000 */
[----:B------:R-:W0:Y:S04]  /*70390*/  LDS.128 R8, [R29] ;  /* 0x000000001d087984 */ /* 0x000e280000000c00 */
[----:B------:R-:W1:Y:S04]  /*703a0*/  LDS.128 R24, [R29+0x1000] ;  /* 0x001000001d187984 */ /* 0x000e680000000c00 */
[----:B0-----:R-:W-:Y:S04]  /*703b0*/  STL.64 [R1+0x40], R8 ;  /* 0x0000400801007387 */ /* 0x001fe80000100a00 */
[----:B------:R-:W-:Y:S04]  /*703c0*/  STL.64 [R1+0x48], R10 ;  /* 0x0000480a01007387 */ /* 0x000fe80000100a00 */
[----:B------:R-:W0:Y:S04]  /*703d0*/  LDS.128 R8, [R28] ;  /* 0x000000001c087984 */ /* 0x000e280000000c00 */
[----:B-1----:R-:W-:Y:S04]  /*703e0*/  STL.64 [R1+0xb0], R24 ;  /* 0x0000b01801007387 */ /* 0x002fe80000100a00 */
[----:B------:R-:W-:Y:S04]  /*703f0*/  STL.64 [R1+0xb8], R26 ;  /* 0x0000b81a01007387 */ /* 0x000fe80000100a00 */
        /* <DEDUP_REMOVED lines=10> */
[----:B-1----:R1:W-:Y:S04]  /*704a0*/  STL.64 [R1+0x3c0], R24 ;  /* 0x0003c01801007387 */ /* 0x0023e80000100a00 */
[----:B------:R3:W-:Y:S04]  /*704b0*/  STL.64 [R1+0x3c8], R26 ;  /* 0x0003c81a01007387 */ /* 0x0007e80000100a00 */
[----:B-1----:R-:W4:Y:S04]  /*704c0*/  LDL.LU R24, [R1+0xd0] ;  /* 0x0000d00001187983 */ /* 0x002f280000300800 */
[----:B0-----:R-:W-:Y:S04]  /*704d0*/  STL.64 [R1+0x80], R8 ;  /* 0x0000800801007387 */ /* 0x001fe80000100a00 */
[----:B------:R-:W-:Y:S04]  /*704e0*/  STL.64 [R1+0x88], R10 ;  /* 0x0000880a01007387 */ /* 0x000fe80000100a00 */
[----:B------:R-:W4:Y:S04]  /*704f0*/  LDL.LU R25, [R1+0xd4] ;  /* 0x0000d40001197983 */ /* 0x000f280000300800 */
[----:B---3--:R-:W3:Y:S04]  /*70500*/  LDL.LU R26, [R1+0xd8] ;  /* 0x0000d800011a7983 */ /* 0x008ee80000300800 */
[----:B------:R-:W3:Y:S04]  /*70510*/  LDL.LU R27, [R1+0xdc] ;  /* 0x0000dc00011b7983 */ /* 0x000ee80000300800 */
[----:B------:R-:W0:Y:S04]  /*70520*/  LDS.128 R8, [R2+0x1000] ;  /* 0x0010000002087984 */ /* 0x000e280000000c00 */
[----:B------:R-:W-:Y:S06]  /*70530*/  BAR.SYNC.DEFER_BLOCKING 0x0 ;  /* 0x0000000000007b1d */ /* 0x000fec0000010000 */
[----:B------:R-:W-:Y:S04]  /*70540*/  STS.128 [R0], R12 ;  /* 0x0000000c00007388 */ /* 0x000fe80000000c00 */
[----:B------:R-:W-:Y:S04]  /*70550*/  STS.128 [R0+0x80], R16 ;  /* 0x0000801000007388 */ /* 0x000fe80000000c00 */
[----:B------:R-:W-:Y:S04]  /*70560*/  STS.128 [R0+0x480], R20 ;  /* 0x0004801400007388 */ /* 0x000fe80000000c00 */
[----:B---3--:R-:W-:Y:S04]  /*70570*/  STL.64 [R1+0x1e98], R26 ;  /* 0x001e981a01007387 */ /* 0x008fe80000100a00 */
[----:B----4-:R1:W-:Y:S04]  /*70580*/  STL.64 [R1+0x1e90], R24 ;  /* 0x001e901801007387 */ /* 0x0103e80000100a00 */
[----:B-1----:R-:W3:Y:S04]  /*70590*/  LDL.LU R24, [R1+0x10] ;  /* 0x0000100001187983 */ /* 0x002ee80000300800 */
[----:B------:R-:W3:Y:S04]  /*705a0*/  LDL.LU R25, [R1+0x14] ;  /* 0x0000140001197983 */ /* 0x000ee80000300800 */
[----:B------:R-:W3:Y:S04]  /*705b0*/  LDL.LU R26, [R1+0x18] ;  /* 0x00001800011a7983 */ /* 0x000ee80000300800 */
[----:B------:R-:W3:Y:S04]  /*705c0*/  LDL.LU R27, [R1+0x1c] ;  /* 0x00001c00011b7983 */ /* 0x000ee80000300800 */
[----:B0-----:R-:W-:Y:S04]  /*705d0*/  STL.64 [R1+0x3d0], R8 ;  /* 0x0003d00801007387 */ /* 0x001fe80000100a00 */
[----:B------:R0:W-:Y:S04]  /*705e0*/  STL.64 [R1+0x3d8], R10 ;  /* 0x0003d80a01007387 */ /* 0x0001e80000100a00 */
[----:B0-----:R-:W4:Y:S04]  /*705f0*/  LDL.LU.64 R10, [R1+0x1ed8] ;  /* 0x001ed800010a7983 */ /* 0x001f280000300a00 */
[----:B------:R-:W4:Y:S04]  /*70600*/  LDL.LU.64 R8, [R1+0x1ed0] ;  /* 0x001ed00001087983 */ /* 0x000f280000300a00 */
[----:B------:R-:W4:Y:S04]  /*70610*/  LDL.LU.64 R14, [R1+0x1ec8] ;  /* 0x001ec800010e7983 */ /* 0x000f280000300a00 */
[----:B------:R-:W4:Y:S04]  /*70620*/  LDL.LU.64 R12, [R1+0x1ec0] ;  /* 0x001ec000010c7983 */ /* 0x000f280000300a00 */
[----:B------:R-:W4:Y:S04]  /*70630*/  LDL.LU.64 R18, [R1+0x1eb8] ;  /* 0x001eb80001127983 */ /* 0x000f280000300a00 */
[----:B------:R-:W4:Y:S04]  /*70640*/  LDL.LU.64 R16, [R1+0x1eb0] ;  /* 0x001eb00001107983 */ /* 0x000f280000300a00 */
[----:B------:R-:W4:Y:S04]  /*70650*/  LDL.LU R20, [R1+0x120] ;  /* 0x0001200001147983 */ /* 0x000f280000300800 */
[----:B------:R-:W4:Y:S04]  /*70660*/  LDL.LU R21, [R1+0x124] ;  /* 0x0001240001157983 */ /* 0x000f280000300800 */
[----:B------:R-:W4:Y:S04]  /*70670*/  LDL.LU R22, [R1+0x128] ;  /* 0x0001280001167983 */ /* 0x000f280000300800 */
[----:B------:R-:W4:Y:S04]  /*70680*/  LDL.LU R23, [R1+0x12c] ;  /* 0x00012c0001177983 */ /* 0x000f280000300800 */
[----:B--2---:R-:W-:Y:S04]  /*70690*/  STS.128 [R0+0x800], R4 ;  /* 0x0008000400007388 */ /* 0x004fe80000000c00 */
[----:B---3--:R0:W-:Y:S04]  /*706a0*/  STS.128 [R0+0x400], R24 ;  /* 0x0004001800007388 */ /* 0x0081e80000000c00 */
[----:B----4-:R-:W-:Y:S04]  /*706b0*/  STS.128 [R0+0x880], R8 ;  /* 0x0008800800007388 */ /* 0x010fe80000000c00 */
[----:B------:R-:W-:Y:S04]  /*706c0*/  STS.128 [R0+0xc00], R12 ;  /* 0x000c000c00007388 */ /* 0x000fe80000000c00 */
[----:B------:R-:W-:Y:S04]  /*706d0*/  STS.128 [R0+0xc80], R16 ;  /* 0x000c801000007388 */ /* 0x000fe80000000c00 */
[----:B------:R-:W-:Y:S06]  /*706e0*/  BAR.SYNC.DEFER_BLOCKING 0x0 ;  /* 0x0000000000007b1d */ /* 0x000fec0000010000 */
[----:B------:R-:W1:Y:S04]  /*706f0*/  LDS.128 R4, [R29] ;  /* 0x000000001d047984 */ /* 0x000e680000000c00 */
[----:B------:R-:W-:Y:S04]  /*70700*/  STL.64 [R1+0x1ea8], R22 ;  /* 0x001ea81601007387 */ /* 0x000fe80000100a00 */
[----:B------:R2:W-:Y:S04]  /*70710*/  STL.64 [R1+0x1ea0], R20 ;  /* 0x001ea01401007387 */ /* 0x0005e80000100a00 */
[----:B0-----:R-:W3:Y:S04]  /*70720*/  LDL.LU R24, [R1+0x130] ;  /* 0x0001300001187983 */ /* 0x001ee80000300800 */
[----:B------:R-:W3:Y:S04]  /*70730*/  LDL.LU R25, [R1+0x134] ;  /* 0x0001340001197983 */ /* 0x000ee80000300800 */
[----:B------:R-:W3:Y:S04]  /*70740*/  LDL.LU R26, [R1+0x138] ;  /* 0x00013800011a7983 */ /* 0x000ee80000300800 */
[----:B------:R-:W3:Y:S04]  /*70750*/  LDL.LU R27, [R1+0x13c] ;  /* 0x00013c00011b7983 */ /* 0x000ee80000300800 */
[----:B--2---:R-:W2:Y:S04]  /*70760*/  LDL.LU R20, [R1+0x140] ;  /* 0x0001400001147983 */ /* 0x004ea80000300800 */
[----:B------:R-:W2:Y:S04]  /*70770*/  LDL.LU R21, [R1+0x144] ;  /* 0x0001440001157983 */ /* 0x000ea80000300800 */
[----:B------:R-:W2:Y:S04]  /*70780*/  LDL.LU R22, [R1+0x148] ;  /* 0x0001480001167983 */ /* 0x000ea80000300800 */
[----:B------:R-:W2:Y:S04]  /*70790*/  LDL.LU R23, [R1+0x14c] ;  /* 0x00014c0001177983 */ /* 0x000ea80000300800 */
[----:B------:R-:W4:Y:S04]  /*707a0*/  LDL.LU R8, [R1+0xe0] ;  /* 0x0000e00001087983 */ /* 0x000f280000300800 */
[----:B------:R-:W4:Y:S04]  /*707b0*/  LDL.LU R9, [R1+0xe4] ;  /* 0x0000e40001097983 */ /* 0x000f280000300800 */
        /* <DEDUP_REMOVED lines=10> */
[----:B-1----:R-:W-:Y:S04]  /*70860*/  STL.64 [R1], R4 ;  /* 0x0000000401007387 */ /* 0x002fe80000100a00 */
[----:B------:R-:W-:Y:S04]  /*70870*/  STL.64 [R1+0x8], R6 ;  /* 0x0000080601007387 */ /* 0x000fe80000100a00 */
[----:B------:R-:W0:Y:S04]  /*70880*/  LDS.128 R4, [R29+0x1000] ;  /* 0x001000001d047984 */ /* 0x000e280000000c00 */
[----:B0-----:R-:W-:Y:S04]  /*70890*/  STL.64 [R1+0x60], R4 ;  /* 0x0000600401007387 */ /* 0x001fe80000100a00 */
[----:B------:R-:W-:Y:S04]  /*708a0*/  STL.64 [R1+0x68], R6 ;  /* 0x0000680601007387 */ /* 0x000fe80000100a00 */
[----:B------:R-:W0:Y:S04]  /*708b0*/  LDS.128 R4, [R28] ;  /* 0x000000001c047984 */ /* 0x000e280000000c00 */
[----:B0-----:R-:W-:Y:S04]  /*708c0*/  STL.64 [R1+0x20], R4 ;  /* 0x0000200401007387 */ /* 0x001fe80000100a00 */
        /* <DEDUP_REMOVED lines=14> */
[----:B------:R-:W-:Y:S06]  /*709b0*/  BAR.SYNC.DEFER_BLOCKING 0x0 ;  /* 0x0000000000007b1d */ /* 0x000fec0000010000 */
[----:B--2---:R-:W-:Y:S04]  /*709c0*/  STS.128 [R0], R20 ;  /* 0x0000001400007388 */ /* 0x004fe80000000c00 */
[----:B---3--:R-:W-:Y:S04]  /*709d0*/  STS.128 [R0+0x80], R24 ;  /* 0x0000801800007388 */ /* 0x008fe80000000c00 */
[----:B0-----:R-:W-:Y:S04]  /*709e0*/  STL [R1+0x1cf4], R6 ;  /* 0x001cf40601007387 */ /* 0x001fe80000100800 */
[----:B------:R-:W-:Y:S04]  /*709f0*/  STL [R1+0x1cf0], R7 ;  /* 0x001cf00701007387 */ /* 0x000fe80000100800 */
[----:B------:R0:W-:Y:S04]  /*70a00*/  STL.64 [R1+0x1d60], R4 ;  /* 0x001d600401007387 */ /* 0x0001e80000100a00 */
[----:B0-----:R-:W2:Y:S04]  /*70a10*/  LDL.LU R4, [R1+0x110] ;  /* 0x0001100001047983 */ /* 0x001ea80000300800 */
[----:B------:R-:W2:Y:S04]  /*70a20*/  LDL.LU R5, [R1+0x114] ;  /* 0x0001140001057983 */ /* 0x000ea80000300800 */
[----:B------:R-:W2:Y:S04]  /*70a30*/  LDL.LU R6, [R1+0x118] ;  /* 0x0001180001067983 */ /* 0x000ea80000300800 */
[----:B------:R-:W2:Y:S04]  /*70a40*/  LDL.LU R7, [R1+0x11c] ;  /* 0x00011c0001077983 */ /* 0x000ea80000300800 */
[----:B------:R-:W3:Y:S04]  /*70a50*/  LDL.LU.64 R22, [R1+0x1ea8] ;  /* 0x001ea80001167983 */ /* 0x000ee80000300a00 */
[----:B------:R-:W3:Y:S04]  /*70a60*/  LDL.LU.64 R20, [R1+0x1ea0] ;  /* 0x001ea00001147983 */ /* 0x000ee80000300a00 */
[----:B------:R-:W3:Y:S04]  /*70a70*/  LDL.LU.64 R26, [R1+0x1e98] ;  /* 0x001e9800011a7983 */ /* 0x000ee80000300a00 */
[----:B------:R-:W3:Y:S04]  /*70a80*/  LDL.LU.64 R24, [R1+0x1e90] ;  /* 0x001e900001187983 */ /* 0x000ee80000300a00 */
[----:B------:R-:W-:Y:S04]  /*70a90*/  STS.128 [R0+0x800], R16 ;  /* 0x0008001000007388 */ /* 0x000fe80000000c00 */
[----:B------:R-:W-:Y:S04]  /*70aa0*/  STS.128 [R0+0x880], R12 ;  /* 0x0008800c00007388 */ /* 0x000fe80000000c00 */
[----:B----4-:R-:W-:Y:S04]  /*70ab0*/  STS.128 [R0+0xc00], R8 ;  /* 0x000c000800007388 */ /* 0x010fe80000000c00 */
[----:B--2---:R-:W-:Y:S04]  /*70ac0*/  STS.128 [R0+0x480], R4 ;  /* 0x0004800400007388 */ /* 0x004fe80000000c00 */
[----:B---3--:R0:W-:Y:S04]  /*70ad0*/  STS.128 [R0+0x400], R20 ;  /* 0x0004001400007388 */ /* 0x0081e80000000c00 */
[----:B------:R-:W-:Y:S04]  /*70ae0*/  STS.128 [R0+0xc80], R24 ;  /* 0x000c801800007388 */ /* 0x000fe80000000c00 */
[----:B------:R-:W-:Y:S06]  /*70af0*/  BAR.SYNC.DEFER_BLOCKING 0x0 ;  /* 0x0000000000007b1d */ /* 0x000fec0000010000 */
[----:B0-----:R-:W2:Y:S04]  /*70b00*/  LDL.LU.64 R22, [R1+0x1e88] ;  /* 0x001e880001167983 */ /* 0x001ea80000300a00 */
[----:B------:R-:W2:Y:S04]  /*70b10*/  LDL.LU.64 R20, [R1+0x1e80] ;  /* 0x001e800001147983 */ /* 0x000ea80000300a00 */
[----:B------:R-:W0:Y:S04]  /*70b20*/  LDS.128 R12, [R29] ;  /* 0x000000001d0c7984 */ /* 0x000e280000000c00 */
[----:B------:R-:W1:Y:S04]  /*70b30*/  LDS.128 R8, [R29+0x1000] ;  /* 0x001000001d087984 */ /* 0x000e680000000c00 */
[----:B------:R-:W3:Y:S04]  /*70b40*/  LDS.128 R4, [R28] ;  /* 0x000000001c047984 */ /* 0x000ee80000000c00 */
[----:B0-----:R-:W-:Y:S04]  /*70b50*/  STL.64 [R1+0xe0], R12 ;  /* 0x0000e00c01007387 */ /* 0x001fe80000100a00 */
[----:B------:R-:W-:Y:S04]  /*70b60*/  STL.64 [R1+0xe8], R14 ;  /* 0x0000e80e01007387 */ /* 0x000fe80000100a00 */
[----:B------:R-:W0:Y:S04]  /*70b70*/  LDS.128 R12, [R28+0x1000] ;  /* 0x001000001c0c7984 */ /* 0x000e280000000c00 */
[----:B-1----:R-:W-:Y:S04]  /*70b80*/  STL.64 [R1+0x3f0], R8 ;  /* 0x0003f00801007387 */ /* 0x002fe80000100a00 */
[----:B------:R-:W-:Y:S04]  /*70b90*/  STL.64 [R1+0x3f8], R10 ;  /* 0x0003f80a01007387 */ /* 0x000fe80000100a00 */
[----:B------:R-:W1:Y:S04]  /*70ba0*/  LDS.128 R8, [R3] ;  /* 0x0000000003087984 */ /* 0x000e680000000c00 */
[----:B---3--:R-:W-:Y:S04]  /*70bb0*/  STL.64 [R1+0x110], R4 ;  /* 0x0001100401007387 */ /* 0x008fe80000100a00 */
[----:B------:R-:W-:Y:S04]  /*70bc0*/  STL.64 [R1+0x118], R6 ;  /* 0x0001180601007387 */ /* 0x000fe80000100a00 */
[----:B------:R-:W3:Y:S04]  /*70bd0*/  LDS.128 R4, [R3+0x1000] ;  /* 0x0010000003047984 */ /* 0x000ee80000000c00 */
[----:B0-----:R0:W-:Y:S04]  /*70be0*/  STL.64 [R1+0x400], R12 ;  /* 0x0004000c01007387 */ /* 0x0011e80000100a00 */
[----:B------:R4:W-:Y:S04]  /*70bf0*/  STL.64 [R1+0x408], R14 ;  /* 0x0004080e01007387 */ /* 0x0009e80000100a00 */
[----:B0-----:R-:W2:Y:S04]  /*70c00*/  LDL.LU R12, [R1+0x210] ;  /* 0x00021000010c7983 */ /* 0x001ea80000300800 */
[----:B-1----:R-:W-:Y:S04]  /*70c10*/  STL.64 [R1+0x120], R8 ;  /* 0x0001200801007387 */ /* 0x002fe80000100a00 */
[----:B------:R-:W-:Y:S04]  /*70c20*/  STL.64 [R1+0x128], R10 ;  /* 0x0001280a01007387 */ /* 0x000fe80000100a00 */
[----:B---3--:R0:W-:Y:S04]  /*70c30*/  STL.64 [R1+0x410], R4 ;  /* 0x0004100401007387 */ /* 0x0081e80000100a00 */
[----:B------:R1:W-:Y:S04]  /*70c40*/  STL.64 [R1+0x418], R6 ;  /* 0x0004180601007387 */ /* 0x0003e80000100a00 */
[----:B------:R-:W2:Y:S04]  /*70c50*/  LDL.LU R13, [R1+0x214] ;  /* 0x00021400010d7983 */ /* 0x000ea80000300800 */
[----:B----4-:R-:W3:Y:S04]  /*70c60*/  LDL.LU R14, [R1+0x218] ;  /* 0x00021800010e7983 */ /* 0x010ee80000300800 */
[----:B------:R-:W3:Y:S04]  /*70c70*/  LDL.LU R15, [R1+0x21c] ;  /* 0x00021c00010f7983 */ /* 0x000ee80000300800 */
[----:B---3--:R-:W-:Y:S04]  /*70c80*/  STL.64 [R1+0x1e08], R14 ;  /* 0x001e080e01007387 */ /* 0x008fe80000100a00 */
[----:B--2---:R-:W-:Y:S04]  /*70c90*/  STL.64 [R1+0x1e00], R12 ;  /* 0x001e000c01007387 */ /* 0x004fe80000100a00 */
[----:B------:R-:W2:Y:S04]  /*70ca0*/  LDL.LU R16, [R1+0x200] ;  /* 0x0002000001107983 */ /* 0x000ea80000300800 */
[----:B------:R-:W2:Y:S04]  /*70cb0*/  LDL.LU R17, [R1+0x204] ;  /* 0x0002040001117983 */ /* 0x000ea80000300800 */
[----:B------:R-:W3:Y:S04]  /*70cc0*/  LDL.LU R18, [R1+0x208] ;  /* 0x0002080001127983 */ /* 0x000ee80000300800 */
[----:B------:R-:W3:Y:S04]  /*70cd0*/  LDL.LU R19, [R1+0x20c] ;  /* 0x00020c0001137983 */ /* 0x000ee80000300800 */
[----:B------:R-:W-:Y:S04]  /*70ce0*/  LDS.128 R12, [R2+0x1000] ;  /* 0x00100000020c7984 */ /* 0x000fe80000000c00 */
[----:B---3--:R-:W-:Y:S04]  /*70cf0*/  STL.64 [R1+0x1e18], R18 ;  /* 0x001e181201007387 */ /* 0x008fe80000100a00 */
[----:B--2---:R-:W-:Y:S04]  /*70d00*/  STL.64 [R1+0x1e10], R16 ;  /* 0x001e101001007387 */ /* 0x004fe80000100a00 */
[----:B0-----:R-:W2:Y:S04]  /*70d10*/  LDL.LU R4, [R1+0x1f0] ;  /* 0x0001f00001047983 */ /* 0x001ea80000300800 */
[----:B------:R-:W2:Y:S04]  /*70d20*/  LDL.LU R5, [R1+0x1f4] ;  /* 0x0001f40001057983 */ /* 0x000ea80000300800 */
[----:B-1----:R-:W3:Y:S04]  /*70d30*/  LDL.LU R6, [R1+0x1f8] ;  /* 0x0001f80001067983 */ /* 0x002ee80000300800 */
[----:B------:R-:W3:Y:S04]  /*70d40*/  LDL.LU R7, [R1+0x1fc] ;  /* 0x0001fc0001077983 */ /* 0x000ee80000300800 */
[----:B------:R-:W0:Y:S04]  /*70d50*/  LDS.128 R16, [R2] ;  /* 0x0000000002107984 */ /* 0x000e280000000c00 */
[----:B------:R-:W-:Y:S06]  /*70d60*/  BAR.SYNC.DEFER_BLOCKING 0x0 ;  /* 0x0000000000007b1d */ /* 0x000fec0000010000 */
[----:B---3--:R-:W-:Y:S04]  /*70d70*/  STL.64 [R1+0x1e28], R6 ;  /* 0x001e280601007387 */ /* 0x008fe80000100a00 */
[----:B--2---:R1:W-:Y:S04]  /*70d80*/  STL.64 [R1+0x1e20], R4 ;  /* 0x001e200401007387 */ /* 0x0043e80000100a00 */
[----:B-1----:R-:W2:Y:S04]  /*70d90*/  LDL.LU R4, [R1+0x1a0] ;  /* 0x0001a00001047983 */ /* 0x002ea80000300800 */
[----:B------:R-:W2:Y:S04]  /*70da0*/  LDL.LU R5, [R1+0x1a4] ;  /* 0x0001a40001057983 */ /* 0x000ea80000300800 */
[----:B------:R-:W3:Y:S04]  /*70db0*/  LDL.LU R6, [R1+0x1a8] ;  /* 0x0001a80001067983 */ /* 0x000ee80000300800 */
[----:B------:R-:W3:Y:S04]  /*70dc0*/  LDL.LU R7, [R1+0x1ac] ;  /* 0x0001ac0001077983 */ /* 0x000ee80000300800 */
[----:B---3--:R-:W-:Y:S04]  /*70dd0*/  STL.64 [R1+0x1e38], R6 ;  /* 0x001e380601007387 */ /* 0x008fe80000100a00 */
[----:B--2---:R1:W-:Y:S04]  /*70de0*/  STL.64 [R1+0x1e30], R4 ;  /* 0x001e300401007387 */ /* 0x0043e80000100a00 */
[----:B-1----:R-:W2:Y:S04]  /*70df0*/  LDL.LU R4, [R1+0x190] ;  /* 0x0001900001047983 */ /* 0x002ea80000300800 */
[----:B------:R-:W2:Y:S04]  /*70e00*/  LDL.LU R5, [R1+0x194] ;  /* 0x0001940001057983 */ /* 0x000ea80000300800 */
[----:B------:R-:W3:Y:S04]  /*70e10*/  LDL.LU R6, [R1+0x198] ;  /* 0x0001980001067983 */ /* 0x000ee80000300800 */
[----:B------:R-:W3:Y:S04]  /*70e20*/  LDL.LU R7, [R1+0x19c] ;  /* 0x00019c0001077983 */ /* 0x000ee80000300800 */
[----:B------:R-:W4:Y:S04]  /*70e30*/  LDL.LU R24, [R1+0xc0] ;  /* 0x0000c00001187983 */ /* 0x000f280000300800 */
[----:B------:R-:W4:Y:S04]  /*70e40*/  LDL.LU R25, [R1+0xc4] ;  /* 0x0000c40001197983 */ /* 0x000f280000300800 */
[----:B------:R-:W4:Y:S04]  /*70e50*/  LDL.LU R26, [R1+0xc8] ;  /* 0x0000c800011a7983 */ /* 0x000f280000300800 */
[----:B------:R-:W4:Y:S04]  /*70e60*/  LDL.LU R27, [R1+0xcc] ;  /* 0x0000cc00011b7983 */ /* 0x000f280000300800 */
        /* <DEDUP_REMOVED lines=12> */
[----:B----4-:R-:W-:Y:S04]  /*70f30*/  STS.128 [R0], R24 ;  /* 0x0000001800007388 */ /* 0x010fe80000000c00 */
[----:B---3--:R-:W-:Y:S04]  /*70f40*/  STL.64 [R1+0x1e68], R6 ;  /* 0x001e680601007387 */ /* 0x008fe80000100a00 */
[----:B--2---:R1:W-:Y:S04]  /*70f50*/  STL.64 [R1+0x1e60], R4 ;  /* 0x001e600401007387 */ /* 0x0043e80000100a00 */
[----:B-1----:R-:W2:Y:S04]  /*70f60*/  LDL.LU R4, [R1+0x160] ;  /* 0x0001600001047983 */ /* 0x002ea80000300800 */
[----:B------:R-:W2:Y:S04]  /*70f70*/  LDL.LU R5, [R1+0x164] ;  /* 0x0001640001057983 */ /* 0x000ea80000300800 */
[----:B------:R-:W2:Y:S04]  /*70f80*/  LDL.LU R6, [R1+0x168] ;  /* 0x0001680001067983 */ /* 0x000ea80000300800 */
[----:B------:R-:W2:Y:S04]  /*70f90*/  LDL.LU R7, [R1+0x16c] ;  /* 0x00016c0001077983 */ /* 0x000ea80000300800 */
[----:B------:R-:W3:Y:S04]  /*70fa0*/  LDL.LU R8, [R1+0x220] ;  /* 0x0002200001087983 */ /* 0x000ee80000300800 */
[----:B------:R-:W3:Y:S04]  /*70fb0*/  LDL.LU R9, [R1+0x224] ;  /* 0x0002240001097983 */ /* 0x000ee80000300800 */
[----:B------:R-:W3:Y:S04]  /*70fc0*/  LDL.LU R10, [R1+0x228] ;  /* 0x00022800010a7983 */ /* 0x000ee80000300800 */
[----:B------:R-:W3:Y:S04]  /*70fd0*/  LDL.LU R11, [R1+0x22c] ;  /* 0x00022c00010b7983 */ /* 0x000ee80000300800 */
[----:B0-----:R0:W-:Y:S04]  /*70fe0*/  STL.64 [R1+0x3e0], R16 ;  /* 0x0003e01001007387 */ /* 0x0011e80000100a00 */
[----:B------:R1:W-:Y:S04]  /*70ff0*/  STL.64 [R1+0x3e8], R18 ;  /* 0x0003e81201007387 */ /* 0x0003e80000100a00 */
[----:B0-----:R-:W4:Y:S04]  /*71000*/  LDL.LU R16, [R1+0x1b0] ;  /* 0x0001b00001107983 */ /* 0x001f280000300800 */
[----:B------:R0:W-:Y:S04]  /*71010*/  STL.64 [R1+0x420], R12 ;  /* 0x0004200c01007387 */ /* 0x0001e80000100a00 */
[----:B------:R0:W-:Y:S04]  /*71020*/  STL.64 [R1+0x428], R14 ;  /* 0x0004280e01007387 */ /* 0x0001e80000100a00 */
[----:B------:R-:W4:Y:S04]  /*71030*/  LDL.LU R17, [R1+0x1b4] ;  /* 0x0001b40001117983 */ /* 0x000f280000300800 */
[----:B-1----:R-:W4:Y:S04]  /*71040*/  LDL.LU R18, [R1+0x1b8] ;  /* 0x0001b80001127983 */ /* 0x002f280000300800 */
[----:B------:R-:W4:Y:S04]  /*71050*/  LDL.LU R19, [R1+0x1bc] ;  /* 0x0001bc0001137983 */ /* 0x000f280000300800 */
[----:B0-----:R-:W3:Y:S04]  /*71060*/  LDL.LU R12, [R1+0x1c0] ;  /* 0x0001c000010c7983 */ /* 0x001ee80000300800 */
[----:B------:R-:W3:Y:S04]  /*71070*/  LDL.LU R13, [R1+0x1c4] ;  /* 0x0001c400010d7983 */ /* 0x000ee80000300800 */
[----:B------:R-:W3:Y:S04]  /*71080*/  LDL.LU R14, [R1+0x1c8] ;  /* 0x0001c800010e7983 */ /* 0x000ee80000300800 */
[----:B------:R-:W3:Y:S04]  /*71090*/  LDL.LU R15, [R1+0x1cc] ;  /* 0x0001cc00010f7983 */ /* 0x000ee80000300800 */
[----:B------:R-:W3:Y:S04]  /*710a0*/  LDL.LU.64 R26, [R1+0x1e78] ;  /* 0x001e7800011a7983 */ /* 0x000ee80000300a00 */
[----:B------:R-:W3:Y:S04]  /*710b0*/  LDL.LU.64 R24, [R1+0x1e70] ;  /* 0x001e700001187983 */ /* 0x000ee80000300a00 */
[----:B------:R0:W-:Y:S04]  /*710c0*/  STS.128 [R0+0x80], R20 ;  /* 0x0000801400007388 */ /* 0x0001e80000000c00 */
[----:B------:R1:W-:Y:S04]  /*710d0*/  STL [R1+0x1d28], R22 ;  /* 0x001d281601007387 */ /* 0x0003e80000100800 */
[----:B0-----:R-:W4:Y:S04]  /*710e0*/  LDL.LU R20, [R1+0x1e0] ;  /* 0x0001e00001147983 */ /* 0x001f280000300800 */
[----:B------:R-:W4:Y:S04]  /*710f0*/  LDL.LU R21, [R1+0x1e4] ;  /* 0x0001e40001157983 */ /* 0x000f280000300800 */
[----:B-1----:R-:W4:Y:S04]  /*71100*/  LDL.LU R22, [R1+0x1e8] ;  /* 0x0001e80001167983 */ /* 0x002f280000300800 */
[----:B------:R-:W4:Y:S04]  /*71110*/  LDL.LU R23, [R1+0x1ec] ;  /* 0x0001ec0001177983 */ /* 0x000f280000300800 */
[----:B--2---:R-:W-:Y:S04]  /*71120*/  STS.128 [R0+0x480], R4 ;  /* 0x0004800400007388 */ /* 0x004fe80000000c00 */
[----:B---3--:R0:W-:Y:S04]  /*71130*/  STS.128 [R0+0x400], R24 ;  /* 0x0004001800007388 */ /* 0x0081e80000000c00 */
[----:B------:R1:W-:Y:S04]  /*71140*/  STL [R1+0x1d68], R25 ;  /* 0x001d681901007387 */ /* 0x0003e80000100800 */
[----:B0-----:R-:W2:Y:S04]  /*71150*/  LDL.LU R24, [R1+0x1d0] ;  /* 0x0001d00001187983 */ /* 0x001ea80000300800 */
[----:B-1----:R-:W2:Y:S04]  /*71160*/  LDL.LU R25, [R1+0x1d4] ;  /* 0x0001d40001197983 */ /* 0x002ea80000300800 */
[----:B------:R-:W2:Y:S04]  /*71170*/  LDL.LU R26, [R1+0x1d8] ;  /* 0x0001d800011a7983 */ /* 0x000ea80000300800 */
[----:B------:R-:W2:Y:S04]  /*71180*/  LDL.LU R27, [R1+0x1dc] ;  /* 0x0001dc00011b7983 */ /* 0x000ea80000300800 */
[----:B------:R-:W3:Y:S04]  /*71190*/  LDL.LU.64 R6, [R1+0x1e68] ;  /* 0x001e680001067983 */ /* 0x000ee80000300a00 */
[----:B------:R-:W3:Y:S04]  /*711a0*/  LDL.LU.64 R4, [R1+0x1e60] ;  /* 0x001e600001047983 */ /* 0x000ee80000300a00 */
[----:B---3--:R0:W-:Y:S04]  /*711b0*/  STS.128 [R0+0x800], R4 ;  /* 0x0008000400007388 */ /* 0x0081e80000000c00 */
[----:B0-----:R-:W3:Y:S04]  /*711c0*/  LDL.LU.64 R6, [R1+0x1e58] ;  /* 0x001e580001067983 */ /* 0x001ee80000300a00 */
[----:B------:R-:W3:Y:S04]  /*711d0*/  LDL.LU.64 R4, [R1+0x1e50] ;  /* 0x001e500001047983 */ /* 0x000ee80000300a00 */
[----:B---3--:R0:W-:Y:S04]  /*711e0*/  STS.128 [R0+0x880], R4 ;  /* 0x0008800400007388 */ /* 0x0081e80000000c00 */
[----:B0-----:R-:W3:Y:S04]  /*711f0*/  LDL.LU.64 R6, [R1+0x1e48] ;  /* 0x001e480001067983 */ /* 0x001ee80000300a00 */
[----:B------:R-:W3:Y:S04]  /*71200*/  LDL.LU.64 R4, [R1+0x1e40] ;  /* 0x001e400001047983 */ /* 0x000ee80000300a00 */
[----:B---3--:R0:W-:Y:S04]  /*71210*/  STS.128 [R0+0xc00], R4 ;  /* 0x000c000400007388 */ /* 0x0081e80000000c00 */
[----:B0-----:R-:W3:Y:S04]  /*71220*/  LDL.LU.64 R6, [R1+0x1e38] ;  /* 0x001e380001067983 */ /* 0x001ee80000300a00 */
[----:B------:R-:W3:Y:S04]  /*71230*/  LDL.LU.64 R4, [R1+0x1e30] ;  /* 0x001e300001047983 */ /* 0x000ee80000300a00 */
[----:B---3--:R-:W-:Y:S04]  /*71240*/  STS.128 [R0+0xc80], R4 ;  /* 0x000c800400007388 */ /* 0x008fe80000000c00 */
[----:B------:R-:W-:Y:S06]  /*71250*/  BAR.SYNC.DEFER_BLOCKING 0x0 ;  /* 0x0000000000007b1d */ /* 0x000fec0000010000 */
        /* <DEDUP_REMOVED lines=23> */
[----:B----4-:R-:W-:Y:S04]  /*713d0*/  STS.128 [R0], R16 ;  /* 0x0000001000007388 */ /* 0x010fe80000000c00 */
[----:B------:R-:W-:Y:S04]  /*713e0*/  STS.128 [R0+0x80], R12 ;  /* 0x0000800c00007388 */ /* 0x000fe80000000c00 */
[----:B0-----:R-:W-:Y:S04]  /*713f0*/  STL.64 [R1+0x160], R4 ;  /* 0x0001600401007387 */ /* 0x001fe80000100a00 */
[----:B------:R0:W-:Y:S04]  /*71400*/  STL.64 [R1+0x168], R6 ;  /* 0x0001680601007387 */ /* 0x0001e80000100a00 */
[----:B0-----:R-:W3:Y:S04]  /*71410*/  LDL.LU.64 R6, [R1+0x1e28] ;  /* 0x001e280001067983 */ /* 0x001ee80000300a00 */
[----:B------:R-:W3:Y:S04]  /*71420*/  LDL.LU.64 R4, [R1+0x1e20] ;  /* 0x001e200001047983 */ /* 0x000ee80000300a00 */
[----:B------:R-:W4:Y:S04]  /*71430*/  LDL.LU.64 R18, [R1+0x1e18] ;  /* 0x001e180001127983 */ /* 0x000f280000300a00 */
[----:B------:R-:W4:Y:S04]  /*71440*/  LDL.LU.64 R16, [R1+0x1e10] ;  /* 0x001e100001107983 */ /* 0x000f280000300a00 */
[----:B------:R-:W4:Y:S04]  /*71450*/  LDL.LU.64 R14, [R1+0x1e08] ;  /* 0x001e0800010e7983 */ /* 0x000f280000300a00 */
[----:B------:R-:W4:Y:S04]  /*71460*/  LDL.LU.64 R12, [R1+0x1e00] ;  /* 0x001e0000010c7983 */ /* 0x000f280000300a00 */
[----:B--2---:R-:W-:Y:S04]  /*71470*/  STS.128 [R0+0x400], R24 ;  /* 0x0004001800007388 */ /* 0x004fe80000000c00 */
[----:B------:R-:W-:Y:S04]  /*71480*/  STS.128 [R0+0x480], R20 ;  /* 0x0004801400007388 */ /* 0x000fe80000000c00 */
[----:B------:R-:W-:Y:S04]  /*71490*/  STS.128 [R0+0xc80], R8 ;  /* 0x000c800800007388 */ /* 0x000fe80000000c00 */
[----:B---3--:R-:W-:Y:S04]  /*714a0*/  STS.128 [R0+0x800], R4 ;  /* 0x0008000400007388 */ /* 0x008fe80000000c00 */
[----:B----4-:R-:W-:Y:S04]  /*714b0*/  STS.128 [R0+0x880], R16 ;  /* 0x0008801000007388 */ /* 0x010fe80000000c00 */
[----:B------:R-:W-:Y:S04]  /*714c0*/  STS.128 [R0+0xc00], R12 ;  /* 0x000c000c00007388 */ /* 0x000fe80000000c00 */
[----:B------:R-:W-:Y:S06]  /*714d0*/  BAR.SYNC.DEFER_BLOCKING 0x0 ;  /* 0x0000000000007b1d */ /* 0x000fec0000010000 */
[----:B------:R-:W0:Y:S04]  /*714e0*/  LDS.128 R12, [R29] ;  /* 0x000000001d0c7984 */ /* 0x000e280000000c00 */
[----:B------:R-:W1:Y:S04]  /*714f0*/  LDS.128 R8, [R29+0x1000] ;  /* 0x001000001d087984 */ /* 0x000e680000000c00 */
[----:B------:R-:W2:Y:S04]  /*71500*/  LDS.128 R4, [R28] ;  /* 0x000000001c047984 */ /* 0x000ea80000000c00 */
[----:B0-----:R-:W-:Y:S04]  /*71510*/  STL.64 [R1+0x1e0], R12 ;  /* 0x0001e00c01007387 */ /* 0x001fe80000100a00 */
[----:B------:R-:W-:Y:S04]  /*71520*/  STL.64 [R1+0x1e8], R14 ;  /* 0x0001e80e01007387 */ /* 0x000fe80000100a00 */
[----:B------:R-:W0:Y:S04]  /*71530*/  LDS.128 R12, [R28+0x1000] ;  /* 0x001000001c0c7984 */ /* 0x000e280000000c00 */
[----:B-1----:R-:W-:Y:S04]  /*71540*/  STL.64 [R1+0x440], R8 ;  /* 0x0004400801007387 */ /* 0x002fe80000100a00 */
[----:B------:R-:W-:Y:S04]  /*71550*/  STL.64 [R1+0x448], R10 ;  /* 0x0004480a01007387 */ /* 0x000fe80000100a00 */
[----:B------:R-:W1:Y:S04]  /*71560*/  LDS.128 R8, [R3] ;  /* 0x0000000003087984 */ /* 0x000e680000000c00 */
[----:B--2---:R-:W-:Y:S04]  /*71570*/  STL.64 [R1+0x1f0], R4 ;  /* 0x0001f00401007387 */ /* 0x004fe80000100a00 */
[----:B------:R-:W-:Y:S04]  /*71580*/  STL.64 [R1+0x1f8], R6 ;  /* 0x0001f80601007387 */ /* 0x000fe80000100a00 */
[----:B------:R-:W2:Y:S04]  /*71590*/  LDS.128 R4, [R3+0x1000] ;  /* 0x0010000003047984 */ /* 0x000ea80000000c00 */
[----:B0-----:R0:W-:Y:S04]  /*715a0*/  STL.64 [R1+0x430], R12 ;  /* 0x0004300c01007387 */ /* 0x0011e80000100a00 */
[----:B------:R3:W-:Y:S04]  /*715b0*/  STL.64 [R1+0x438], R14 ;  /* 0x0004380e01007387 */ /* 0x0007e80000100a00 */
[----:B------:R-:W4:Y:S04]  /*715c0*/  LDL.LU R20, [R1+0x300] ;  /* 0x0003000001147983 */ /* 0x000f280000300800 */
[----:B-1----:R1:W-:Y:S04]  /*715d0*/  STL.64 [R1+0x210], R8 ;  /* 0x0002100801007387 */ /* 0x0023e80000100a00 */
[----:B------:R0:W-:Y:S04]  /*715e0*/  STL.64 [R1+0x218], R10 ;  /* 0x0002180a01007387 */ /* 0x0001e80000100a00 */
[----:B--2---:R-:W-:Y:S04]  /*715f0*/  STL.64 [R1+0x220], R4 ;  /* 0x0002200401007387 */ /* 0x004fe80000100a00 */
[----:B------:R-:W-:Y:S04]  /*71600*/  STL.64 [R1+0x228], R6 ;  /* 0x0002280601007387 */ /* 0x000fe80000100a00 */
[----:B------:R-:W4:Y:S04]  /*71610*/  LDL.LU R21, [R1+0x304] ;  /* 0x0003040001157983 */ /* 0x000f280000300800 */
[----:B------:R-:W2:Y:S04]  /*71620*/  LDL.LU R22, [R1+0x308] ;  /* 0x0003080001167983 */ /* 0x000ea80000300800 */
[----:B------:R-:W2:Y:S04]  /*71630*/  LDL.LU R23, [R1+0x30c] ;  /* 0x00030c0001177983 */ /* 0x000ea80000300800 */
[----:B------:R-:W0:Y:S04]  /*71640*/  LDS.128 R4, [R2] ;  /* 0x0000000002047984 */ /* 0x000e280000000c00 */
[----:B--2---:R-:W-:Y:S04]  /*71650*/  STL.64 [R1+0x1d78], R22 ;  /* 0x001d781601007387 */ /* 0x004fe80000100a00 */
[----:B----4-:R-:W-:Y:S04]  /*71660*/  STL.64 [R1+0x1d70], R20 ;  /* 0x001d701401007387 */ /* 0x010fe80000100a00 */
[----:B------:R-:W2:Y:S04]  /*71670*/  LDL.LU R16, [R1+0x310] ;  /* 0x0003100001107983 */ /* 0x000ea80000300800 */
[----:B------:R-:W2:Y:S04]  /*71680*/  LDL.LU R17, [R1+0x314] ;  /* 0x0003140001117983 */ /* 0x000ea80000300800 */
[----:B------:R-:W4:Y:S04]  /*71690*/  LDL.LU R18, [R1+0x318] ;  /* 0x0003180001127983 */ /* 0x000f280000300800 */
[----:B------:R-:W4:Y:S04]  /*716a0*/  LDL.LU R19, [R1+0x31c] ;  /* 0x00031c0001137983 */ /* 0x000f280000300800 */
[----:B0-----:R-:W2:Y:S04]  /*716b0*/  LDL.LU R12, [R1+0x290] ;  /* 0x00029000010c7983 */ /* 0x001ea80000300800 */
[----:B------:R-:W2:Y:S04]  /*716c0*/  LDL.LU R13, [R1+0x294] ;  /* 0x00029400010d7983 */ /* 0x000ea80000300800 */
[----:B---3--:R-:W3:Y:S04]  /*716d0*/  LDL.LU R14, [R1+0x298] ;  /* 0x00029800010e7983 */ /* 0x008ee80000300800 */
[----:B------:R-:W3:Y:S04]  /*716e0*/  LDL.LU R15, [R1+0x29c] ;  /* 0x00029c00010f7983 */ /* 0x000ee80000300800 */
[----:B---3--:R-:W-:Y:S04]  /*716f0*/  STL.64 [R1+0x1da8], R14 ;  /* 0x001da80e01007387 */ /* 0x008fe80000100a00 */
[----:B--2---:R0:W-:Y:S04]  /*71700*/  STL.64 [R1+0x1da0], R12 ;  /* 0x001da00c01007387 */ /* 0x0041e80000100a00 */
[----:B-1----:R-:W2:Y:S04]  /*71710*/  LDL.LU R8, [R1+0x2a0] ;  /* 0x0002a00001087983 */ /* 0x002ea80000300800 */
[----:B------:R-:W2:Y:S04]  /*71720*/  LDL.LU R9, [R1+0x2a4] ;  /* 0x0002a40001097983 */ /* 0x000ea80000300800 */
[----:B------:R-:W3:Y:S04]  /*71730*/  LDL.LU R10, [R1+0x2a8] ;  /* 0x0002a800010a7983 */ /* 0x000ee80000300800 */
[----:B------:R-:W3:Y:S04]  /*71740*/  LDL.LU R11, [R1+0x2ac] ;  /* 0x0002ac00010b7983 */ /* 0x000ee80000300800 */
[----:B---3--:R-:W-:Y:S04]  /*71750*/  STL.64 [R1+0x1db8], R10 ;  /* 0x001db80a01007387 */ /* 0x008fe80000100a00 */
[----:B--2---:R-:W-:Y:S04]  /*71760*/  STL.64 [R1+0x1db0], R8 ;  /* 0x001db00801007387 */ /* 0x004fe80000100a00 */
[----:B0-----:R-:W2:Y:S04]  /*71770*/  LDL.LU R12, [R1+0x270] ;  /* 0x00027000010c7983 */ /* 0x001ea80000300800 */
[----:B------:R-:W2:Y:S04]  /*71780*/  LDL.LU R13, [R1+0x274] ;  /* 0x00027400010d7983 */ /* 0x000ea80000300800 */
[----:B------:R-:W3:Y:S04]  /*71790*/  LDL.LU R14, [R1+0x278] ;  /* 0x00027800010e7983 */ /* 0x000ee80000300800 */
[----:B------:R-:W3:Y:S04]  /*717a0*/  LDL.LU R15, [R1+0x27c] ;  /* 0x00027c00010f7983 */ /* 0x000ee80000300800 */
[----:B---3--:R-:W-:Y:S04]  /*717b0*/  STL.64 [R1+0x1dc8], R14 ;  /* 0x001dc80e01007387 */ /* 0x008fe80000100a00 */
[----:B--2---:R0:W-:Y:S04]  /*717c0*/  STL.64 [R1+0x1dc0], R12 ;  /* 0x001dc00c01007387 */ /* 0x0041e80000100a00 */
        /* <DEDUP_REMOVED lines=17> */
[----:B--2---:R-:W-:Y:S04]  /*718e0*/  STL.64 [R1+0x1df0], R12 ;  /* 0x001df00c01007387 */ /* 0x004fe80000100a00 */
[----:B------:R-:W2:Y:S04]  /*718f0*/  LDL.LU R8, [R1+0x260] ;  /* 0x0002600001087983 */ /* 0x000ea80000300800 */
[----:B------:R-:W2:Y:S04]  /*71900*/  LDL.LU R9, [R1+0x264] ;  /* 0x0002640001097983 */ /* 0x000ea80000300800 */
[----:B------:R-:W2:Y:S04]  /*71910*/  LDL.LU R10, [R1+0x268] ;  /* 0x00026800010a7983 */ /* 0x000ea80000300800 */
[----:B------:R-:W2:Y:S04]  /*71920*/  LDL.LU R11, [R1+0x26c] ;  /* 0x00026c00010b7983 */ /* 0x000ea80000300800 */
[----:B----4-:R-:W-:Y:S04]  /*71930*/  STL.64 [R1+0x1d88], R18 ;  /* 0x001d881201007387 */ /* 0x010fe80000100a00 */
[----:B------:R-:W-:Y:S04]  /*71940*/  STL.64 [R1+0x1d80], R16 ;  /* 0x001d801001007387 */ /* 0x000fe80000100a00 */
[----:B------:R-:W3:Y:S04]  /*71950*/  LDL.LU R24, [R1+0x2d0] ;  /* 0x0002d00001187983 */ /* 0x000ee80000300800 */
[----:B------:R-:W-:Y:S04]  /*71960*/  STL.64 [R1+0x200], R4 ;  /* 0x0002000401007387 */ /* 0x000fe80000100a00 */
[----:B------:R-:W-:Y:S04]  /*71970*/  STL.64 [R1+0x208], R6 ;  /* 0x0002080601007387 */ /* 0x000fe80000100a00 */
[----:B------:R-:W3:Y:S04]  /*71980*/  LDL.LU R25, [R1+0x2d4] ;  /* 0x0002d40001197983 */ /* 0x000ee80000300800 */
[----:B------:R-:W4:Y:S04]  /*71990*/  LDL.LU R26, [R1+0x2d8] ;  /* 0x0002d800011a7983 */ /* 0x000f280000300800 */
[----:B------:R-:W4:Y:S04]  /*719a0*/  LDL.LU R27, [R1+0x2dc] ;  /* 0x0002dc00011b7983 */ /* 0x000f280000300800 */
[----:B------:R-:W0:Y:S04]  /*719b0*/  LDS.128 R12, [R2+0x1000] ;  /* 0x00100000020c7984 */ /* 0x000e280000000c00 */
[----:B------:R-:W-:Y:S06]  /*719c0*/  BAR.SYNC.DEFER_BLOCKING 0x0 ;  /* 0x0000000000007b1d */ /* 0x000fec0000010000 */
[----:B----4-:R-:W-:Y:S04]  /*719d0*/  STL.64 [R1+0x1d98], R26 ;  /* 0x001d981a01007387 */ /* 0x010fe80000100a00 */
[----:B---3--:R1:W-:Y:S04]  /*719e0*/  STL.64 [R1+0x1d90], R24 ;  /* 0x001d901801007387 */ /* 0x0083e80000100a00 */
[----:B-1----:R-:W3:Y:S04]  /*719f0*/  LDL.LU R24, [R1+0x280] ;  /* 0x0002800001187983 */ /* 0x002ee80000300800 */
[----:B------:R-:W3:Y:S04]  /*71a00*/  LDL.LU R25, [R1+0x284] ;  /* 0x0002840001197983 */ /* 0x000ee80000300800 */
[----:B------:R-:W3:Y:S04]  /*71a10*/  LDL.LU R26, [R1+0x288] ;  /* 0x00028800011a7983 */ /* 0x000ee80000300800 */
[----:B------:R-:W3:Y:S04]  /*71a20*/  LDL.LU R27, [R1+0x28c] ;  /* 0x00028c00011b7983 */ /* 0x000ee80000300800 */
        /* <DEDUP_REMOVED lines=12> */
[----:B0-----:R-:W-:Y:S04]  /*71af0*/  STL.64 [R1+0x450], R12 ;  /* 0x0004500c01007387 */ /* 0x001fe80000100a00 */
[----:B------:R0:W-:Y:S04]  /*71b00*/  STL.64 [R1+0x458], R14 ;  /* 0x0004580e01007387 */ /* 0x0001e80000100a00 */
[----:B0-----:R-:W2:Y:S04]  /*71b10*/  LDL.LU.64 R14, [R1+0x1df8] ;  /* 0x001df800010e7983 */ /* 0x001ea80000300a00 */
[----:B------:R-:W2:Y:S04]  /*71b20*/  LDL.LU.64 R12, [R1+0x1df0] ;  /* 0x001df000010c7983 */ /* 0x000ea80000300a00 */
[----:B--2---:R0:W-:Y:S04]  /*71b30*/  STS.128 [R0], R12 ;  /* 0x0000000c00007388 */ /* 0x0041e80000000c00 */
[----:B0-----:R-:W2:Y:S04]  /*71b40*/  LDL.LU.64 R14, [R1+0x1de8] ;  /* 0x001de800010e7983 */ /* 0x001ea80000300a00 */
[----:B------:R-:W2:Y:S04]  /*71b50*/  LDL.LU.64 R12, [R1+0x1de0] ;  /* 0x001de000010c7983 */ /* 0x000ea80000300a00 */
[----:B--2---:R0:W-:Y:S04]  /*71b60*/  STS.128 [R0+0x80], R12 ;  /* 0x0000800c00007388 */ /* 0x0041e80000000c00 */
[----:B0-----:R-:W2:Y:S04]  /*71b70*/  LDL.LU.64 R14, [R1+0x1dd8] ;  /* 0x001dd800010e7983 */ /* 0x001ea80000300a00 */
[----:B------:R-:W2:Y:S04]  /*71b80*/  LDL.LU.64 R12, [R1+0x1dd0] ;  /* 0x001dd000010c7983 */ /* 0x000ea80000300a00 */
[----:B--2---:R0:W-:Y:S04]  /*71b90*/  STS.128 [R0+0x400], R12 ;  /* 0x0004000c00007388 */ /* 0x0041e80000000c00 */
[----:B0-----:R-:W2:Y:S04]  /*71ba0*/  LDL.LU.64 R14, [R1+0x1dc8] ;  /* 0x001dc800010e7983 */ /* 0x001ea80000300a00 */
[----:B------:R-:W2:Y:S04]  /*71bb0*/  LDL.LU.64 R12, [R1+0x1dc0] ;  /* 0x001dc000010c7983 */ /* 0x000ea80000300a00 */
[----:B------:R0:W-:Y:S04]  /*71bc0*/  STS.128 [R0+0x480], R8 ;  /* 0x0004800800007388 */ /* 0x0001e80000000c00 */
[----:B0-----:R-:W3:Y:S04]  /*71bd0*/  LDL.LU.64 R10, [R1+0x1db8] ;  /* 0x001db800010a7983 */ /* 0x001ee80000300a00 */
[----:B------:R-:W3:Y:S04]  /*71be0*/  LDL.LU.64 R8, [R1+0x1db0] ;  /* 0x001db00001087983 */ /* 0x000ee80000300a00 */
[----:B--2---:R0:W-:Y:S04]  /*71bf0*/  STS.128 [R0+0x800], R12 ;  /* 0x0008000c00007388 */ /* 0x0041e80000000c00 */
[----:B0-----:R-:W2:Y:S04]  /*71c00*/  LDL.LU.64 R14, [R1+0x1da8] ;  /* 0x001da800010e7983 */ /* 0x001ea80000300a00 */
[----:B------:R-:W2:Y:S04]  /*71c10*/  LDL.LU.64 R12, [R1+0x1da0] ;  /* 0x001da000010c7983 */ /* 0x000ea80000300a00 */
[----:B---3--:R-:W-:Y:S04]  /*71c20*/  STS.128 [R0+0x880], R24 ;  /* 0x0008801800007388 */ /* 0x008fe80000000c00 */
[----:B------:R-:W-:Y:S04]  /*71c30*/  STS.128 [R0+0xc80], R8 ;  /* 0x000c800800007388 */ /* 0x000fe80000000c00 */
[----:B--2---:R-:W-:Y:S04]  /*71c40*/  STS.128 [R0+0xc00], R12 ;  /* 0x000c000c00007388 */ /* 0x004fe80000000c00 */
[----:B------:R-:W-:Y:S06]  /*71c50*/  BAR.SYNC.DEFER_BLOCKING 0x0 ;  /* 0x0000000000007b1d */ /* 0x000fec0000010000 */
[----:B------:R-:W0:Y:S04]  /*71c60*/  LDS.128 R24, [R29] ;  /* 0x000000001d187984 */ /* 0x000e280000000c00 */
[----:B------:R-:W1:Y:S04]  /*71c70*/  LDS.128 R12, [R29+0x1000] ;  /* 0x001000001d0c7984 */ /* 0x000e680000000c00 */
[----:B------:R-:W2:Y:S04]  /*71c80*/  LDS.128 R8, [R28] ;  /* 0x000000001c087984 */ /* 0x000ea80000000c00 */
[----:B0-----:R-:W-:Y:S04]  /*71c90*/  STL.64 [R1+0x1c0], R24 ;  /* 0x0001c01801007387 */ /* 0x001fe80000100a00 */
[----:B------:R-:W-:Y:S04]  /*71ca0*/  STL.64 [R1+0x1c8], R26 ;  /* 0x0001c81a01007387 */ /* 0x000fe80000100a00 */
[----:B-1----:R-:W-:Y:S04]  /*71cb0*/  STL.64 [R1+0x1b0], R12 ;  /* 0x0001b00c01007387 */ /* 0x002fe80000100a00 */
[----:B------:R-:W-:Y:S04]  /*71cc0*/  STL.64 [R1+0x1b8], R14 ;  /* 0x0001b80e01007387 */ /* 0x000fe80000100a00 */
[----:B------:R-:W0:Y:S04]  /*71cd0*/  LDS.128 R24, [R28+0x1000] ;  /* 0x001000001c187984 */ /* 0x000e280000000c00 */
[----:B--2---:R-:W-:Y:S04]  /*71ce0*/  STL.64 [R1+0x1a0], R8 ;  /* 0x0001a00801007387 */ /* 0x004fe80000100a00 */
[----:B------:R-:W-:Y:S04]  /*71cf0*/  STL.64 [R1+0x1a8], R10 ;  /* 0x0001a80a01007387 */ /* 0x000fe80000100a00 */
[----:B------:R-:W1:Y:S04]  /*71d00*/  LDS.128 R8, [R3+0x1000] ;  /* 0x0010000003087984 */ /* 0x000e680000000c00 */
[----:B------:R-:W2:Y:S04]  /*71d10*/  LDS.128 R12, [R3] ;  /* 0x00000000030c7984 */ /* 0x000ea80000000c00 */
[----:B0-----:R-:W-:Y:S04]  /*71d20*/  STL.64 [R1+0x190], R24 ;  /* 0x0001901801007387 */ /* 0x001fe80000100a00 */
[----:B------:R-:W-:Y:S04]  /*71d30*/  STL.64 [R1+0x198], R26 ;  /* 0x0001981a01007387 */ /* 0x000fe80000100a00 */
[----:B------:R-:W-:Y:S04]  /*71d40*/  LDS.128 R24, [R2+0x1000] ;  /* 0x0010000002187984 */ /* 0x000fe80000000c00 */
[----:B-1----:R-:W-:Y:S04]  /*71d50*/  STL [R1+0x1cec], R11 ;  /* 0x001cec0b01007387 */ /* 0x002fe80000100800 */
[----:B--2---:R-:W-:Y:S04]  /*71d60*/  STL.64 [R1+0x180], R12 ;  /* 0x0001800c01007387 */ /* 0x004fe80000100a00 */
[----:B------:R-:W-:Y:S04]  /*71d70*/  STL.64 [R1+0x188], R14 ;  /* 0x0001880e01007387 */ /* 0x000fe80000100a00 */
[----:B------:R-:W0:Y:S04]  /*71d80*/  LDS.128 R12, [R2] ;  /* 0x00000000020c7984 */ /* 0x000e280000000c00 */
[----:B------:R-:W-:Y:S06]  /*71d90*/  BAR.SYNC.DEFER_BLOCKING 0x0 ;  /* 0x0000000000007b1d */ /* 0x000fec0000010000 */
[----:B------:R-:W-:Y:S04]  /*71da0*/  STS.128 [R0], R16 ;  /* 0x0000001000007388 */ /* 0x000fe80000000c00 */
[----:B0-----:R-:W-:Y:S04]  /*71db0*/  STL.64 [R1+0x1d00], R14 ;  /* 0x001d000e01007387 */ /* 0x001fe80000100a00 */
[----:B------:R0:W-:Y:S04]  /*71dc0*/  STL.64 [R1+0x1cf8], R12 ;  /* 0x001cf80c01007387 */ /* 0x0001e80000100a00 */
[----:B0-----:R-:W2:Y:S04]  /*71dd0*/  LDL.LU R12, [R1+0x2f0] ;  /* 0x0002f000010c7983 */ /* 0x001ea80000300800 */
[----:B------:R-:W2:Y:S04]  /*71de0*/  LDL.LU R13, [R1+0x2f4] ;  /* 0x0002f400010d7983 */ /* 0x000ea80000300800 */
[----:B------:R-:W2:Y:S04]  /*71df0*/  LDL.LU R14, [R1+0x2f8] ;  /* 0x0002f800010e7983 */ /* 0x000ea80000300800 */
[----:B------:R-:W2:Y:S04]  /*71e00*/  LDL.LU R15, [R1+0x2fc] ;  /* 0x0002fc00010f7983 */ /* 0x000ea80000300800 */
[----:B------:R-:W-:Y:S04]  /*71e10*/  STL.64 [R1+0x1d0], R24 ;  /* 0x0001d01801007387 */ /* 0x000fe80000100a00 */
[----:B------:R0:W-:Y:S04]  /*71e20*/  STL.64 [R1+0x1d8], R26 ;  /* 0x0001d81a01007387 */ /* 0x0001e80000100a00 */
[----:B0-----:R-:W3:Y:S04]  /*71e30*/  LDL.LU.64 R26, [R1+0x1d98] ;  /* 0x001d9800011a7983 */ /* 0x001ee80000300a00 */
[----:B------:R-:W3:Y:S04]  /*71e40*/  LDL.LU.64 R24, [R1+0x1d90] ;  /* 0x001d900001187983 */ /* 0x000ee80000300a00 */
[----:B------:R-:W3:Y:S04]  /*71e50*/  LDL.LU.64 R18, [R1+0x1d88] ;  /* 0x001d880001127983 */ /* 0x000ee80000300a00 */
[----:B------:R-:W3:Y:S04]  /*71e60*/  LDL.LU.64 R16, [R1+0x1d80] ;  /* 0x001d800001107983 */ /* 0x000ee80000300a00 */
[----:B----4-:R0:W-:Y:S04]  /*71e70*/  STS.128 [R0+0x80], R20 ;  /* 0x0000801400007388 */ /* 0x0101e80000000c00 */
[----:B0-----:R-:W4:Y:S04]  /*71e80*/  LDL.LU.64 R22, [R1+0x1d78] ;  /* 0x001d780001167983 */ /* 0x001f280000300a00 */
[----:B------:R-:W4:Y:S04]  /*71e90*/  LDL.LU.64 R20, [R1+0x1d70] ;  /* 0x001d700001147983 */ /* 0x000f280000300a00 */
[----:B------:R-:W-:Y:S04]  /*71ea0*/  STS.128 [R0+0x480], R4 ;  /* 0x0004800400007388 */ /* 0x000fe80000000c00 */
[----:B--2---:R-:W-:Y:S04]  /*71eb0*/  STS.128 [R0+0x800], R12 ;  /* 0x0008000c00007388 */ /* 0x004fe80000000c00 */
[----:B---3--:R0:W-:Y:S04]  /*71ec0*/  STS.128 [R0+0x400], R24 ;  /* 0x0004001800007388 */ /* 0x0081e80000000c00 */
[----:B------:R1:W-:Y:S04]  /*71ed0*/  STS.128 [R0+0xc00], R16 ;  /* 0x000c001000007388 */ /* 0x0003e80000000c00 */
[----:B0-----:R-:W2:Y:S04]  /*71ee0*/  LDL.LU R25, [R1+0x1d68] ;  /* 0x001d680001197983 */ /* 0x001ea80000300800 */
[----:B------:R-:W3:Y:S04]  /*71ef0*/  LDL.LU.64 R4, [R1+0x1d60] ;  /* 0x001d600001047983 */ /* 0x000ee80000300a00 */
[----:B-1----:R-:W2:Y:S04]  /*71f00*/  LDL.LU R16, [R1+0x380] ;  /* 0x0003800001107983 */ /* 0x002ea80000300800 */
[----:B------:R-:W2:Y:S04]  /*71f10*/  LDL.LU R17, [R1+0x384] ;  /* 0x0003840001117983 */ /* 0x000ea80000300800 */
[----:B------:R-:W2:Y:S04]  /*71f20*/  LDL.LU R18, [R1+0x388] ;  /* 0x0003880001127983 */ /* 0x000ea80000300800 */
[----:B------:R-:W2:Y:S04]  /*71f30*/  LDL.LU R19, [R1+0x38c] ;  /* 0x00038c0001137983 */ /* 0x000ea80000300800 */
[----:B------:R-:W2:Y:S04]  /*71f40*/  LDL.LU R12, [R1+0x320] ;  /* 0x00032000010c7983 */ /* 0x000ea80000300800 */
[----:B------:R-:W2:Y:S04]  /*71f50*/  LDL.LU R13, [R1+0x324] ;  /* 0x00032400010d7983 */ /* 0x000ea80000300800 */
[----:B------:R-:W2:Y:S04]  /*71f60*/  LDL.LU R14, [R1+0x328] ;  /* 0x00032800010e7983 */ /* 0x000ea80000300800 */
[----:B----4-:R0:W-:Y:S04]  /*71f70*/  STS.128 [R0+0x880], R20 ;  /* 0x0008801400007388 */ /* 0x0101e80000000c00 */
[----:B------:R-:W2:Y:S04]  /*71f80*/  LDL.LU R15, [R1+0x32c] ;  /* 0x00032c00010f7983 */ /* 0x000ea80000300800 */
[----:B0-----:R-:W4:Y:S04]  /*71f90*/  LDL.LU R20, [R1+0x350] ;  /* 0x0003500001147983 */ /* 0x001f280000300800 */
[----:B------:R-:W4:Y:S04]  /*71fa0*/  LDL.LU R21, [R1+0x354] ;  /* 0x0003540001157983 */ /* 0x000f280000300800 */
[----:B------:R-:W2:Y:S04]  /*71fb0*/  LDL.LU R22, [R1+0x358] ;  /* 0x0003580001167983 */ /* 0x000ea80000300800 */
[----:B------:R-:W2:Y:S04]  /*71fc0*/  LDL.LU R23, [R1+0x35c] ;  /* 0x00035c0001177983 */ /* 0x000ea80000300800 */
[----:B--2---:R-:W-:Y:S04]  /*71fd0*/  STL.64 [R1+0x1d38], R22 ;  /* 0x001d381601007387 */ /* 0x004fe80000100a00 */
[----:B----4-:R0:W-:Y:S04]  /*71fe0*/  STL.64 [R1+0x1d30], R20 ;  /* 0x001d301401007387 */ /* 0x0101e80000100a00 */
[----:B0-----:R-:W2:Y:S04]  /*71ff0*/  LDL.LU R20, [R1+0x340] ;  /* 0x0003400001147983 */ /* 0x001ea80000300800 */
[----:B------:R-:W2:Y:S04]  /*72000*/  LDL.LU R21, [R1+0x344] ;  /* 0x0003440001157983 */ /* 0x000ea80000300800 */
[----:B------:R-:W4:Y:S04]  /*72010*/  LDL.LU R22, [R1+0x348] ;  /* 0x0003480001167983 */ /* 0x000f280000300800 */
[----:B------:R-:W4:Y:S04]  /*72020*/  LDL.LU R23, [R1+0x34c] ;  /* 0x00034c0001177983 */ /* 0x000f280000300800 */
[----:B----4-:R-:W-:Y:S04]  /*72030*/  STL.64 [R1+0x1d48], R22 ;  /* 0x001d481601007387 */ /* 0x010fe80000100a00 */
[----:B--2---:R0:W-:Y:S04]  /*72040*/  STL.64 [R1+0x1d40], R20 ;  /* 0x001d401401007387 */ /* 0x0041e80000100a00 */
[----:B0-----:R-:W2:Y:S04]  /*72050*/  LDL.LU R20, [R1+0x330] ;  /* 0x0003300001147983 */ /* 0x001ea80000300800 */
[----:B------:R-:W2:Y:S04]  /*72060*/  LDL.LU R21, [R1+0x334] ;  /* 0x0003340001157983 */ /* 0x000ea80000300800 */
[----:B------:R-:W4:Y:S04]  /*72070*/  LDL.LU R22, [R1+0x338] ;  /* 0x0003380001167983 */ /* 0x000f280000300800 */
[----:B------:R-:W4:Y:S04]  /*72080*/  LDL.LU R23, [R1+0x33c] ;  /* 0x00033c0001177983 */ /* 0x000f280000300800 */
[----:B------:R-:W-:Y:S04]  /*72090*/  STS.128 [R0+0xc80], R12 ;  /* 0x000c800c00007388 */ /* 0x000fe80000000c00 */
[----:B------:R-:W-:Y:S06]  /*720a0*/  BAR.SYNC.DEFER_BLOCKING 0x0 ;  /* 0x0000000000007b1d */ /* 0x000fec0000010000 */
[----:B------:R-:W0:Y:S04]  /*720b0*/  LDS.128 R12, [R29+0x1000] ;  /* 0x001000001d0c7984 */ /* 0x000e280000000c00 */
[----:B----4-:R-:W-:Y:S04]  /*720c0*/  STL.64 [R1+0x1d58], R22 ;  /* 0x001d581601007387 */ /* 0x010fe80000100a00 */
[----:B--2---:R-:W-:Y:S04]  /*720d0*/  STL.64 [R1+0x1d50], R20 ;  /* 0x001d501401007387 */ /* 0x004fe80000100a00 */
[----:B------:R-:W-:Y:S04]  /*720e0*/  STL.64 [R1+0x1d10], R18 ;  /* 0x001d101201007387 */ /* 0x000fe80000100a00 */
[----:B------:R1:W-:Y:S04]  /*720f0*/  STL.64 [R1+0x1d08], R16 ;  /* 0x001d081001007387 */ /* 0x0003e80000100a00 */
[----:B------:R-:W2:Y:S04]  /*72100*/  LDS.128 R20, [R29] ;  /* 0x000000001d147984 */ /* 0x000ea80000000c00 */
[----:B-1----:R-:W4:Y:S04]  /*72110*/  LDL.LU R16, [R1+0x370] ;  /* 0x0003700001107983 */ /* 0x002f280000300800 */
[----:B------:R-:W4:Y:S04]  /*72120*/  LDL.LU R17, [R1+0x374] ;  /* 0x0003740001117983 */ /* 0x000f280000300800 */
[----:B------:R-:W2:Y:S04]  /*72130*/  LDL.LU R18, [R1+0x378] ;  /* 0x0003780001127983 */ /* 0x000ea80000300800 */
[----:B------:R-:W2:Y:S01]  /*72140*/  LDL.LU R19, [R1+0x37c] ;  /* 0x00037c0001137983 */ /* 0x000ea20000300800 */
[----:B0-----:R-:W-:-:S03]  /*72150*/  IMAD.MOV.U32 R27, RZ, RZ, R12 ;  /* 0x000000ffff1b7224 */ /* 0x001fc600078e000c */
[----:B--2---:R-:W-:Y:S04]  /*72160*/  STL.64 [R1+0x1d20], R18 ;  /* 0x001d201201007387 */ /* 0x004fe80000100a00 */
[----:B----4-:R0:W-:Y:S04]  /*72170*/  STL.64 [R1+0x1d18], R16 ;  /* 0x001d181001007387 */ /* 0x0101e80000100a00 */
[----:B0-----:R-:W2:Y:S04]  /*72180*/  LDL.LU R16, [R1+0x360] ;  /* 0x0003600001107983 */ /* 0x001ea80000300800 */
[----:B------:R-:W2:Y:S04]  /*72190*/  LDL.LU R17, [R1+0x364] ;  /* 0x0003640001117983 */ /* 0x000ea80000300800 */
[----:B------:R-:W2:Y:S04]  /*721a0*/  LDL.LU R18, [R1+0x368] ;  /* 0x0003680001127983 */ /* 0x000ea80000300800 */
[----:B------:R-:W2:Y:S04]  /*721b0*/  LDL.LU R19, [R1+0x36c] ;  /* 0x00036c0001137983 */ /* 0x000ea80000300800 */
[----:B------:R0:W-:Y:S04]  /*721c0*/  STL [R1+0x2a4], R13 ;  /* 0x0002a40d01007387 */ /* 0x0001e80000100800 */
[----:B------:R-:W-:Y:S04]  /*721d0*/  STL.64 [R1+0x230], R20 ;  /* 0x0002301401007387 */ /* 0x000fe80000100a00 */
[----:B------:R-:W-:Y:S04]  /*721e0*/  STL.64 [R1+0x238], R22 ;  /* 0x0002381601007387 */ /* 0x000fe80000100a00 */
[----:B------:R-:W1:Y:S04]  /*721f0*/  LDS.128 R20, [R28] ;  /* 0x000000001c147984 */ /* 0x000e680000000c00 */
[----:B------:R4:W-:Y:S04]  /*72200*/  STL.64 [R1+0x2a8], R14 ;  /* 0x0002a80e01007387 */ /* 0x0009e80000100a00 */
[----:B------:R-:W2:Y:S04]  /*72210*/  LDL.LU R12, [R1+0x390] ;  /* 0x00039000010c7983 */ /* 0x000ea80000300800 */
[----:B0-----:R-:W2:Y:S04]  /*72220*/  LDL.LU R13, [R1+0x394] ;  /* 0x00039400010d7983 */ /* 0x001ea80000300800 */
[----:B----4-:R-:W4:Y:S04]  /*72230*/  LDL.LU R14, [R1+0x398] ;  /* 0x00039800010e7983 */ /* 0x010f280000300800 */
[----:B------:R-:W4:Y:S04]  /*72240*/  LDL.LU R15, [R1+0x39c] ;  /* 0x00039c00010f7983 */ /* 0x000f280000300800 */
[----:B------:R-:W-:Y:S04]  /*72250*/  STL [R1+0x1cd8], R27 ;  /* 0x001cd81b01007387 */ /* 0x000fe80000100800 */
[----:B------:R-:W2:Y:S04]  /*72260*/  LDL R7, [R1+0x1054] ;  /* 0x0010540001077983 */ /* 0x000ea80000100800 */
[----:B-1----:R-:W-:Y:S04]  /*72270*/  STL.64 [R1+0x250], R20 ;  /* 0x0002501401007387 */ /* 0x002fe80000100a00 */
        /* <DEDUP_REMOVED lines=8> */
[----:B------:R-:W2:Y:S04]  /*72300*/  LDL R11, [R1+0x1068] ;  /* 0x00106800010b7983 */ /* 0x000ea80000100800 */
[----:B0-----:R-:W-:Y:S04]  /*72310*/  STL.64 [R1+0x280], R20 ;  /* 0x0002801401007387 */ /* 0x001fe80000100a00 */
[----:B------:R-:W-:Y:S04]  /*72320*/  STL.64 [R1+0x288], R22 ;  /* 0x0002881601007387 */ /* 0x000fe80000100a00 */
[----:B------:R-:W0:Y:S04]  /*72330*/  LDS.128 R20, [R2] ;  /* 0x0000000002147984 */ /* 0x000e280000000c00 */
[----:B0-----:R-:W-:Y:S01]  /*72340*/  STL [R1+0x274], R21 ;  /* 0x0002741501007387 */ /* 0x001fe20000100800 */
[----:B------:R-:W-:-:S03]  /*72350*/  IMAD.MOV.U32 R27, RZ, RZ, R20 ;  /* 0x000000ffff1b7224 */ /* 0x000fc600078e0014 */
[----:B------:R-:W-:Y:S04]  /*72360*/  STL.64 [R1+0x278], R22 ;  /* 0x0002781601007387 */ /* 0x000fe80000100a00 */
[----:B------:R-:W0:Y:S04]  /*72370*/  LDS.128 R20, [R2+0x1000] ;  /* 0x0010000002147984 */ /* 0x000e280000000c00 */
[----:B------:R-:W-:Y:S04]  /*72380*/  STL [R1+0x1cdc], R27 ;  /* 0x001cdc1b01007387 */ /* 0x000fe80000100800 */
[----:B------:R-:W-:Y:S06]  /*72390*/  BAR.SYNC.DEFER_BLOCKING 0x0 ;  /* 0x0000000000007b1d */ /* 0x000fec0000010000 */
        /* <DEDUP_REMOVED lines=10> */
[----:B------:R-:W-:Y:S04]  /*72440*/  STS.128 [R0+0x480], R16 ;  /* 0x0004801000007388 */ /* 0x000fe80000000c00 */
[----:B--2---:R0:W-:Y:S04]  /*72450*/  STS.128 [R0+0x400], R20 ;  /* 0x0004001400007388 */ /* 0x0041e80000000c00 */
[----:B0-----:R-:W2:Y:S04]  /*72460*/  LDL.LU R22, [R1+0x1d28] ;  /* 0x001d280001167983 */ /* 0x001ea80000300800 */
[----:B------:R-:W2:Y:S04]  /*72470*/  LDL.LU R23, [R1+0x40] ;  /* 0x0000400001177983 */ /* 0x000ea80000300800 */
[----:B------:R-:W2:Y:S04]  /*72480*/  LDL.LU R6, [R1] ;  /* 0x0000000001067983 */ /* 0x000ea80000300800 */
[----:B------:R-:W2:Y:S04]  /*72490*/  LDL.LU.64 R18, [R1+0x1d20] ;  /* 0x001d200001127983 */ /* 0x000ea80000300a00 */
[----:B------:R-:W2:Y:S04]  /*724a0*/  LDL.LU.64 R16, [R1+0x1d18] ;  /* 0x001d180001107983 */ /* 0x000ea80000300a00 */
[----:B--2---:R0:W-:Y:S04]  /*724b0*/  STS.128 [R0+0x800], R16 ;  /* 0x0008001000007388 */ /* 0x0041e80000000c00 */
[----:B0-----:R-:W2:Y:S04]  /*724c0*/  LDL.LU.64 R18, [R1+0x1d10] ;  /* 0x001d100001127983 */ /* 0x001ea80000300a00 */
[----:B------:R-:W2:Y:S04]  /*724d0*/  LDL.LU.64 R16, [R1+0x1d08] ;  /* 0x001d080001107983 */ /* 0x000ea80000300a00 */
[----:B------:R-:W3:Y:S04]  /*724e0*/  LDL R27, [R1+0x106c] ;  /* 0x00106c00011b7983 */ /* 0x000ee80000100800 */
[----:B--2---:R0:W-:Y:S02]  /*724f0*/  STS.128 [R0+0x880], R16 ;  /* 0x0008801000007388 */ /* 0x0041e40000000c00 */
[----:B0-----:R-:W-:-:S04]  /*72500*/  IADD3 R16, R7, 0x2, RZ ;  /* 0x0000000207107810 */ /* 0x001fc80007ffe0ff */
[----:B------:R-:W-:Y:S02]  /*72510*/  ISETP.GE.AND P2, PT, R16, c[0x0][0x17c], PT ;  /* 0x00005f0010007a0c */ /* 0x000fe40003f46270 */
[----:B------:R-:W2:Y:S04]  /*72520*/  LDL.LU R16, [R1+0x3a0] ;  /* 0x0003a00001107983 */ /* 0x000ea80000300800 */
[----:B------:R-:W2:Y:S04]  /*72530*/  LDL.LU R17, [R1+0x3a4] ;  /* 0x0003a40001117983 */ /* 0x000ea80000300800 */
[----:B------:R-:W2:Y:S04]  /*72540*/  LDL.LU R18, [R1+0x3a8] ;  /* 0x0003a80001127983 */ /* 0x000ea80000300800 */
[----:B------:R-:W2:Y:S01]  /*72550*/  LDL.LU R19, [R1+0x3ac] ;  /* 0x0003ac0001137983 */ /* 0x000ea20000300800 */
[----:B------:R-:W-:-:S03]  /*72560*/  IADD3 R2, R7, 0x1, RZ ;  /* 0x0000000107027810 */ /* 0x000fc60007ffe0ff */
[----:B----4-:R0:W-:Y:S01]  /*72570*/  STS.128 [R0+0xc00], R12 ;  /* 0x000c000c00007388 */ /* 0x0101e20000000c00 */
[----:B------:R-:W-:Y:S01]  /*72580*/  ISETP.GE.AND P4, PT, R2, c[0x0][0x17c], PT ;  /* 0x00005f0002007a0c */ /* 0x000fe20003f86270 */
[C---:B------:R-:W-:Y:S02]  /*72590*/  IMAD R3, R11.reuse, c[0x0][0x194], RZ ;  /* 0x000065000b037a24 */ /* 0x040fe400078e02ff */
[----:B------:R-:W-:Y:S01]  /*725a0*/  IMAD.MOV.U32 R2, RZ, RZ, c[0x0][0x194] ;  /* 0x00006500ff027624 */ /* 0x000fe200078e00ff */
[----:B------:R-:W-:Y:S02]  /*725b0*/  ISETP.GE.AND P0, PT, R11, c[0x0][0x178], PT ;  /* 0x00005e000b007a0c */ /* 0x000fe40003f06270 */
[C---:B------:R-:W-:Y:S02]  /*725c0*/  ISETP.GE.AND P5, PT, R7.reuse, c[0x0][0x17c], PT ;  /* 0x00005f0007007a0c */ /* 0x040fe40003fa6270 */
[----:B------:R-:W-:Y:S02]  /*725d0*/  ISETP.LT.AND P0, PT, R7, c[0x0][0x17c], !P0 ;  /* 0x00005f0007007a0c */ /* 0x000fe40004701270 */
[----:B---3--:R-:W-:Y:S01]  /*725e0*/  ISETP.LT.AND P5, PT, R27, c[0x0][0x178], !P5 ;  /* 0x00005e001b007a0c */ /* 0x008fe20006fa1270 */
[----:B------:R-:W-:Y:S01]  /*725f0*/  IMAD R20, R7, c[0x0][0x198], RZ ;  /* 0x0000660007147a24 */ /* 0x000fe200078e02ff */
[----:B------:R-:W-:-:S02]  /*72600*/  ISETP.LT.AND P6, PT, R11, c[0x0][0x178], !P4 ;  /* 0x00005e000b007a0c */ /* 0x000fc400067c1270 */
[----:B------:R-:W-:Y:S01]  /*72610*/  ISETP.LT.AND P4, PT, R27, c[0x0][0x178], !P4 ;  /* 0x00005e001b007a0c */ /* 0x000fe20006781270 */
[----:B0-----:R-:W3:Y:S01]  /*72620*/  LDL.LU.64 R14, [R1+0x1d00] ;  /* 0x001d0000010e7983 */ /* 0x001ee20000300a00 */
[----:B------:R-:W-:-:S03]  /*72630*/  PRMT R22, R6, 0x7632, R22 ;  /* 0x0000763206167816 */ /* 0x000fc60000000016 */
[----:B------:R-:W4:Y:S04]  /*72640*/  LDL.LU.64 R12, [R1+0x1cf8] ;  /* 0x001cf800010c7983 */ /* 0x000f280000300a00 */
[----:B--2---:R0:W-:Y:S02]  /*72650*/  STS.128 [R0+0xc80], R16 ;  /* 0x000c801000007388 */ /* 0x0041e40000000c00 */
[----:B0-----:R-:W-:Y:S02]  /*72660*/  IMAD R0, R2, 0x100, R3 ;  /* 0x0000010002007824 */ /* 0x001fe400078e0203 */
[----:B------:R-:W-:Y:S01]  /*72670*/  BAR.SYNC.DEFER_BLOCKING 0x0 ;  /* 0x0000000000007b1d */ /* 0x000fe20000010000 */
[----:B------:R-:W-:Y:S02]  /*72680*/  LEA R2, P1, R3, c[0x0][0x170], 0x1 ;  /* 0x00005c0003027a11 */ /* 0x000fe400078208ff */
[----:B------:R-:W-:-:S02]  /*72690*/  LEA R28, P3, R0, c[0x0][0x170], 0x1 ;  /* 0x00005c00001c7a11 */ /* 0x000fc400078608ff */
[----:B------:R-:W-:Y:S02]  /*726a0*/  LEA.HI.X.SX32 R3, R3, c[0x0][0x174], 0x1, P1 ;  /* 0x00005d0003037a11 */ /* 0x000fe400008f0eff */
[----:B------:R-:W-:-:S03]  /*726b0*/  LEA.HI.X.SX32 R29, R0, c[0x0][0x174], 0x1, P3 ;  /* 0x00005d00001d7a11 */ /* 0x000fc600018f0eff */
[----:B------:R-:W-:-:S04]  /*726c0*/  IMAD.WIDE R16, R20, 0x2, R2 ;  /* 0x0000000214107825 */ /* 0x000fc800078e0202 */
[----:B------:R-:W-:Y:S01]  /*726d0*/  IMAD.WIDE R18, R20, 0x2, R28 ;  /* 0x0000000214127825 */ /* 0x000fe200078e021c */
[----:B------:R-:W-:Y:S01]  /*726e0*/  IADD3 R0, R7, 0x3, RZ ;  /* 0x0000000307007810 */ /* 0x000fe20007ffe0ff */
[----:B------:R-:W-:Y:S04]  /*726f0*/  @P0 STG.E.U16 [R16.64], R23 ;  /* 0x0000001710000986 */ /* 0x000fe8000c101506 */
[----:B------:R0:W-:Y:S01]  /*72700*/  @P5 STG.E.U16 [R18.64], R6 ;  /* 0x0000000612005986 */ /* 0x0001e2000c101506 */
[----:B------:R-:W-:Y:S02]  /*72710*/  ISETP.GE.AND P3, PT, R0, c[0x0][0x17c], PT ;  /* 0x00005f0000007a0c */ /* 0x000fe40003f66270 */
[----:B------:R-:W-:Y:S02]  /*72720*/  PRMT R0, R23, 0x7632, R0 ;  /* 0x0000763217007816 */ /* 0x000fe40000000000 */
[----:B0-----:R-:W-:Y:S01]  /*72730*/  IADD3 R18, R20, c[0x0][0x198], RZ ;  /* 0x0000660014127a10 */ /* 0x001fe20007ffe0ff */
[----:B------:R-:W2:Y:S01]  /*72740*/  LDL.LU R6, [R1+0x70] ;  /* 0x0000700001067983 */ /* 0x000ea20000300800 */
[----:B------:R-:W-:-:S02]  /*72750*/  IADD3 R23, R7, 0x6, RZ ;  /* 0x0000000607177810 */ /* 0x000fc40007ffe0ff */
[C---:B------:R-:W-:Y:S01]  /*72760*/  IADD3 R24, R18.reuse, c[0x0][0x198], RZ ;  /* 0x0000660012187a10 */ /* 0x040fe20007ffe0ff */
[C---:B------:R-:W-:Y:S01]  /*72770*/  IMAD.WIDE R16, R18.reuse, 0x2, R2 ;  /* 0x0000000212107825 */ /* 0x040fe200078e0202 */
[----:B------:R-:W2:Y:S03]  /*72780*/  LDL.LU R26, [R1+0x10] ;  /* 0x00001000011a7983 */ /* 0x000ea60000300800 */
[----:B------:R-:W-:Y:S01]  /*72790*/  IMAD.WIDE R18, R18, 0x2, R28 ;  /* 0x0000000212127825 */ /* 0x000fe200078e021c */
[----:B------:R-:W-:Y:S01]  /*727a0*/  @P6 STG.E.U16 [R16.64], R0 ;  /* 0x0000000010006986 */ /* 0x000fe2000c101506 */
[----:B------:R-:W-:-:S03]  /*727b0*/  ISETP.GE.AND P6, PT, R23, c[0x0][0x17c], PT ;  /* 0x00005f0017007a0c */ /* 0x000fc60003fc6270 */
[----:B------:R-:W2:Y:S04]  /*727c0*/  LDL.LU R23, [R1+0x20] ;  /* 0x0000200001177983 */ /* 0x000ea80000300800 */
[----:B------:R0:W-:Y:S04]  /*727d0*/  @P4 STG.E.U16 [R18.64], R22 ;  /* 0x0000001612004986 */ /* 0x0001e8000c101506 */
[----:B0-----:R-:W2:Y:S01]  /*727e0*/  LDL.LU R19, [R1+0x50] ;  /* 0x0000500001137983 */ /* 0x001ea20000300800 */
[----:B------:R-:W-:Y:S02]  /*727f0*/  ISETP.LT.AND P5, PT, R11, c[0x0][0x178], !P2 ;  /* 0x00005e000b007a0c */ /* 0x000fe400057a1270 */
[----:B------:R-:W-:-:S02]  /*72800*/  IADD3 R21, R7, 0x4, RZ ;  /* 0x0000000407157810 */ /* 0x000fc40007ffe0ff */
[----:B------:R-:W-:Y:S02]  /*72810*/  IADD3 R20, R7, 0x5, RZ ;  /* 0x0000000507147810 */ /* 0x000fe40007ffe0ff */
[----:B------:R-:W-:Y:S02]  /*72820*/  ISETP.GE.AND P1, PT, R21, c[0x0][0x17c], PT ;  /* 0x00005f0015007a0c */ /* 0x000fe40003f26270 */
[----:B------:R-:W-:Y:S01]  /*72830*/  ISETP.GE.AND P0, PT, R20, c[0x0][0x17c], PT ;  /* 0x00005f0014007a0c */ /* 0x000fe20003f06270 */
[C---:B------:R-:W-:Y:S01]  /*72840*/  IMAD.WIDE R20, R24.reuse, 0x2, R2 ;  /* 0x0000000218147825 */ /* 0x040fe200078e0202 */
[----:B------:R-:W-:Y:S02]  /*72850*/  ISETP.LT.AND P2, PT, R27, c[0x0][0x178], !P2 ;  /* 0x00005e001b007a0c */ /* 0x000fe40005741270 */
[----:B------:R-:W-:Y:S01]  /*72860*/  IADD3 R0, R7, 0x7, RZ ;  /* 0x0000000707007810 */ /* 0x000fe20007ffe0ff */
[----:B------:R-:W-:Y:S01]  /*72870*/  IMAD.WIDE R16, R24, 0x2, R28 ;  /* 0x0000000218107825 */ /* 0x000fe200078e021c */
[----:B------:R-:W-:-:S02]  /*72880*/  ISETP.LT.AND P4, PT, R11, c[0x0][0x178], !P3 ;  /* 0x00005e000b007a0c */ /* 0x000fc40005f81270 */
[----:B------:R-:W-:Y:S01]  /*72890*/  ISETP.LT.AND P3, PT, R27, c[0x0][0x178], !P3 ;  /* 0x00005e001b007a0c */ /* 0x000fe20005f61270 */
[----:B--2---:R0:W-:Y:S01]  /*728a0*/  @P5 STG.E.U16 [R20.64], R19 ;  /* 0x0000001314005986 */ /* 0x0041e2000c101506 */
[----:B------:R-:W-:Y:S02]  /*728b0*/  ISETP.GE.AND P5, PT, R0, c[0x0][0x17c], PT ;  /* 0x00005f0000007a0c */ /* 0x000fe40003fa6270 */
[----:B------:R-:W-:Y:S02]  /*728c0*/  IADD3 R0, R24, c[0x0][0x198], RZ ;  /* 0x0000660018007a10 */ /* 0x000fe40007ffe0ff */
[----:B------:R-:W2:Y:S04]  /*728d0*/  LDL.LU R24, [R1+0x80] ;  /* 0x0000800001187983 */ /* 0x000ea80000300800 */
[----:B------:R1:W-:Y:S01]  /*728e0*/  @P2 STG.E.U16 [R16.64], R23 ;  /* 0x0000001710002986 */ /* 0x0003e2000c101506 */
[----:B0-----:R-:W-:-:S03]  /*728f0*/  PRMT R21, R23, 0x7632, R21 ;  /* 0x0000763217157816 */ /* 0x001fc60000000015 */
[----:B-1----:R-:W3:Y:S01]  /*72900*/  LDL.LU R23, [R1+0x30] ;  /* 0x0000300001177983 */ /* 0x002ee20000300800 */
[----:B------:R-:W-:Y:S01]  /*72910*/  PRMT R20, R19, 0x7632, R20 ;  /* 0x0000763213147816 */ /* 0x000fe20000000014 */
[C---:B------:R-:W-:Y:S01]  /*72920*/  IMAD.WIDE R18, R0.reuse, 0x2, R2 ;  /* 0x0000000200127825 */ /* 0x040fe200078e0202 */
[----:B------:R-:W-:Y:S02]  /*72930*/  ISETP.LT.AND P2, PT, R11, c[0x0][0x178], !P1 ;  /* 0x00005e000b007a0c */ /* 0x000fe40004f41270 */
[----:B------:R-:W-:Y:S01]  /*72940*/  ISETP.LT.AND P1, PT, R27, c[0x0][0x178], !P1 ;  /* 0x00005e001b007a0c */ /* 0x000fe20004f21270 */
[C---:B------:R-:W-:Y:S01]  /*72950*/  IMAD.WIDE R16, R0.reuse, 0x2, R28 ;  /* 0x0000000200107825 */ /* 0x040fe200078e021c */
[----:B------:R-:W-:Y:S01]  /*72960*/  IADD3 R0, R0, c[0x0][0x198], RZ ;  /* 0x0000660000007a10 */ /* 0x000fe20007ffe0ff */
[----:B------:R0:W-:Y:S04]  /*72970*/  @P4 STG.E.U16 [R18.64], R20 ;  /* 0x0000001412004986 */ /* 0x0001e8000c101506 */
[----:B------:R1:W-:Y:S01]  /*72980*/  @P3 STG.E.U16 [R16.64], R21 ;  /* 0x0000001510003986 */ /* 0x0003e2000c101506 */
[----:B------:R-:W-:-:S02]  /*72990*/  ISETP.LT.AND P3, PT, R11, c[0x0][0x178], !P0 ;  /* 0x00005e000b007a0c */ /* 0x000fc40004761270 */
[----:B------:R-:W-:Y:S01]  /*729a0*/  ISETP.LT.AND P0, PT, R27, c[0x0][0x178], !P0 ;  /* 0x00005e001b007a0c */ /* 0x000fe20004701270 */
[----:B0-----:R-:W-:-:S04]  /*729b0*/  IMAD.WIDE R18, R0, 0x2, R28 ;  /* 0x0000000200127825 */ /* 0x001fc800078e021c */
[C---:B-1----:R-:W-:Y:S01]  /*729c0*/  IMAD.WIDE R16, R0.reuse, 0x2, R2 ;  /* 0x0000000200107825 */ /* 0x042fe200078e0202 */
[----:B------:R-:W-:Y:S02]  /*729d0*/  IADD3 R0, R0, c[0x0][0x198], RZ ;  /* 0x0000660000007a10 */ /* 0x000fe40007ffe0ff */
[----:B------:R-:W-:Y:S02]  /*729e0*/  IADD3 R20, R7, 0x9, RZ ;  /* 0x0000000907147810 */ /* 0x000fe40007ffe0ff */
[----:B------:R0:W-:Y:S01]  /*729f0*/  @P2 STG.E.U16 [R16.64], R6 ;  /* 0x0000000610002986 */ /* 0x0001e2000c101506 */
[----:B------:R-:W-:-:S03]  /*72a00*/  PRMT R21, R6, 0x7632, R21 ;  /* 0x0000763206157816 */ /* 0x000fc60000000015 */
[----:B------:R1:W-:Y:S01]  /*72a10*/  @P1 STG.E.U16 [R18.64], R26 ;  /* 0x0000001a12001986 */ /* 0x0003e2000c101506 */
[----:B------:R-:W-:Y:S02]  /*72a20*/  ISETP.LT.AND P1, PT, R11, c[0x0][0x178], !P6 ;  /* 0x00005e000b007a0c */ /* 0x000fe40007721270 */
[----:B------:R-:W-:Y:S02]  /*72a30*/  ISETP.GE.AND P2, PT, R20, c[0x0][0x17c], PT ;  /* 0x00005f0014007a0c */ /* 0x000fe40003f46270 */
[----:B------:R-:W-:Y:S01]  /*72a40*/  PRMT R20, R26, 0x7632, R20 ;  /* 0x000076321a147816 */ /* 0x000fe20000000014 */
[C---:B0-----:R-:W-:Y:S01]  /*72a50*/  IMAD.WIDE R16, R0.reuse, 0x2, R2 ;  /* 0x0000000200107825 */ /* 0x041fe200078e0202 */
[----:B------:R-:W-:Y:S01]  /*72a60*/  IADD3 R22, R7, 0x8, RZ ;  /* 0x0000000807167810 */ /* 0x000fe20007ffe0ff */
[----:B------:R-:W4:Y:S02]  /*72a70*/  LDL.LU R6, [R1+0x1cf4] ;  /* 0x001cf40001067983 */ /* 0x000f240000300800 */
[C---:B-1----:R-:W-:Y:S01]  /*72a80*/  IMAD.WIDE R18, R0.reuse, 0x2, R28 ;  /* 0x0000000200127825 */ /* 0x042fe200078e021c */
[----:B------:R-:W-:Y:S01]  /*72a90*/  IADD3 R0, R0, c[0x0][0x198], RZ ;  /* 0x0000660000007a10 */ /* 0x000fe20007ffe0ff */
[----:B------:R0:W-:Y:S01]  /*72aa0*/  @P3 STG.E.U16 [R16.64], R21 ;  /* 0x0000001510003986 */ /* 0x0001e2000c101506 */
[----:B------:R-:W-:-:S03]  /*72ab0*/  ISETP.LT.AND P6, PT, R27, c[0x0][0x178], !P6 ;  /* 0x00005e001b007a0c */ /* 0x000fc600077c1270 */
[----:B------:R1:W-:Y:S01]  /*72ac0*/  @P0 STG.E.U16 [R18.64], R20 ;  /* 0x0000001412000986 */ /* 0x0003e2000c101506 */
[----:B------:R-:W-:Y:S02]  /*72ad0*/  ISETP.LT.AND P0, PT, R11, c[0x0][0x178], !P5 ;  /* 0x00005e000b007a0c */ /* 0x000fe40006f01270 */
[----:B------:R-:W-:Y:S01]  /*72ae0*/  ISETP.GE.AND P4, PT, R22, c[0x0][0x17c], PT ;  /* 0x00005f0016007a0c */ /* 0x000fe20003f86270 */
[----:B------:R-:W4:Y:S01]  /*72af0*/  LDL.LU R26, [R1+0x60] ;  /* 0x00006000011a7983 */ /* 0x000f220000300800 */
[C---:B0-----:R-:W-:Y:S01]  /*72b00*/  IMAD.WIDE R16, R0.reuse, 0x2, R2 ;  /* 0x0000000200107825 */ /* 0x041fe200078e0202 */
[----:B-1----:R-:W-:Y:S02]  /*72b10*/  IADD3 R18, R7, 0xb, RZ ;  /* 0x0000000b07127810 */ /* 0x002fe40007ffe0ff */
[----:B------:R-:W-:Y:S02]  /*72b20*/  IADD3 R20, R0, c[0x0][0x198], RZ ;  /* 0x0000660000147a10 */ /* 0x000fe40007ffe0ff */
[----:B--2---:R0:W-:Y:S01]  /*72b30*/  @P1 STG.E.U16 [R16.64], R24 ;  /* 0x0000001810001986 */ /* 0x0041e2000c101506 */
[----:B------:R-:W-:-:S02]  /*72b40*/  ISETP.GE.AND P1, PT, R18, c[0x0][0x17c], PT ;  /* 0x00005f0012007a0c */ /* 0x000fc40003f26270 */
[----:B------:R-:W-:-:S04]  /*72b50*/  IMAD.WIDE R18, R20, 0x2, R2 ;  /* 0x0000000214127825 */ /* 0x000fc800078e0202 */
[----:B0-----:R-:W-:Y:S01]  /*72b60*/  IMAD.WIDE R16, R0, 0x2, R28 ;  /* 0x0000000200107825 */ /* 0x001fe200078e021c */
[----:B------:R-:W-:Y:S02]  /*72b70*/  PRMT R0, R24, 0x7632, R0 ;  /* 0x0000763218007816 */ /* 0x000fe40000000000 */
[----:B---3--:R-:W-:Y:S02]  /*72b80*/  PRMT R22, R23, 0x7632, R22 ;  /* 0x0000763217167816 */ /* 0x008fe40000000016 */
[----:B------:R0:W-:Y:S04]  /*72b90*/  @P6 STG.E.U16 [R16.64], R23 ;  /* 0x0000001710006986 */ /* 0x0001e8000c101506 */
[----:B------:R1:W-:Y:S01]  /*72ba0*/  @P0 STG.E.U16 [R18.64], R0 ;  /* 0x0000000012000986 */ /* 0x0003e2000c101506 */
[----:B0-----:R-:W-:-:S04]  /*72bb0*/  IADD3 R23, R7, 0xc, RZ ;  /* 0x0000000c07177810 */ /* 0x001fc80007ffe0ff */
[----:B------:R-:W-:Y:S02]  /*72bc0*/  ISETP.GE.AND P0, PT, R23, c[0x0][0x17c], PT ;  /* 0x00005f0017007a0c */ /* 0x000fe40003f06270 */
[----:B------:R-:W2:Y:S01]  /*72bd0*/  LDL.LU R23, [R1+0xb0] ;  /* 0x0000b00001177983 */ /* 0x000ea20000300800 */
[----:B------:R-:W-:Y:S02]  /*72be0*/  ISETP.LT.AND P5, PT, R27, c[0x0][0x178], !P5 ;  /* 0x00005e001b007a0c */ /* 0x000fe40006fa1270 */
[----:B------:R-:W-:Y:S02]  /*72bf0*/  ISETP.LT.AND P6, PT, R11, c[0x0][0x178], !P4 ;  /* 0x00005e000b007a0c */ /* 0x000fe400067c1270 */
[----:B------:R-:W-:Y:S02]  /*72c00*/  ISETP.LT.AND P4, PT, R27, c[0x0][0x178], !P4 ;  /* 0x00005e001b007a0c */ /* 0x000fe40006781270 */
[C---:B-1----:R-:W-:Y:S02]  /*72c10*/  IADD3 R0, R20.reuse, c[0x0][0x198], RZ ;  /* 0x0000660014007a10 */ /* 0x042fe40007ffe0ff */
[----:B------:R-:W-:Y:S01]  /*72c20*/  IADD3 R21, R7, 0xa, RZ ;  /* 0x0000000a07157810 */ /* 0x000fe20007ffe0ff */
[----:B------:R-:W-:-:S03]  /*72c30*/  IMAD.WIDE R16, R20, 0x2, R28 ;  /* 0x0000000214107825 */ /* 0x000fc600078e021c */
[----:B------:R-:W-:Y:S01]  /*72c40*/  ISETP.GE.AND P3, PT, R21, c[0x0][0x17c], PT ;  /* 0x00005f0015007a0c */ /* 0x000fe20003f66270 */
[C---:B------:R-:W-:Y:S01]  /*72c50*/  IMAD.WIDE R18, R0.reuse, 0x2, R2 ;  /* 0x0000000200127825 */ /* 0x040fe200078e0202 */
[----:B------:R-:W-:Y:S03]  /*72c60*/  @P5 STG.E.U16 [R16.64], R22 ;  /* 0x0000001610005986 */ /* 0x000fe6000c101506 */
[----:B------:R-:W-:Y:S01]  /*72c70*/  IMAD.WIDE R20, R0, 0x2, R28 ;  /* 0x0000000200147825 */ /* 0x000fe200078e021c */
[----:B------:R-:W-:Y:S02]  /*72c80*/  IADD3 R24, R7, 0xd, RZ ;  /* 0x0000000d07187810 */ /* 0x000fe40007ffe0ff */
[----:B----4-:R-:W-:Y:S01]  /*72c90*/  PRMT R25, R26, 0x7632, R25 ;  /* 0x000076321a197816 */ /* 0x010fe20000000019 */
[----:B--2---:R0:W-:Y:S04]  /*72ca0*/  @P6 STG.E.U16 [R18.64], R23 ;  /* 0x0000001712006986 */ /* 0x0041e8000c101506 */
[----:B------:R1:W-:Y:S01]  /*72cb0*/  @P4 STG.E.U16 [R20.64], R26 ;  /* 0x0000001a14004986 */ /* 0x0003e2000c101506 */
[----:B------:R-:W-:-:S02]  /*72cc0*/  ISETP.LT.AND P4, PT, R11, c[0x0][0x178], !P2 ;  /* 0x00005e000b007a0c */ /* 0x000fc40005781270 */
[----:B0-----:R-:W-:Y:S02]  /*72cd0*/  IADD3 R18, R0, c[0x0][0x198], RZ ;  /* 0x0000660000127a10 */ /* 0x001fe40007ffe0ff */
[----:B------:R-:W-:-:S03]  /*72ce0*/  PRMT R0, R23, 0x7632, R0 ;  /* 0x0000763217007816 */ /* 0x000fc60000000000 */
[----:B------:R-:W-:Y:S01]  /*72cf0*/  IMAD.WIDE R16, R18, 0x2, R2 ;  /* 0x0000000212107825 */ /* 0x000fe200078e0202 */
[----:B-1----:R-:W-:Y:S02]  /*72d00*/  IADD3 R26, R7, 0xe, RZ ;  /* 0x0000000e071a7810 */ /* 0x002fe40007ffe0ff */
[----:B------:R-:W2:Y:S04]  /*72d10*/  LDL.LU R7, [R1+0x90] ;  /* 0x0000900001077983 */ /* 0x000ea80000300800 */
[----:B------:R0:W-:Y:S04]  /*72d20*/  @P4 STG.E.U16 [R16.64], R0 ;  /* 0x0000000010004986 */ /* 0x0001e8000c101506 */
[----:B0-----:R-:W3:Y:S04]  /*72d30*/  LDL.LU R16, [R1+0x3b0] ;  /* 0x0003b00001107983 */ /* 0x001ee80000300800 */
[----:B------:R-:W4:Y:S01]  /*72d40*/  LDL.LU R17, [R1+0xa0] ;  /* 0x0000a00001117983 */ /* 0x000f220000300800 */
[----:B------:R-:W-:-:S02]  /*72d50*/  ISETP.LT.AND P2, PT, R27, c[0x0][0x178], !P2 ;  /* 0x00005e001b007a0c */ /* 0x000fc40005741270 */
[----:B------:R-:W-:Y:S02]  /*72d60*/  ISETP.LT.AND P6, PT, R11, c[0x0][0x178], !P3 ;  /* 0x00005e000b007a0c */ /* 0x000fe40005fc1270 */
[----:B------:R-:W-:Y:S02]  /*72d70*/  ISETP.GE.AND P5, PT, R24, c[0x0][0x17c], PT ;  /* 0x00005f0018007a0c */ /* 0x000fe40003fa6270 */
[C---:B------:R-:W-:Y:S01]  /*72d80*/  IADD3 R24, R18.reuse, c[0x0][0x198], RZ ;  /* 0x0000660012187a10 */ /* 0x040fe20007ffe0ff */
[----:B------:R-:W-:Y:S01]  /*72d90*/  IMAD.WIDE R18, R18, 0x2, R28 ;  /* 0x0000000212127825 */ /* 0x000fe200078e021c */
[----:B------:R-:W-:-:S03]  /*72da0*/  ISETP.LT.AND P3, PT, R27, c[0x0][0x178], !P3 ;  /* 0x00005e001b007a0c */ /* 0x000fc60005f61270 */
[C---:B------:R-:W-:Y:S02]  /*72db0*/  IMAD.WIDE R20, R24.reuse, 0x2, R2 ;  /* 0x0000000218147825 */ /* 0x040fe400078e0202 */
[----:B------:R0:W-:Y:S02]  /*72dc0*/  @P2 STG.E.U16 [R18.64], R25 ;  /* 0x0000001912002986 */ /* 0x0001e4000c101506 */
[----:B------:R-:W-:Y:S01]  /*72dd0*/  IMAD.WIDE R22, R24, 0x2, R28 ;  /* 0x0000000218167825 */ /* 0x000fe200078e021c */
[----:B------:R-:W-:Y:S02]  /*72de0*/  ISETP.GE.AND P4, PT, R26, c[0x0][0x17c], PT ;  /* 0x00005f001a007a0c */ /* 0x000fe40003f86270 */
[----:B------:R-:W2:Y:S01]  /*72df0*/  LDL R26, [R1+0x1054] ;  /* 0x00105400011a7983 */ /* 0x000ea20000100800 */
[----:B0-----:R-:W-:-:S03]  /*72e00*/  IADD3 R18, R24, c[0x0][0x198], RZ ;  /* 0x0000660018127a10 */ /* 0x001fc60007ffe0ff */
[----:B------:R-:W2:Y:S04]  /*72e10*/  LDL.LU R25, [R1+0x3d0] ;  /* 0x0003d00001197983 */ /* 0x000ea80000300800 */
[----:B---3--:R-:W-:Y:S01]  /*72e20*/  @P6 STG.E.U16 [R20.64], R16 ;  /* 0x0000001014006986 */ /* 0x008fe2000c101506 */
[----:B------:R-:W-:-:S03]  /*72e30*/  ISETP.LT.AND P6, PT, R11, c[0x0][0x178], !P1 ;  /* 0x00005e000b007a0c */ /* 0x000fc60004fc1270 */
[----:B----4-:R0:W-:Y:S01]  /*72e40*/  @P3 STG.E.U16 [R22.64], R17 ;  /* 0x0000001116003986 */ /* 0x0101e2000c101506 */
[----:B------:R-:W-:Y:S02]  /*72e50*/  PRMT R0, R17, 0x7632, R0 ;  /* 0x0000763211007816 */ /* 0x000fe40000000000 */
[----:B0-----:R-:W-:Y:S01]  /*72e60*/  PRMT R22, R16, 0x7632, R22 ;  /* 0x0000763210167816 */ /* 0x001fe20000000016 */
[----:B------:R-:W-:-:S06]  /*72e70*/  IMAD.WIDE R16, R18, 0x2, R2 ;  /* 0x0000000212107825 */ /* 0x000fcc00078e0202 */
[----:B------:R0:W-:Y:S04]  /*72e80*/  @P6 STG.E.U16 [R16.64], R22 ;  /* 0x0000001610006986 */ /* 0x0001e8000c101506 */
[----:B0-----:R-:W3:Y:S01]  /*72e90*/  LDL.LU R22, [R1+0x3c0] ;  /* 0x0003c00001167983 */ /* 0x001ee20000300800 */
[----:B------:R-:W-:Y:S02]  /*72ea0*/  ISETP.LT.AND P1, PT, R27, c[0x0][0x178], !P1 ;  /* 0x00005e001b007a0c */ /* 0x000fe40004f21270 */
[----:B------:R-:W-:Y:S02]  /*72eb0*/  ISETP.LT.AND P3, PT, R11, c[0x0][0x178], !P0 ;  /* 0x00005e000b007a0c */ /* 0x000fe40004761270 */
[----:B------:R-:W-:Y:S02]  /*72ec0*/  ISETP.LT.AND P0, PT, R27, c[0x0][0x178], !P0 ;  /* 0x00005e001b007a0c */ /* 0x000fe40004701270 */
[----:B--2---:R-:W-:-:S02]  /*72ed0*/  IADD3 R20, R26, 0xf, RZ ;  /* 0x0000000f1a147810 */ /* 0x004fc40007ffe0ff */
[C---:B------:R-:W-:Y:S01]  /*72ee0*/  IADD3 R24, R18.reuse, c[0x0][0x198], RZ ;  /* 0x0000660012187a10 */ /* 0x040fe20007ffe0ff */
[----:B------:R-:W-:Y:S01]  /*72ef0*/  IMAD.WIDE R18, R18, 0x2, R28 ;  /* 0x0000000212127825 */ /* 0x000fe200078e021c */
[----:B------:R-:W-:-:S03]  /*72f00*/  ISETP.GE.AND P2, PT, R20, c[0x0][0x17c], PT ;  /* 0x00005f0014007a0c */ /* 0x000fc60003f46270 */
[C---:B------:R-:W-:Y:S01]  /*72f10*/  IMAD.WIDE R20, R24.reuse, 0x2, R2 ;  /* 0x0000000218147825 */ /* 0x040fe200078e0202 */
[----:B------:R0:W-:Y:S03]  /*72f20*/  @P1 STG.E.U16 [R18.64], R0 ;  /* 0x0000000012001986 */ /* 0x0001e6000c101506 */
[----:B------:R-:W-:Y:S01]  /*72f30*/  IMAD.WIDE R16, R24, 0x2, R28 ;  /* 0x0000000218107825 */ /* 0x000fe200078e021c */
[----:B------:R-:W-:-:S04]  /*72f40*/  IADD3 R23, R26, 0x10, RZ ;  /* 0x000000101a177810 */ /* 0x000fc80007ffe0ff */
[----:B------:R-:W-:Y:S02]  /*72f50*/  ISETP.GE.AND P6, PT, R23, c[0x0][0x17c], PT ;  /* 0x00005f0017007a0c */ /* 0x000fe40003fc6270 */
[----:B------:R-:W-:Y:S02]  /*72f60*/  ISETP.LT.AND P1, PT, R11, c[0x0][0x178], !P5 ;  /* 0x00005e000b007a0c */ /* 0x000fe40006f21270 */
[----:B0-----:R-:W-:Y:S02]  /*72f70*/  IADD3 R0, R26, 0x11, RZ ;  /* 0x000000111a007810 */ /* 0x001fe40007ffe0ff */
[----:B------:R-:W-:Y:S01]  /*72f80*/  ISETP.LT.AND P5, PT, R27, c[0x0][0x178], !P5 ;  /* 0x00005e001b007a0c */ /* 0x000fe20006fa1270 */
[----:B---3--:R0:W-:Y:S04]  /*72f90*/  @P3 STG.E.U16 [R20.64], R22 ;  /* 0x0000001614003986 */ /* 0x0081e8000c101506 */
[----:B------:R1:W-:Y:S01]  /*72fa0*/  @P0 STG.E.U16 [R16.64], R7 ;  /* 0x0000000710000986 */ /* 0x0003e2000c101506 */
[----:B0-----:R-:W-:-:S03]  /*72fb0*/  PRMT R21, R7, 0x7632, R21 ;  /* 0x0000763207157816 */ /* 0x001fc60000000015 */
[----:B-1----:R-:W2:Y:S04]  /*72fc0*/  LDL.LU R7, [R1+0x44] ;  /* 0x0000440001077983 */ /* 0x002ea80000300800 */
[----:B------:R-:W3:Y:S01]  /*72fd0*/  LDL.LU R23, [R1+0x4] ;  /* 0x0000040001177983 */ /* 0x000ee20000300800 */
[----:B------:R-:W-:Y:S02]  /*72fe0*/  ISETP.GE.AND P3, PT, R0, c[0x0][0x17c], PT ;  /* 0x00005f0000007a0c */ /* 0x000fe40003f66270 */
[----:B------:R-:W-:Y:S02]  /*72ff0*/  IADD3 R0, R24, c[0x0][0x198], RZ ;  /* 0x0000660018007a10 */ /* 0x000fe40007ffe0ff */
[----:B------:R-:W-:Y:S02]  /*73000*/  ISETP.LT.AND P0, PT, R11, c[0x0][0x178], !P4 ;  /* 0x00005e000b007a0c */ /* 0x000fe40006701270 */
[----:B------:R-:W-:Y:S01]  /*73010*/  PRMT R20, R22, 0x7632, R20 ;  /* 0x0000763216147816 */ /* 0x000fe20000000014 */
[----:B------:R-:W-:Y:S01]  /*73020*/  IMAD.WIDE R18, R0, 0x2, R2 ;  /* 0x0000000200127825 */ /* 0x000fe200078e0202 */
[----:B------:R-:W-:-:S03]  /*73030*/  ISETP.LT.AND P4, PT, R27, c[0x0][0x178], !P4 ;  /* 0x00005e001b007a0c */ /* 0x000fc60006781270 */
[C-C-:B------:R-:W-:Y:S01]  /*73040*/  IMAD.WIDE R16, R0.reuse, 0x2, R28.reuse ;  /* 0x0000000200107825 */ /* 0x140fe200078e021c */
[----:B------:R-:W-:Y:S01]  /*73050*/  IADD3 R0, R0, c[0x0][0x198], RZ ;  /* 0x0000660000007a10 */ /* 0x000fe20007ffe0ff */
[----:B------:R0:W-:Y:S04]  /*73060*/  @P1 STG.E.U16 [R18.64], R20 ;  /* 0x0000001412001986 */ /* 0x0001e8000c101506 */
[----:B------:R1:W-:Y:S01]  /*73070*/  @P5 STG.E.U16 [R16.64], R21 ;  /* 0x0000001510005986 */ /* 0x0003e2000c101506 */
[----:B------:R-:W-:Y:S02]  /*73080*/  ISETP.LT.AND P5, PT, R11, c[0x0][0x178], !P2 ;  /* 0x00005e000b007a0c */ /* 0x000fe400057a1270 */
[----:B------:R-:W-:Y:S01]  /*73090*/  ISETP.LT.AND P2, PT, R27, c[0x0][0x178], !P2 ;  /* 0x00005e001b007a0c */ /* 0x000fe20005741270 */
[----:B0-----:R-:W-:-:S04]  /*730a0*/  IMAD.WIDE R18, R0, 0x2, R28 ;  /* 0x0000000200127825 */ /* 0x001fc800078e021c */
[C---:B-1----:R-:W-:Y:S01]  /*730b0*/  IMAD.WIDE R16, R0.reuse, 0x2, R2 ;  /* 0x0000000200107825 */ /* 0x042fe200078e0202 */
[----:B------:R-:W-:Y:S02]  /*730c0*/  IADD3 R0, R0, c[0x0][0x198], RZ ;  /* 0x0000660000007a10 */ /* 0x000fe40007ffe0ff */
[----:B------:R-:W-:Y:S02]  /*730d0*/  IADD3 R20, R26, 0x13, RZ ;  /* 0x000000131a147810 */ /* 0x000fe40007ffe0ff */
[----:B------:R0:W-:Y:S04]  /*730e0*/  @P0 STG.E.U16 [R16.64], R25 ;  /* 0x0000001910000986 */ /* 0x0001e8000c101506 */
[----:B------:R1:W-:Y:S01]  /*730f0*/  @P4 STG.E.U16 [R18.64], R4 ;  /* 0x0000000412004986 */ /* 0x0003e2000c101506 */
[----:B------:R-:W-:-:S02]  /*73100*/  ISETP.GE.AND P0, PT, R20, c[0x0][0x17c], PT ;  /* 0x00005f0014007a0c */ /* 0x000fc40003f06270 */
[----:B------:R-:W-:Y:S01]  /*73110*/  ISETP.LT.AND P4, PT, R11, c[0x0][0x178], !P6 ;  /* 0x00005e000b007a0c */ /* 0x000fe20007781270 */
[----:B0-----:R-:W-:Y:S01]  /*73120*/  IMAD.WIDE R16, R0, 0x2, R2 ;  /* 0x0000000200107825 */ /* 0x001fe200078e0202 */
[----:B-1----:R-:W-:-:S03]  /*73130*/  PRMT R4, R25, 0x7632, R4 ;  /* 0x0000763219047816 */ /* 0x002fc60000000004 */
[C---:B------:R-:W-:Y:S01]  /*73140*/  IMAD.WIDE R18, R0.reuse, 0x2, R28 ;  /* 0x0000000200127825 */ /* 0x040fe200078e021c */
[----:B------:R-:W-:Y:S01]  /*73150*/  IADD3 R0, R0, c[0x0][0x198], RZ ;  /* 0x0000660000007a10 */ /* 0x000fe20007ffe0ff */
[----:B------:R-:W4:Y:S01]  /*73160*/  LDL.LU R25, [R1+0x24] ;  /* 0x0000240001197983 */ /* 0x000f220000300800 */
[----:B------:R-:W-:Y:S02]  /*73170*/  PRMT R20, R4, 0x7632, R20 ;  /* 0x0000763204147816 */ /* 0x000fe40000000014 */
[----:B------:R-:W-:Y:S01]  /*73180*/  ISETP.LT.AND P6, PT, R27, c[0x0][0x178], !P6 ;  /* 0x00005e001b007a0c */ /* 0x000fe200077c1270 */
[----:B------:R0:W-:Y:S04]  /*73190*/  @P5 STG.E.U16 [R16.64], R4 ;  /* 0x0000000410005986 */ /* 0x0001e8000c101506 */
[----:B------:R1:W-:Y:S01]  /*731a0*/  @P2 STG.E.U16 [R18.64], R20 ;  /* 0x0000001412002986 */ /* 0x0003e2000c101506 */
[----:B------:R-:W-:-:S02]  /*731b0*/  ISETP.LT.AND P2, PT, R11, c[0x0][0x178], !P3 ;  /* 0x00005e000b007a0c */ /* 0x000fc40005f41270 */
[----:B------:R-:W-:Y:S01]  /*731c0*/  IADD3 R22, R26, 0x12, RZ ;  /* 0x000000121a167810 */ /* 0x000fe20007ffe0ff */
[C-C-:B0-----:R-:W-:Y:S01]  /*731d0*/  IMAD.WIDE R16, R0.reuse, 0x2, R2.reuse ;  /* 0x0000000200107825 */ /* 0x141fe200078e0202 */
[----:B-1----:R-:W-:Y:S02]  /*731e0*/  IADD3 R20, R0, c[0x0][0x198], RZ ;  /* 0x0000660000147a10 */ /* 0x002fe40007ffe0ff */
[----:B------:R-:W-:Y:S02]  /*731f0*/  ISETP.GE.AND P1, PT, R22, c[0x0][0x17c], PT ;  /* 0x00005f0016007a0c */ /* 0x000fe40003f26270 */
[----:B------:R-:W-:Y:S01]  /*73200*/  IADD3 R22, R26, 0x16, RZ ;  /* 0x000000161a167810 */ /* 0x000fe20007ffe0ff */
[----:B------:R-:W-:Y:S01]  /*73210*/  IMAD.WIDE R18, R20, 0x2, R2 ;  /* 0x0000000214127825 */ /* 0x000fe200078e0202 */
[----:B--2---:R0:W-:Y:S03]  /*73220*/  @P4 STG.E.U16 [R16.64], R7 ;  /* 0x0000000710004986 */ /* 0x0041e6000c101506 */
[----:B0-----:R-:W-:Y:S01]  /*73230*/  IMAD.WIDE R16, R0, 0x2, R28 ;  /* 0x0000000200107825 */ /* 0x001fe200078e021c */
[----:B------:R-:W-:-:S02]  /*73240*/  PRMT R0, R7, 0x7632, R0 ;  /* 0x0000763207007816 */ /* 0x000fc40000000000 */
[----:B------:R-:W2:Y:S04]  /*73250*/  LDL.LU R7, [R1+0x14] ;  /* 0x0000140001077983 */ /* 0x000ea80000300800 */
[----:B---3--:R-:W-:Y:S04]  /*73260*/  @P6 STG.E.U16 [R16.64], R23 ;  /* 0x0000001710006986 */ /* 0x008fe8000c101506 */
[----:B------:R0:W-:Y:S01]  /*73270*/  @P2 STG.E.U16 [R18.64], R0 ;  /* 0x0000000012002986 */ /* 0x0001e2000c101506 */
[----:B------:R-:W-:-:S03]  /*73280*/  ISETP.GE.AND P2, PT, R22, c[0x0][0x17c], PT ;  /* 0x00005f0016007a0c */ /* 0x000fc60003f46270 */
[----:B------:R-:W3:Y:S01]  /*73290*/  LDL.LU R22, [R1+0x54] ;  /* 0x0000540001167983 */ /* 0x000ee20000300800 */
[----:B------:R-:W-:Y:S02]  /*732a0*/  IADD3 R4, R26, 0x14, RZ ;  /* 0x000000141a047810 */ /* 0x000fe40007ffe0ff */
[----:B------:R-:W-:Y:S02]  /*732b0*/  ISETP.LT.AND P3, PT, R27, c[0x0][0x178], !P3 ;  /* 0x00005e001b007a0c */ /* 0x000fe40005f61270 */
[----:B------:R-:W-:Y:S02]  /*732c0*/  ISETP.LT.AND P6, PT, R11, c[0x0][0x178], !P1 ;  /* 0x00005e000b007a0c */ /* 0x000fe40004fc1270 */
[----:B------:R-:W-:Y:S02]  /*732d0*/  ISETP.GE.AND P5, PT, R4, c[0x0][0x17c], PT ;  /* 0x00005f0004007a0c */ /* 0x000fe40003fa6270 */
[----:B------:R-:W-:Y:S02]  /*732e0*/  ISETP.LT.AND P1, PT, R27, c[0x0][0x178], !P1 ;  /* 0x00005e001b007a0c */ /* 0x000fe40004f21270 */
[----:B------:R-:W-:-:S02]  /*732f0*/  IADD3 R4, R26, 0x15, RZ ;  /* 0x000000151a047810 */ /* 0x000fc40007ffe0ff */
[C---:B0-----:R-:W-:Y:S01]  /*73300*/  IADD3 R0, R20.reuse, c[0x0][0x198], RZ ;  /* 0x0000660014007a10 */ /* 0x041fe20007ffe0ff */
[----:B------:R-:W-:Y:S01]  /*73310*/  IMAD.WIDE R16, R20, 0x2, R28 ;  /* 0x0000000214107825 */ /* 0x000fe200078e021c */
[----:B------:R-:W-:Y:S02]  /*73320*/  ISETP.GE.AND P4, PT, R4, c[0x0][0x17c], PT ;  /* 0x00005f0004007a0c */ /* 0x000fe40003f86270 */
[----:B------:R-:W-:Y:S01]  /*73330*/  PRMT R4, R23, 0x7632, R4 ;  /* 0x0000763217047816 */ /* 0x000fe20000000004 */
[----:B------:R-:W-:-:S04]  /*73340*/  IMAD.WIDE R18, R0, 0x2, R2 ;  /* 0x0000000200127825 */ /* 0x000fc800078e0202 */
[----:B------:R-:W-:Y:S01]  /*73350*/  IMAD.WIDE R20, R0, 0x2, R28 ;  /* 0x0000000200147825 */ /* 0x000fe200078e021c */
[----:B------:R-:W-:Y:S04]  /*73360*/  @P3 STG.E.U16 [R16.64], R4 ;  /* 0x0000000410003986 */ /* 0x000fe8000c101506 */
[----:B---3--:R0:W-:Y:S04]  /*73370*/  @P6 STG.E.U16 [R18.64], R22 ;  /* 0x0000001612006986 */ /* 0x0081e8000c101506 */
[----:B----4-:R-:W-:Y:S01]  /*73380*/  @P1 STG.E.U16 [R20.64], R25 ;  /* 0x0000001914001986 */ /* 0x010fe2000c101506 */
[----:B------:R-:W-:-:S02]  /*73390*/  ISETP.LT.AND P1, PT, R11, c[0x0][0x178], !P0 ;  /* 0x00005e000b007a0c */ /* 0x000fc40004721270 */
[----:B0-----:R-:W-:Y:S02]  /*733a0*/  IADD3 R18, R0, c[0x0][0x198], RZ ;  /* 0x0000660000127a10 */ /* 0x001fe40007ffe0ff */
[----:B------:R-:W-:-:S03]  /*733b0*/  PRMT R0, R22, 0x7632, R0 ;  /* 0x0000763216007816 */ /* 0x000fc60000000000 */
[----:B------:R-:W-:-:S06]  /*733c0*/  IMAD.WIDE R16, R18, 0x2, R2 ;  /* 0x0000000212107825 */ /* 0x000fcc00078e0202 */
[----:B------:R0:W-:Y:S04]  /*733d0*/  @P1 STG.E.U16 [R16.64], R0 ;  /* 0x0000000010001986 */ /* 0x0001e8000c101506 */
[----:B0-----:R-:W3:Y:S01]  /*733e0*/  LDL.LU R17, [R1+0x74] ;  /* 0x0000740001117983 */ /* 0x001ee20000300800 */
[----:B------:R-:W-:Y:S02]  /*733f0*/  ISETP.LT.AND P0, PT, R27, c[0x0][0x178], !P0 ;  /* 0x00005e001b007a0c */ /* 0x000fe40004701270 */
[----:B------:R-:W-:Y:S02]  /*73400*/  ISETP.LT.AND P6, PT, R11, c[0x0][0x178], !P5 ;  /* 0x00005e000b007a0c */ /* 0x000fe40006fc1270 */
[----:B------:R-:W-:Y:S02]  /*73410*/  ISETP.LT.AND P5, PT, R27, c[0x0][0x178], !P5 ;  /* 0x00005e001b007a0c */ /* 0x000fe40006fa1270 */
[----:B------:R-:W-:-:S02]  /*73420*/  IADD3 R4, R18, c[0x0][0x198], RZ ;  /* 0x0000660012047a10 */ /* 0x000fc40007ffe0ff */
[----:B------:R-:W-:Y:S01]  /*73430*/  IADD3 R23, R26, 0x17, RZ ;  /* 0x000000171a177810 */ /* 0x000fe20007ffe0ff */
[----:B------:R-:W-:Y:S01]  /*73440*/  IMAD.WIDE R18, R18, 0x2, R28 ;  /* 0x0000000212127825 */ /* 0x000fe200078e021c */
[----:B------:R-:W-:Y:S02]  /*73450*/  PRMT R24, R25, 0x7632, R24 ;  /* 0x0000763219187816 */ /* 0x000fe40000000018 */
[----:B------:R-:W-:Y:S01]  /*73460*/  ISETP.GE.AND P3, PT, R23, c[0x0][0x17c], PT ;  /* 0x00005f0017007a0c */ /* 0x000fe20003f66270 */
[----:B------:R-:W-:-:S04]  /*73470*/  IMAD.WIDE R20, R4, 0x2, R2 ;  /* 0x0000000204147825 */ /* 0x000fc800078e0202 */
[----:B------:R-:W-:Y:S01]  /*73480*/  IMAD.WIDE R22, R4, 0x2, R28 ;  /* 0x0000000204167825 */ /* 0x000fe200078e021c */
[----:B------:R0:W-:Y:S01]  /*73490*/  @P0 STG.E.U16 [R18.64], R24 ;  /* 0x0000001812000986 */ /* 0x0001e2000c101506 */
[----:B------:R-:W-:Y:S02]  /*734a0*/  IADD3 R25, R26, 0x18, RZ ;  /* 0x000000181a197810 */ /* 0x000fe40007ffe0ff */
[----:B--2---:R-:W-:Y:S02]  /*734b0*/  PRMT R0, R7, 0x7632, R0 ;  /* 0x0000763207007816 */ /* 0x004fe40000000000 */
[----:B0-----:R-:W-:Y:S02]  /*734c0*/  IADD3 R18, R4, c[0x0][0x198], RZ ;  /* 0x0000660004127a10 */ /* 0x001fe40007ffe0ff */
[----:B------:R-:W-:Y:S02]  /*734d0*/  ISETP.GE.AND P1, PT, R25, c[0x0][0x17c], PT ;  /* 0x00005f0019007a0c */ /* 0x000fe40003f26270 */
[----:B------:R-:W2:Y:S04]  /*734e0*/  LDL.LU R25, [R1+0xb4] ;  /* 0x0000b40001197983 */ /* 0x000ea80000300800 */
[----:B---3--:R-:W-:Y:S04]  /*734f0*/  @P6 STG.E.U16 [R20.64], R17 ;  /* 0x0000001114006986 */ /* 0x008fe8000c101506 */
[----:B------:R0:W-:Y:S01]  /*73500*/  @P5 STG.E.U16 [R22.64], R7 ;  /* 0x0000000716005986 */ /* 0x0001e2000c101506 */
[----:B------:R-:W-:-:S02]  /*73510*/  ISETP.LT.AND P5, PT, R11, c[0x0][0x178], !P4 ;  /* 0x00005e000b007a0c */ /* 0x000fc400067a1270 */
[----:B------:R-:W-:Y:S02]  /*73520*/  ISETP.LT.AND P4, PT, R27, c[0x0][0x178], !P4 ;  /* 0x00005e001b007a0c */ /* 0x000fe40006781270 */
[----:B0-----:R-:W-:Y:S01]  /*73530*/  PRMT R22, R17, 0x7632, R22 ;  /* 0x0000763211167816 */ /* 0x001fe20000000016 */
[C---:B------:R-:W-:Y:S01]  /*73540*/  IMAD.WIDE R16, R18.reuse, 0x2, R2 ;  /* 0x0000000212107825 */ /* 0x040fe200078e0202 */
[C---:B------:R-:W-:Y:S01]  /*73550*/  IADD3 R23, R18.reuse, c[0x0][0x198], RZ ;  /* 0x0000660012177a10 */ /* 0x040fe20007ffe0ff */
[----:B------:R-:W3:Y:S02]  /*73560*/  LDL.LU R7, [R1+0x64] ;  /* 0x0000640001077983 */ /* 0x000ee40000300800 */
[----:B------:R-:W-:-:S04]  /*73570*/  IMAD.WIDE R18, R18, 0x2, R28 ;  /* 0x0000000212127825 */ /* 0x000fc800078e021c */
[----:B------:R0:W-:Y:S04]  /*73580*/  @P5 STG.E.U16 [R16.64], R22 ;  /* 0x0000001610005986 */ /* 0x0001e8000c101506 */
[----:B------:R1:W-:Y:S04]  /*73590*/  @P4 STG.E.U16 [R18.64], R0 ;  /* 0x0000000012004986 */ /* 0x0003e8000c101506 */
[----:B0-----:R-:W4:Y:S04]  /*735a0*/  LDL.LU R22, [R1+0x34] ;  /* 0x0000340001167983 */ /* 0x001f280000300800 */
[----:B-1----:R-:W2:Y:S01]  /*735b0*/  LDL.LU R19, [R1+0x84] ;  /* 0x0000840001137983 */ /* 0x002ea20000300800 */
[----:B------:R-:W-:-:S02]  /*735c0*/  ISETP.LT.AND P6, PT, R11, c[0x0][0x178], !P2 ;  /* 0x00005e000b007a0c */ /* 0x000fc400057c1270 */
[----:B------:R-:W-:Y:S02]  /*735d0*/  IADD3 R20, R26, 0x19, RZ ;  /* 0x000000191a147810 */ /* 0x000fe40007ffe0ff */
[----:B------:R-:W-:Y:S02]  /*735e0*/  ISETP.LT.AND P2, PT, R27, c[0x0][0x178], !P2 ;  /* 0x00005e001b007a0c */ /* 0x000fe40005741270 */
[----:B------:R-:W-:Y:S01]  /*735f0*/  ISETP.GE.AND P0, PT, R20, c[0x0][0x17c], PT ;  /* 0x00005f0014007a0c */ /* 0x000fe20003f06270 */
[----:B------:R-:W-:Y:S01]  /*73600*/  IMAD.WIDE R20, R23, 0x2, R2 ;  /* 0x0000000217147825 */ /* 0x000fe200078e0202 */
[----:B------:R-:W-:Y:S02]  /*73610*/  IADD3 R0, R26, 0x1b, RZ ;  /* 0x0000001b1a007810 */ /* 0x000fe40007ffe0ff */
[----:B------:R-:W-:Y:S01]  /*73620*/  ISETP.LT.AND P4, PT, R11, c[0x0][0x178], !P3 ;  /* 0x00005e000b007a0c */ /* 0x000fe20005f81270 */
[----:B------:R-:W-:Y:S01]  /*73630*/  IMAD.WIDE R16, R23, 0x2, R28 ;  /* 0x0000000217107825 */ /* 0x000fe200078e021c */
[----:B------:R-:W-:-:S02]  /*73640*/  ISETP.LT.AND P3, PT, R27, c[0x0][0x178], !P3 ;  /* 0x00005e001b007a0c */ /* 0x000fc40005f61270 */
[----:B------:R-:W-:-:S04]  /*73650*/  IADD3 R4, R26, 0x1a, RZ ;  /* 0x0000001a1a047810 */ /* 0x000fc80007ffe0ff */
[----:B------:R-:W-:Y:S01]  /*73660*/  ISETP.GE.AND P5, PT, R4, c[0x0][0x17c], PT ;  /* 0x00005f0004007a0c */ /* 0x000fe20003fa6270 */
[----:B--2---:R0:W-:Y:S01]  /*73670*/  @P6 STG.E.U16 [R20.64], R19 ;  /* 0x0000001314006986 */ /* 0x0041e2000c101506 */
[----:B------:R-:W-:Y:S02]  /*73680*/  ISETP.GE.AND P6, PT, R0, c[0x0][0x17c], PT ;  /* 0x00005f0000007a0c */ /* 0x000fe40003fc6270 */
[----:B------:R-:W-:Y:S02]  /*73690*/  IADD3 R0, R23, c[0x0][0x198], RZ ;  /* 0x0000660017007a10 */ /* 0x000fe40007ffe0ff */
[----:B------:R-:W2:Y:S01]  /*736a0*/  LDL.LU R23, [R1+0x3b4] ;  /* 0x0003b40001177983 */ /* 0x000ea20000300800 */
[----:B------:R-:W-:-:S03]  /*736b0*/  PRMT R4, R19, 0x7632, R4 ;  /* 0x0000763213047816 */ /* 0x000fc60000000004 */
[----:B----4-:R1:W-:Y:S01]  /*736c0*/  @P2 STG.E.U16 [R16.64], R22 ;  /* 0x0000001610002986 */ /* 0x0103e2000c101506 */
[----:B------:R-:W-:Y:S02]  /*736d0*/  ISETP.LT.AND P2, PT, R11, c[0x0][0x178], !P1 ;  /* 0x00005e000b007a0c */ /* 0x000fe40004f41270 */
[----:B0-----:R-:W-:Y:S01]  /*736e0*/  PRMT R20, R22, 0x7632, R20 ;  /* 0x0000763216147816 */ /* 0x001fe20000000014 */
[C---:B------:R-:W-:Y:S01]  /*736f0*/  IMAD.WIDE R18, R0.reuse, 0x2, R2 ;  /* 0x0000000200127825 */ /* 0x040fe200078e0202 */
[----:B-1----:R-:W4:Y:S03]  /*73700*/  LDL.LU R22, [R1+0xa4] ;  /* 0x0000a40001167983 */ /* 0x002f260000300800 */
[C---:B------:R-:W-:Y:S01]  /*73710*/  IMAD.WIDE R16, R0.reuse, 0x2, R28 ;  /* 0x0000000200107825 */ /* 0x040fe200078e021c */
[----:B------:R-:W-:Y:S01]  /*73720*/  IADD3 R0, R0, c[0x0][0x198], RZ ;  /* 0x0000660000007a10 */ /* 0x000fe20007ffe0ff */
[----:B------:R-:W-:Y:S04]  /*73730*/  @P4 STG.E.U16 [R18.64], R4 ;  /* 0x0000000412004986 */ /* 0x000fe8000c101506 */
[----:B------:R0:W-:Y:S01]  /*73740*/  @P3 STG.E.U16 [R16.64], R20 ;  /* 0x0000001410003986 */ /* 0x0001e2000c101506 */
[----:B------:R-:W-:Y:S01]  /*73750*/  ISETP.LT.AND P1, PT, R27, c[0x0][0x178], !P1 ;  /* 0x00005e001b007a0c */ /* 0x000fe20004f21270 */
[----:B0-----:R-:W-:Y:S01]  /*73760*/  IMAD.WIDE R16, R0, 0x2, R2 ;  /* 0x0000000200107825 */ /* 0x001fe200078e0202 */
[----:B------:R-:W-:-:S04]  /*73770*/  PRMT R20, R25, 0x7632, R20 ;  /* 0x0000763219147816 */ /* 0x000fc80000000014 */
[----:B------:R0:W-:Y:S01]  /*73780*/  @P2 STG.E.U16 [R16.64], R25 ;  /* 0x0000001910002986 */ /* 0x0001e2000c101506 */
[----:B------:R-:W-:Y:S01]  /*73790*/  IADD3 R4, R26, 0x1d, RZ ;  /* 0x0000001d1a047810 */ /* 0x000fe20007ffe0ff */
[----:B------:R-:W-:Y:S02]  /*737a0*/  IMAD.WIDE R18, R0, 0x2, R28 ;  /* 0x0000000200127825 */ /* 0x000fe400078e021c */
[----:B0-----:R-:W4:Y:S01]  /*737b0*/  LDL.LU R25, [R1+0x3c4] ;  /* 0x0003c40001197983 */ /* 0x001f220000300800 */
[----:B------:R-:W-:Y:S02]  /*737c0*/  ISETP.GE.AND P2, PT, R4, c[0x0][0x17c], PT ;  /* 0x00005f0004007a0c */ /* 0x000fe40003f46270 */
[----:B---3--:R-:W-:Y:S01]  /*737d0*/  PRMT R4, R7, 0x7632, R4 ;  /* 0x0000763207047816 */ /* 0x008fe20000000004 */
[----:B------:R0:W-:Y:S04]  /*737e0*/  @P1 STG.E.U16 [R18.64], R7 ;  /* 0x0000000712001986 */ /* 0x0001e8000c101506 */
[----:B0-----:R-:W3:Y:S01]  /*737f0*/  LDL.LU R7, [R1+0x94] ;  /* 0x0000940001077983 */ /* 0x001ee20000300800 */
[----:B------:R-:W-:-:S02]  /*73800*/  ISETP.LT.AND P3, PT, R11, c[0x0][0x178], !P0 ;  /* 0x00005e000b007a0c */ /* 0x000fc40004761270 */
[----:B------:R-:W-:Y:S02]  /*73810*/  ISETP.LT.AND P0, PT, R27, c[0x0][0x178], !P0 ;  /* 0x00005e001b007a0c */ /* 0x000fe40004701270 */
[----:B------:R-:W-:Y:S02]  /*73820*/  IADD3 R0, R0, c[0x0][0x198], RZ ;  /* 0x0000660000007a10 */ /* 0x000fe40007ffe0ff */
[----:B------:R-:W-:-:S03]  /*73830*/  ISETP.LT.AND P1, PT, R11, c[0x0][0x178], !P5 ;  /* 0x00005e000b007a0c */ /* 0x000fc60006f21270 */
[----:B------:R-:W-:-:S04]  /*73840*/  IMAD.WIDE R16, R0, 0x2, R2 ;  /* 0x0000000200107825 */ /* 0x000fc800078e0202 */
[C---:B------:R-:W-:Y:S01]  /*73850*/  IMAD.WIDE R18, R0.reuse, 0x2, R28 ;  /* 0x0000000200127825 */ /* 0x040fe200078e021c */
[----:B------:R-:W-:Y:S01]  /*73860*/  IADD3 R0, R0, c[0x0][0x198], RZ ;  /* 0x0000660000007a10 */ /* 0x000fe20007ffe0ff */
[----:B------:R0:W-:Y:S01]  /*73870*/  @P3 STG.E.U16 [R16.64], R20 ;  /* 0x0000001410003986 */ /* 0x0001e2000c101506 */
[----:B------:R-:W-:-:S03]  /*73880*/  ISETP.LT.AND P5, PT, R27, c[0x0][0x178], !P5 ;  /* 0x00005e001b007a0c */ /* 0x000fc60006fa1270 */
[----:B------:R1:W-:Y:S01]  /*73890*/  @P0 STG.E.U16 [R18.64], R4 ;  /* 0x0000000412000986 */ /* 0x0003e2000c101506 */
[----:B------:R-:W-:Y:S02]  /*738a0*/  ISETP.LT.AND P0, PT, R11, c[0x0][0x178], !P6 ;  /* 0x00005e000b007a0c */ /* 0x000fe40007701270 */
[C---:B------:R-:W-:Y:S02]  /*738b0*/  IADD3 R21, R26.reuse, 0x1c, RZ ;  /* 0x0000001c1a157810 */ /* 0x040fe40007ffe0ff */
[----:B0-----:R-:W-:Y:S01]  /*738c0*/  IADD3 R20, R26, 0x1e, RZ ;  /* 0x0000001e1a147810 */ /* 0x001fe20007ffe0ff */
[----:B------:R-:W-:-:S03]  /*738d0*/  IMAD.WIDE R16, R0, 0x2, R2 ;  /* 0x0000000200107825 */ /* 0x000fc600078e0202 */
[----:B------:R-:W-:Y:S02]  /*738e0*/  ISETP.GE.AND P3, PT, R20, c[0x0][0x17c], PT ;  /* 0x00005f0014007a0c */ /* 0x000fe40003f66270 */
[----:B------:R-:W-:Y:S02]  /*738f0*/  IADD3 R20, R0, c[0x0][0x198], RZ ;  /* 0x0000660000147a10 */ /* 0x000fe40007ffe0ff */
[----:B------:R-:W-:-:S03]  /*73900*/  ISETP.GE.AND P4, PT, R21, c[0x0][0x17c], PT ;  /* 0x00005f0015007a0c */ /* 0x000fc60003f86270 */
[----:B-1----:R-:W-:Y:S01]  /*73910*/  IMAD.WIDE R18, R20, 0x2, R2 ;  /* 0x0000000214127825 */ /* 0x002fe200078e0202 */
[----:B------:R-:W-:Y:S02]  /*73920*/  ISETP.LT.AND P6, PT, R27, c[0x0][0x178], !P6 ;  /* 0x00005e001b007a0c */ /* 0x000fe400077c1270 */
[----:B------:R-:W-:Y:S01]  /*73930*/  IADD3 R4, R26, 0x1f, RZ ;  /* 0x0000001f1a047810 */ /* 0x000fe20007ffe0ff */
[----:B--2---:R0:W-:Y:S02]  /*73940*/  @P1 STG.E.U16 [R16.64], R23 ;  /* 0x0000001710001986 */ /* 0x0041e4000c101506 */
[----:B0-----:R-:W-:Y:S01]  /*73950*/  IMAD.WIDE R16, R0, 0x2, R28 ;  /* 0x0000000200107825 */ /* 0x001fe200078e021c */
[----:B------:R-:W-:-:S04]  /*73960*/  PRMT R0, R23, 0x7632, R0 ;  /* 0x0000763217007816 */ /* 0x000fc80000000000 */
[----:B----4-:R0:W-:Y:S01]  /*73970*/  @P5 STG.E.U16 [R16.64], R22 ;  /* 0x0000001610005986 */ /* 0x0101e2000c101506 */
[----:B------:R-:W-:-:S03]  /*73980*/  ISETP.LT.AND P5, PT, R11, c[0x0][0x178], !P4 ;  /* 0x00005e000b007a0c */ /* 0x000fc600067a1270 */
[----:B------:R1:W-:Y:S01]  /*73990*/  @P0 STG.E.U16 [R18.64], R0 ;  /* 0x0000000012000986 */ /* 0x0003e2000c101506 */
[----:B------:R-:W-:Y:S02]  /*739a0*/  ISETP.GE.AND P1, PT, R4, c[0x0][0x17c], PT ;  /* 0x00005f0004007a0c */ /* 0x000fe40003f26270 */
[----:B------:R-:W-:Y:S01]  /*739b0*/  PRMT R4, R22, 0x7632, R4 ;  /* 0x0000763216047816 */ /* 0x000fe20000000004 */
[C---:B0-----:R-:W-:Y:S01]  /*739c0*/  IMAD.WIDE R16, R20.reuse, 0x2, R28 ;  /* 0x0000000214107825 */ /* 0x041fe200078e021c */
[----:B-1----:R-:W-:-:S04]  /*739d0*/  IADD3 R0, R20, c[0x0][0x198], RZ ;  /* 0x0000660014007a10 */ /* 0x002fc80007ffe0ff */
[----:B------:R-:W-:Y:S01]  /*739e0*/  @P6 STG.E.U16 [R16.64], R4 ;  /* 0x0000000410006986 */ /* 0x000fe2000c101506 */
[----:B------:R-:W-:Y:S01]  /*739f0*/  IMAD.WIDE R18, R0, 0x2, R2 ;  /* 0x0000000200127825 */ /* 0x000fe200078e0202 */
[----:B------:R-:W-:-:S03]  /*73a00*/  ISETP.LT.AND P4, PT, R27, c[0x0][0x178], !P4 ;  /* 0x00005e001b007a0c */ /* 0x000fc60006781270 */
[C---:B------:R-:W-:Y:S01]  /*73a10*/  IMAD.WIDE R20, R0.reuse, 0x2, R28 ;  /* 0x0000000200147825 */ /* 0x040fe200078e021c */
[----:B------:R0:W-:Y:S01]  /*73a20*/  @P5 STG.E.U16 [R18.64], R25 ;  /* 0x0000001912005986 */ /* 0x0001e2000c101506 */
[----:B------:R-:W-:Y:S02]  /*73a30*/  ISETP.LT.AND P5, PT, R11, c[0x0][0x178], !P2 ;  /* 0x00005e000b007a0c */ /* 0x000fe400057a1270 */
[----:B0-----:R-:W-:Y:S02]  /*73a40*/  IADD3 R18, R0, c[0x0][0x198], RZ ;  /* 0x0000660000127a10 */ /* 0x001fe40007ffe0ff */
[----:B------:R-:W-:-:S03]  /*73a50*/  PRMT R0, R25, 0x7632, R0 ;  /* 0x0000763219007816 */ /* 0x000fc60000000000 */
[----:B------:R-:W-:Y:S01]  /*73a60*/  IMAD.WIDE R16, R18, 0x2, R2 ;  /* 0x0000000212107825 */ /* 0x000fe200078e0202 */
[----:B---3--:R0:W-:Y:S01]  /*73a70*/  @P4 STG.E.U16 [R20.64], R7 ;  /* 0x0000000714004986 */ /* 0x0081e2000c101506 */
[----:B------:R-:W-:-:S04]  /*73a80*/  PRMT R24, R7, 0x7632, R24 ;  /* 0x0000763207187816 */ /* 0x000fc80000000018 */
[----:B------:R1:W-:Y:S04]  /*73a90*/  @P5 STG.E.U16 [R16.64], R0 ;  /* 0x0000000010005986 */ /* 0x0003e8000c101506 */
[----:B0-----:R-:W2:Y:S04]  /*73aa0*/  LDL.LU R7, [R1+0x8] ;  /* 0x0000080001077983 */ /* 0x001ea80000300800 */
[----:B-1----:R-:W3:Y:S01]  /*73ab0*/  LDL.LU R17, [R1+0x3d4] ;  /* 0x0003d40001117983 */ /* 0x002ee20000300800 */
[----:B------:R-:W-:Y:S02]  /*73ac0*/  ISETP.LT.AND P2, PT, R27, c[0x0][0x178], !P2 ;  /* 0x00005e001b007a0c */ /* 0x000fe40005741270 */
[----:B------:R-:W-:-:S02]  /*73ad0*/  ISETP.LT.AND P4, PT, R11, c[0x0][0x178], !P3 ;  /* 0x00005e000b007a0c */ /* 0x000fc40005f81270 */
[----:B------:R-:W-:Y:S02]  /*73ae0*/  ISETP.LT.AND P3, PT, R27, c[0x0][0x178], !P3 ;  /* 0x00005e001b007a0c */ /* 0x000fe40005f61270 */
[----:B------:R-:W-:Y:S02]  /*73af0*/  IADD3 R4, R18, c[0x0][0x198], RZ ;  /* 0x0000660012047a10 */ /* 0x000fe40007ffe0ff */
[C---:B------:R-:W-:Y:S02]  /*73b00*/  IADD3 R22, R26.reuse, 0x20, RZ ;  /* 0x000000201a167810 */ /* 0x040fe40007ffe0ff */
[----:B------:R-:W-:Y:S01]  /*73b10*/  IADD3 R23, R26, 0x21, RZ ;  /* 0x000000211a177810 */ /* 0x000fe20007ffe0ff */
[----:B------:R-:W-:Y:S01]  /*73b20*/  IMAD.WIDE R18, R18, 0x2, R28 ;  /* 0x0000000212127825 */ /* 0x000fe200078e021c */
[----:B------:R-:W-:Y:S02]  /*73b30*/  ISETP.GE.AND P0, PT, R22, c[0x0][0x17c], PT ;  /* 0x00005f0016007a0c */ /* 0x000fe40003f06270 */
[----:B------:R-:W-:Y:S01]  /*73b40*/  ISETP.GE.AND P6, PT, R23, c[0x0][0x17c], PT ;  /* 0x00005f0017007a0c */ /* 0x000fe20003fc6270 */
[C---:B------:R-:W-:Y:S01]  /*73b50*/  IMAD.WIDE R20, R4.reuse, 0x2, R2 ;  /* 0x0000000204147825 */ /* 0x040fe200078e0202 */
[----:B------:R-:W-:Y:S03]  /*73b60*/  @P2 STG.E.U16 [R18.64], R24 ;  /* 0x0000001812002986 */ /* 0x000fe6000c101506 */
[----:B------:R-:W-:Y:S01]  /*73b70*/  IMAD.WIDE R22, R4, 0x2, R28 ;  /* 0x0000000204167825 */ /* 0x000fe200078e021c */
[----:B---3--:R-:W-:Y:S04]  /*73b80*/  @P4 STG.E.U16 [R20.64], R17 ;  /* 0x0000001114004986 */ /* 0x008fe8000c101506 */
[----:B------:R0:W-:Y:S04]  /*73b90*/  @P3 STG.E.U16 [R22.64], R5 ;  /* 0x0000000516003986 */ /* 0x0001e8000c101506 */
[----:B0-----:R-:W3:Y:S01]  /*73ba0*/  LDL.LU R23, [R1+0x48] ;  /* 0x0000480001177983 */ /* 0x001ee20000300800 */
[----:B------:R-:W-:-:S02]  /*73bb0*/  ISETP.LT.AND P3, PT, R11, c[0x0][0x178], !P1 ;  /* 0x00005e000b007a0c */ /* 0x000fc40004f61270 */
[----:B------:R-:W-:Y:S02]  /*73bc0*/  ISETP.LT.AND P1, PT, R27, c[0x0][0x178], !P1 ;  /* 0x00005e001b007a0c */ /* 0x000fe40004f21270 */
[----:B------:R-:W-:Y:S02]  /*73bd0*/  IADD3 R4, R4, c[0x0][0x198], RZ ;  /* 0x0000660004047a10 */ /* 0x000fe40007ffe0ff */
[----:B------:R-:W-:Y:S02]  /*73be0*/  PRMT R19, R17, 0x7632, R19 ;  /* 0x0000763211137816 */ /* 0x000fe40000000013 */
[----:B------:R-:W-:Y:S01]  /*73bf0*/  PRMT R18, R5, 0x7632, R18 ;  /* 0x0000763205127816 */ /* 0x000fe20000000012 */
[C---:B------:R-:W-:Y:S01]  /*73c00*/  IMAD.WIDE R16, R4.reuse, 0x2, R2 ;  /* 0x0000000204107825 */ /* 0x040fe200078e0202 */
[----:B------:R-:W-:Y:S02]  /*73c10*/  ISETP.LT.AND P2, PT, R11, c[0x0][0x178], !P0 ;  /* 0x00005e000b007a0c */ /* 0x000fe40004741270 */
[C---:B------:R-:W-:Y:S01]  /*73c20*/  IADD3 R0, R4.reuse, c[0x0][0x198], RZ ;  /* 0x0000660004007a10 */ /* 0x040fe20007ffe0ff */
[----:B------:R-:W-:Y:S01]  /*73c30*/  IMAD.WIDE R4, R4, 0x2, R28 ;  /* 0x0000000204047825 */ /* 0x000fe200078e021c */
[----:B------:R-:W-:Y:S01]  /*73c40*/  ISETP.LT.AND P0, PT, R27, c[0x0][0x178], !P0 ;  /* 0x00005e001b007a0c */ /* 0x000fe20004701270 */
[----:B------:R0:W-:Y:S04]  /*73c50*/  @P3 STG.E.U16 [R16.64], R19 ;  /* 0x0000001310003986 */ /* 0x0001e8000c101506 */
[----:B------:R1:W-:Y:S01]  /*73c60*/  @P1 STG.E.U16 [R4.64], R18 ;  /* 0x0000001204001986 */ /* 0x0003e2000c101506 */
[----:B------:R-:W-:-:S02]  /*73c70*/  ISETP.LT.AND P1, PT, R11, c[0x0][0x178], !P6 ;  /* 0x00005e000b007a0c */ /* 0x000fc40007721270 */
[----:B------:R-:W-:Y:S01]  /*73c80*/  IADD3 R20, R26, 0x23, RZ ;  /* 0x000000231a147810 */ /* 0x000fe20007ffe0ff */
[----:B0-----:R-:W-:Y:S01]  /*73c90*/  IMAD.WIDE R16, R0, 0x2, R2 ;  /* 0x0000000200107825 */ /* 0x001fe200078e0202 */
[----:B------:R-:W-:-:S03]  /*73ca0*/  IADD3 R25, R26, 0x22, RZ ;  /* 0x000000221a197810 */ /* 0x000fc60007ffe0ff */
[C---:B-1----:R-:W-:Y:S01]  /*73cb0*/  IMAD.WIDE R4, R0.reuse, 0x2, R28 ;  /* 0x0000000200047825 */ /* 0x042fe200078e021c */
[----:B------:R-:W-:Y:S02]  /*73cc0*/  IADD3 R0, R0, c[0x0][0x198], RZ ;  /* 0x0000660000007a10 */ /* 0x000fe40007ffe0ff */
[----:B------:R-:W-:Y:S02]  /*73cd0*/  IADD3 R18, R26, 0x25, RZ ;  /* 0x000000251a127810 */ /* 0x000fe40007ffe0ff */
[----:B------:R-:W-:Y:S02]  /*73ce0*/  ISETP.GE.AND P4, PT, R20, c[0x0][0x17c], PT ;  /* 0x00005f0014007a0c */ /* 0x000fe40003f86270 */
[----:B------:R-:W-:Y:S02]  /*73cf0*/  ISETP.GE.AND P5, PT, R25, c[0x0][0x17c], PT ;  /* 0x00005f0019007a0c */ /* 0x000fe40003fa6270 */
[----:B------:R-:W4:Y:S04]  /*73d00*/  LDL.LU R25, [R1+0x28] ;  /* 0x0000280001197983 */ /* 0x000f280000300800 */
[----:B---3--:R-:W-:Y:S01]  /*73d10*/  @P2 STG.E.U16 [R16.64], R23 ;  /* 0x0000001710002986 */ /* 0x008fe2000c101506 */
[----:B------:R-:W-:-:S03]  /*73d20*/  PRMT R20, R23, 0x7632, R20 ;  /* 0x0000763217147816 */ /* 0x000fc60000000014 */
[----:B--2---:R0:W-:Y:S01]  /*73d30*/  @P0 STG.E.U16 [R4.64], R7 ;  /* 0x0000000704000986 */ /* 0x0041e2000c101506 */
[----:B------:R-:W-:Y:S02]  /*73d40*/  ISETP.GE.AND P2, PT, R18, c[0x0][0x17c], PT ;  /* 0x00005f0012007a0c */ /* 0x000fe40003f46270 */
[----:B------:R-:W-:Y:S01]  /*73d50*/  PRMT R18, R7, 0x7632, R18 ;  /* 0x0000763207127816 */ /* 0x000fe20000000012 */
[C---:B0-----:R-:W-:Y:S01]  /*73d60*/  IMAD.WIDE R4, R0.reuse, 0x2, R2 ;  /* 0x0000000200047825 */ /* 0x041fe200078e0202 */
[----:B------:R-:W2:Y:S04]  /*73d70*/  LDL.LU R7, [R1+0x78] ;  /* 0x0000780001077983 */ /* 0x000ea80000300800 */
[----:B------:R-:W3:Y:S04]  /*73d80*/  LDL.LU R23, [R1+0x18] ;  /* 0x0000180001177983 */ /* 0x000ee80000300800 */
[----:B------:R0:W-:Y:S04]  /*73d90*/  @P1 STG.E.U16 [R4.64], R20 ;  /* 0x0000001404001986 */ /* 0x0001e8000c101506 */
[----:B0-----:R-:W3:Y:S01]  /*73da0*/  LDL.LU R20, [R1+0x58] ;  /* 0x0000580001147983 */ /* 0x001ee20000300800 */
[----:B------:R-:W-:Y:S01]  /*73db0*/  ISETP.LT.AND P6, PT, R27, c[0x0][0x178], !P6 ;  /* 0x00005e001b007a0c */ /* 0x000fe200077c1270 */
[----:B------:R-:W-:Y:S01]  /*73dc0*/  IMAD.WIDE R16, R0, 0x2, R28 ;  /* 0x0000000200107825 */ /* 0x000fe200078e021c */
[----:B------:R-:W-:-:S02]  /*73dd0*/  ISETP.LT.AND P0, PT, R11, c[0x0][0x178], !P5 ;  /* 0x00005e000b007a0c */ /* 0x000fc40006f01270 */
[----:B------:R-:W-:Y:S02]  /*73de0*/  ISETP.LT.AND P5, PT, R27, c[0x0][0x178], !P5 ;  /* 0x00005e001b007a0c */ /* 0x000fe40006fa1270 */
[----:B------:R-:W-:Y:S02]  /*73df0*/  IADD3 R4, R0, c[0x0][0x198], RZ ;  /* 0x0000660000047a10 */ /* 0x000fe40007ffe0ff */
[----:B------:R-:W-:Y:S02]  /*73e00*/  IADD3 R19, R26, 0x26, RZ ;  /* 0x000000261a137810 */ /* 0x000fe40007ffe0ff */
[----:B------:R-:W-:-:S03]  /*73e10*/  IADD3 R0, R4, c[0x0][0x198], RZ ;  /* 0x0000660004007a10 */ /* 0x000fc60007ffe0ff */
[----:B------:R0:W-:Y:S01]  /*73e20*/  @P6 STG.E.U16 [R16.64], R18 ;  /* 0x0000001210006986 */ /* 0x0001e2000c101506 */
[----:B------:R-:W-:Y:S02]  /*73e30*/  ISETP.LT.AND P6, PT, R11, c[0x0][0x178], !P4 ;  /* 0x00005e000b007a0c */ /* 0x000fe400067c1270 */
[----:B------:R-:W-:Y:S02]  /*73e40*/  ISETP.LT.AND P4, PT, R27, c[0x0][0x178], !P4 ;  /* 0x00005e001b007a0c */ /* 0x000fe40006781270 */
[----:B------:R-:W-:Y:S02]  /*73e50*/  IADD3 R21, R26, 0x24, RZ ;  /* 0x000000241a157810 */ /* 0x000fe40007ffe0ff */
[----:B------:R-:W-:Y:S01]  /*73e60*/  ISETP.GE.AND P1, PT, R19, c[0x0][0x17c], PT ;  /* 0x00005f0013007a0c */ /* 0x000fe20003f26270 */
[----:B0-----:R-:W-:Y:S01]  /*73e70*/  IMAD.WIDE R16, R4, 0x2, R2 ;  /* 0x0000000204107825 */ /* 0x001fe200078e0202 */
[----:B------:R-:W-:-:S03]  /*73e80*/  IADD3 R18, R26, 0x27, RZ ;  /* 0x000000271a127810 */ /* 0x000fc60007ffe0ff */
[----:B------:R-:W-:Y:S01]  /*73e90*/  IMAD.WIDE R4, R4, 0x2, R28 ;  /* 0x0000000204047825 */ /* 0x000fe200078e021c */
[----:B------:R-:W-:Y:S02]  /*73ea0*/  ISETP.GE.AND P3, PT, R21, c[0x0][0x17c], PT ;  /* 0x00005f0015007a0c */ /* 0x000fe40003f66270 */
[----:B--2---:R-:W-:Y:S01]  /*73eb0*/  PRMT R21, R7, 0x7632, R21 ;  /* 0x0000763207157816 */ /* 0x004fe20000000015 */
[----:B---3--:R0:W-:Y:S01]  /*73ec0*/  @P0 STG.E.U16 [R16.64], R20 ;  /* 0x0000001410000986 */ /* 0x0081e2000c101506 */
[----:B------:R-:W-:Y:S02]  /*73ed0*/  PRMT R19, R20, 0x7632, R19 ;  /* 0x0000763214137816 */ /* 0x000fe40000000013 */
[----:B------:R-:W-:Y:S01]  /*73ee0*/  ISETP.GE.AND P0, PT, R18, c[0x0][0x17c], PT ;  /* 0x00005f0012007a0c */ /* 0x000fe20003f06270 */
[----:B----4-:R1:W-:Y:S01]  /*73ef0*/  @P5 STG.E.U16 [R4.64], R25 ;  /* 0x0000001904005986 */ /* 0x0103e2000c101506 */
[----:B------:R-:W-:Y:S02]  /*73f00*/  PRMT R18, R25, 0x7632, R18 ;  /* 0x0000763219127816 */ /* 0x000fe40000000012 */
[----:B------:R-:W-:Y:S01]  /*73f10*/  ISETP.LT.AND P5, PT, R11, c[0x0][0x178], !P3 ;  /* 0x00005e000b007a0c */ /* 0x000fe20005fa1270 */
[----:B0-----:R-:W-:-:S04]  /*73f20*/  IMAD.WIDE R16, R0, 0x2, R2 ;  /* 0x0000000200107825 */ /* 0x001fc800078e0202 */
[----:B-1----:R-:W-:Y:S01]  /*73f30*/  IMAD.WIDE R4, R0, 0x2, R28 ;  /* 0x0000000200047825 */ /* 0x002fe200078e021c */
[----:B------:R0:W-:Y:S01]  /*73f40*/  @P6 STG.E.U16 [R16.64], R19 ;  /* 0x0000001310006986 */ /* 0x0001e2000c101506 */
[----:B------:R-:W-:-:S03]  /*73f50*/  ISETP.LT.AND P3, PT, R27, c[0x0][0x178], !P3 ;  /* 0x00005e001b007a0c */ /* 0x000fc60005f61270 */
[----:B------:R1:W-:Y:S01]  /*73f60*/  @P4 STG.E.U16 [R4.64], R18 ;  /* 0x0000001204004986 */ /* 0x0003e2000c101506 */
[----:B------:R-:W-:-:S03]  /*73f70*/  ISETP.LT.AND P4, PT, R11, c[0x0][0x178], !P2 ;  /* 0x00005e000b007a0c */ /* 0x000fc60005781270 */
[----:B------:R-:W2:Y:S01]  /*73f80*/  LDL.LU R25, [R1+0x38] ;  /* 0x0000380001197983 */ /* 0x000ea20000300800 */
[----:B0-----:R-:W-:Y:S02]  /*73f90*/  IADD3 R17, R0, c[0x0][0x198], RZ ;  /* 0x0000660000117a10 */ /* 0x001fe40007ffe0ff */
[----:B------:R-:W-:Y:S02]  /*73fa0*/  IADD3 R16, R26, 0x28, RZ ;  /* 0x000000281a107810 */ /* 0x000fe40007ffe0ff */
[C---:B------:R-:W-:Y:S01]  /*73fb0*/  IADD3 R20, R17.reuse, c[0x0][0x198], RZ ;  /* 0x0000660011147a10 */ /* 0x040fe20007ffe0ff */
[----:B-1----:R-:W-:Y:S01]  /*73fc0*/  IMAD.WIDE R4, R17, 0x2, R2 ;  /* 0x0000000211047825 */ /* 0x002fe200078e0202 */
[----:B------:R-:W-:-:S03]  /*73fd0*/  ISETP.GE.AND P6, PT, R16, c[0x0][0x17c], PT ;  /* 0x00005f0010007a0c */ /* 0x000fc60003fc6270 */
[----:B------:R-:W-:Y:S01]  /*73fe0*/  IMAD.WIDE R16, R17, 0x2, R28 ;  /* 0x0000000211107825 */ /* 0x000fe200078e021c */
[----:B------:R0:W-:Y:S03]  /*73ff0*/  @P5 STG.E.U16 [R4.64], R7 ;  /* 0x0000000704005986 */ /* 0x0001e6000c101506 */
[----:B------:R-:W-:Y:S01]  /*74000*/  IMAD.WIDE R18, R20, 0x2, R2 ;  /* 0x0000000214127825 */ /* 0x000fe200078e0202 */
[----:B------:R-:W-:Y:S04]  /*74010*/  @P3 STG.E.U16 [R16.64], R23 ;  /* 0x0000001710003986 */ /* 0x000fe8000c101506 */
[----:B------:R1:W-:Y:S04]  /*74020*/  @P4 STG.E.U16 [R18.64], R21 ;  /* 0x0000001512004986 */ /* 0x0003e8000c101506 */
[----:B0-----:R-:W3:Y:S04]  /*74030*/  LDL.LU R7, [R1+0x1cf0] ;  /* 0x001cf00001077983 */ /* 0x001ee80000300800 */
[----:B-1----:R-:W4:Y:S01]  /*74040*/  LDL.LU R21, [R1+0x88] ;  /* 0x0000880001157983 */ /* 0x002f220000300800 */
[----:B------:R-:W-:-:S02]  /*74050*/  ISETP.LT.AND P2, PT, R27, c[0x0][0x178], !P2 ;  /* 0x00005e001b007a0c */ /* 0x000fc40005741270 */
[----:B------:R-:W-:Y:S02]  /*74060*/  IADD3 R0, R26, 0x29, RZ ;  /* 0x000000291a007810 */ /* 0x000fe40007ffe0ff */
[----:B------:R-:W-:Y:S02]  /*74070*/  ISETP.LT.AND P3, PT, R11, c[0x0][0x178], !P1 ;  /* 0x00005e000b007a0c */ /* 0x000fe40004f61270 */
[----:B------:R-:W-:Y:S01]  /*74080*/  ISETP.LT.AND P1, PT, R27, c[0x0][0x178], !P1 ;  /* 0x00005e001b007a0c */ /* 0x000fe20004f21270 */
[----:B------:R-:W-:Y:S01]  /*74090*/  IMAD.WIDE R4, R20, 0x2, R28 ;  /* 0x0000000214047825 */ /* 0x000fe200078e021c */
[----:B------:R-:W-:Y:S02]  /*740a0*/  ISETP.GE.AND P5, PT, R0, c[0x0][0x17c], PT ;  /* 0x00005f0000007a0c */ /* 0x000fe40003fa6270 */
[----:B------:R-:W-:Y:S02]  /*740b0*/  IADD3 R0, R20, c[0x0][0x198], RZ ;  /* 0x0000660014007a10 */ /* 0x000fe40007ffe0ff */
[----:B------:R-:W-:-:S02]  /*740c0*/  PRMT R18, R23, 0x7632, R18 ;  /* 0x0000763217127816 */ /* 0x000fc40000000012 */
[----:B------:R-:W-:Y:S01]  /*740d0*/  ISETP.LT.AND P4, PT, R11, c[0x0][0x178], !P0 ;  /* 0x00005e000b007a0c */ /* 0x000fe20004781270 */
[C---:B------:R-:W-:Y:S01]  /*740e0*/  IMAD.WIDE R16, R0.reuse, 0x2, R2 ;  /* 0x0000000200107825 */ /* 0x040fe200078e0202 */
[----:B------:R-:W-:Y:S01]  /*740f0*/  ISETP.LT.AND P0, PT, R27, c[0x0][0x178], !P0 ;  /* 0x00005e001b007a0c */ /* 0x000fe20004701270 */
[----:B------:R0:W-:Y:S04]  /*74100*/  @P2 STG.E.U16 [R4.64], R18 ;  /* 0x0000001204002986 */ /* 0x0001e8000c101506 */
[----:B------:R-:W3:Y:S01]  /*74110*/  LDL.LU R23, [R1+0x68] ;  /* 0x0000680001177983 */ /* 0x000ee20000300800 */
[C---:B0-----:R-:W-:Y:S01]  /*74120*/  IADD3 R18, R0.reuse, c[0x0][0x198], RZ ;  /* 0x0000660000127a10 */ /* 0x041fe20007ffe0ff */
[----:B------:R-:W-:Y:S01]  /*74130*/  IMAD.WIDE R4, R0, 0x2, R28 ;  /* 0x0000000200047825 */ /* 0x000fe200078e021c */
[----:B--2---:R-:W-:Y:S01]  /*74140*/  PRMT R20, R25, 0x7632, R20 ;  /* 0x0000763219147816 */ /* 0x004fe20000000014 */
[----:B----4-:R0:W-:Y:S01]  /*74150*/  @P3 STG.E.U16 [R16.64], R21 ;  /* 0x0000001510003986 */ /* 0x0101e2000c101506 */
[----:B------:R-:W-:-:S03]  /*74160*/  PRMT R0, R21, 0x7632, R0 ;  /* 0x0000763215007816 */ /* 0x000fc60000000000 */
[----:B------:R1:W-:Y:S01]  /*74170*/  @P1 STG.E.U16 [R4.64], R25 ;  /* 0x0000001904001986 */ /* 0x0003e2000c101506 */
[----:B0-----:R-:W-:-:S04]  /*74180*/  IMAD.WIDE R16, R18, 0x2, R2 ;  /* 0x0000000212107825 */ /* 0x001fc800078e0202 */
[----:B-1----:R-:W-:Y:S01]  /*74190*/  IMAD.WIDE R4, R18, 0x2, R28 ;  /* 0x0000000212047825 */ /* 0x002fe200078e021c */
[----:B------:R-:W-:Y:S04]  /*741a0*/  @P4 STG.E.U16 [R16.64], R0 ;  /* 0x0000000010004986 */ /* 0x000fe8000c101506 */
[----:B------:R-:W2:Y:S04]  /*741b0*/  LDL.LU R25, [R1+0xa8] ;  /* 0x0000a80001197983 */ /* 0x000ea80000300800 */
[----:B------:R0:W-:Y:S04]  /*741c0*/  @P0 STG.E.U16 [R4.64], R20 ;  /* 0x0000001404000986 */ /* 0x0001e8000c101506 */
[----:B0-----:R-:W4:Y:S01]  /*741d0*/  LDL.LU R5, [R1+0xb8] ;  /* 0x0000b80001057983 */ /* 0x001f220000300800 */
[----:B------:R-:W-:-:S02]  /*741e0*/  ISETP.LT.AND P1, PT, R11, c[0x0][0x178], !P6 ;  /* 0x00005e000b007a0c */ /* 0x000fc40007721270 */
[----:B------:R-:W-:Y:S02]  /*741f0*/  IADD3 R19, R26, 0x2a, RZ ;  /* 0x0000002a1a137810 */ /* 0x000fe40007ffe0ff */
[----:B------:R-:W-:Y:S02]  /*74200*/  IADD3 R0, R18, c[0x0][0x198], RZ ;  /* 0x0000660012007a10 */ /* 0x000fe40007ffe0ff */
[----:B------:R-:W-:Y:S02]  /*74210*/  ISETP.GE.AND P2, PT, R19, c[0x0][0x17c], PT ;  /* 0x00005f0013007a0c */ /* 0x000fe40003f46270 */
[----:B------:R-:W-:Y:S01]  /*74220*/  IADD3 R19, R26, 0x2b, RZ ;  /* 0x0000002b1a137810 */ /* 0x000fe20007ffe0ff */
[----:B------:R-:W-:Y:S01]  /*74230*/  IMAD.WIDE R16, R0, 0x2, R2 ;  /* 0x0000000200107825 */ /* 0x000fe200078e0202 */
[----:B------:R-:W-:Y:S02]  /*74240*/  ISETP.LT.AND P6, PT, R27, c[0x0][0x178], !P6 ;  /* 0x00005e001b007a0c */ /* 0x000fe400077c1270 */
[----:B------:R-:W-:-:S02]  /*74250*/  ISETP.GE.AND P3, PT, R19, c[0x0][0x17c], PT ;  /* 0x00005f0013007a0c */ /* 0x000fc40003f66270 */
[----:B------:R-:W-:Y:S02]  /*74260*/  IADD3 R19, R26, 0x2c, RZ ;  /* 0x0000002c1a137810 */ /* 0x000fe40007ffe0ff */
[C---:B------:R-:W-:Y:S02]  /*74270*/  IADD3 R4, R0.reuse, c[0x0][0x198], RZ ;  /* 0x0000660000047a10 */ /* 0x040fe40007ffe0ff */
[----:B------:R-:W-:Y:S01]  /*74280*/  ISETP.GE.AND P4, PT, R19, c[0x0][0x17c], PT ;  /* 0x00005f0013007a0c */ /* 0x000fe20003f86270 */
[----:B------:R-:W-:Y:S01]  /*74290*/  IMAD.WIDE R18, R0, 0x2, R28 ;  /* 0x0000000200127825 */ /* 0x000fe200078e021c */
[----:B------:R-:W-:-:S04]  /*742a0*/  IADD3 R21, R26, 0x2d, RZ ;  /* 0x0000002d1a157810 */ /* 0x000fc80007ffe0ff */
[----:B------:R-:W-:Y:S02]  /*742b0*/  ISETP.GE.AND P0, PT, R21, c[0x0][0x17c], PT ;  /* 0x00005f0015007a0c */ /* 0x000fe40003f06270 */
[----:B------:R-:W-:Y:S02]  /*742c0*/  IADD3 R21, R26, 0x2e, RZ ;  /* 0x0000002e1a157810 */ /* 0x000fe40007ffe0ff */
[----:B---3--:R-:W-:Y:S01]  /*742d0*/  PRMT R20, R23, 0x7632, R20 ;  /* 0x0000763217147816 */ /* 0x008fe20000000014 */
[----:B----4-:R-:W-:Y:S01]  /*742e0*/  @P1 STG.E.U16 [R16.64], R5 ;  /* 0x0000000510001986 */ /* 0x010fe2000c101506 */
[----:B------:R-:W-:Y:S02]  /*742f0*/  ISETP.LT.AND P1, PT, R11, c[0x0][0x178], !P5 ;  /* 0x00005e000b007a0c */ /* 0x000fe40006f21270 */
[----:B------:R-:W-:Y:S01]  /*74300*/  PRMT R22, R5, 0x7632, R22 ;  /* 0x0000763205167816 */ /* 0x000fe20000000016 */
[----:B------:R0:W-:Y:S02]  /*74310*/  @P6 STG.E.U16 [R18.64], R23 ;  /* 0x0000001712006986 */ /* 0x0001e4000c101506 */
[----:B0-----:R-:W-:-:S02]  /*74320*/  IMAD.WIDE R18, R4, 0x2, R2 ;  /* 0x0000000204127825 */ /* 0x001fc400078e0202 */
[----:B------:R-:W3:Y:S06]  /*74330*/  LDL.LU R23, [R1+0x98] ;  /* 0x0000980001177983 */ /* 0x000eec0000300800 */
[----:B------:R0:W-:Y:S01]  /*74340*/  @P1 STG.E.U16 [R18.64], R22 ;  /* 0x0000001612001986 */ /* 0x0001e2000c101506 */
[----:B------:R-:W-:-:S03]  /*74350*/  ISETP.GE.AND P1, PT, R21, c[0x0][0x17c], PT ;  /* 0x00005f0015007a0c */ /* 0x000fc60003f26270 */
[----:B0-----:R-:W4:Y:S04]  /*74360*/  LDL.LU R22, [R1+0x3c8] ;  /* 0x0003c80001167983 */ /* 0x001f280000300800 */
[----:B------:R-:W2:Y:S01]  /*74370*/  LDL.LU R21, [R1+0x3b8] ;  /* 0x0003b80001157983 */ /* 0x000ea20000300800 */
[----:B------:R-:W-:Y:S02]  /*74380*/  ISETP.LT.AND P5, PT, R27, c[0x0][0x178], !P5 ;  /* 0x00005e001b007a0c */ /* 0x000fe40006fa1270 */
[----:B------:R-:W-:Y:S02]  /*74390*/  ISETP.LT.AND P6, PT, R11, c[0x0][0x178], !P2 ;  /* 0x00005e000b007a0c */ /* 0x000fe400057c1270 */
[C---:B------:R-:W-:Y:S02]  /*743a0*/  IADD3 R0, R4.reuse, c[0x0][0x198], RZ ;  /* 0x0000660004007a10 */ /* 0x040fe40007ffe0ff */
[----:B------:R-:W-:Y:S01]  /*743b0*/  ISETP.LT.AND P2, PT, R27, c[0x0][0x178], !P2 ;  /* 0x00005e001b007a0c */ /* 0x000fe20005741270 */
[----:B------:R-:W-:-:S04]  /*743c0*/  IMAD.WIDE R16, R4, 0x2, R28 ;  /* 0x0000000204107825 */ /* 0x000fc800078e021c */
[C---:B------:R-:W-:Y:S02]  /*743d0*/  IMAD.WIDE R4, R0.reuse, 0x2, R2 ;  /* 0x0000000200047825 */ /* 0x040fe400078e0202 */
[----:B------:R0:W-:Y:S02]  /*743e0*/  @P5 STG.E.U16 [R16.64], R20 ;  /* 0x0000001410005986 */ /* 0x0001e4000c101506 */
[----:B------:R-:W-:Y:S01]  /*743f0*/  IMAD.WIDE R18, R0, 0x2, R28 ;  /* 0x0000000200127825 */ /* 0x000fe200078e021c */
[----:B------:R-:W-:Y:S02]  /*74400*/  ISETP.LT.AND P5, PT, R11, c[0x0][0x178], !P4 ;  /* 0x00005e000b007a0c */ /* 0x000fe400067a1270 */
[----:B------:R-:W-:Y:S02]  /*74410*/  ISETP.LT.AND P4, PT, R27, c[0x0][0x178], !P4 ;  /* 0x00005e001b007a0c */ /* 0x000fe40006781270 */
[----:B0-----:R-:W-:Y:S01]  /*74420*/  IADD3 R20, R26, 0x2f, RZ ;  /* 0x0000002f1a147810 */ /* 0x001fe20007ffe0ff */
[----:B--2---:R0:W-:Y:S01]  /*74430*/  @P6 STG.E.U16 [R4.64], R21 ;  /* 0x0000001504006986 */ /* 0x0041e2000c101506 */
[----:B------:R-:W-:-:S02]  /*74440*/  ISETP.LT.AND P6, PT, R11, c[0x0][0x178], !P3 ;  /* 0x00005e000b007a0c */ /* 0x000fc40005fc1270 */
[----:B------:R-:W-:Y:S01]  /*74450*/  ISETP.LT.AND P3, PT, R27, c[0x0][0x178], !P3 ;  /* 0x00005e001b007a0c */ /* 0x000fe20005f61270 */
[----:B------:R1:W-:Y:S01]  /*74460*/  @P2 STG.E.U16 [R18.64], R25 ;  /* 0x0000001912002986 */ /* 0x0003e2000c101506 */
[----:B0-----:R-:W-:Y:S02]  /*74470*/  IADD3 R4, R0, c[0x0][0x198], RZ ;  /* 0x0000660000047a10 */ /* 0x001fe40007ffe0ff */
[----:B-1----:R-:W-:Y:S02]  /*74480*/  PRMT R18, R25, 0x7632, R18 ;  /* 0x0000763219127816 */ /* 0x002fe40000000012 */
[----:B------:R-:W2:Y:S01]  /*74490*/  LDL.LU R25, [R1+0x3d8] ;  /* 0x0003d80001197983 */ /* 0x000ea20000300800 */
[----:B------:R-:W-:Y:S01]  /*744a0*/  PRMT R19, R21, 0x7632, R19 ;  /* 0x0000763215137816 */ /* 0x000fe20000000013 */
[C---:B------:R-:W-:Y:S01]  /*744b0*/  IMAD.WIDE R16, R4.reuse, 0x2, R2 ;  /* 0x0000000204107825 */ /* 0x040fe200078e0202 */
[----:B------:R-:W-:-:S03]  /*744c0*/  IADD3 R0, R4, c[0x0][0x198], RZ ;  /* 0x0000660004007a10 */ /* 0x000fc60007ffe0ff */
[----:B------:R-:W-:Y:S01]  /*744d0*/  IMAD.WIDE R4, R4, 0x2, R28 ;  /* 0x0000000204047825 */ /* 0x000fe200078e021c */
[----:B------:R0:W-:Y:S04]  /*744e0*/  @P6 STG.E.U16 [R16.64], R19 ;  /* 0x0000001310006986 */ /* 0x0001e8000c101506 */
[----:B------:R1:W-:Y:S01]  /*744f0*/  @P3 STG.E.U16 [R4.64], R18 ;  /* 0x0000001204003986 */ /* 0x0003e2000c101506 */
[----:B0-----:R-:W-:-:S05]  /*74500*/  IMAD.WIDE R16, R0, 0x2, R2 ;  /* 0x0000000200107825 */ /* 0x001fca00078e0202 */
[----:B----4-:R0:W-:Y:S01]  /*74510*/  @P5 STG.E.U16 [R16.64], R22 ;  /* 0x0000001610005986 */ /* 0x0101e2000c101506 */
[----:B-1----:R-:W-:Y:S01]  /*74520*/  IMAD.WIDE R4, R0, 0x2, R28 ;  /* 0x0000000200047825 */ /* 0x002fe200078e021c */
[----:B------:R-:W-:Y:S02]  /*74530*/  ISETP.GE.AND P2, PT, R20, c[0x0][0x17c], PT ;  /* 0x00005f0014007a0c */ /* 0x000fe40003f46270 */
[----:B---3--:R-:W-:Y:S02]  /*74540*/  PRMT R20, R23, 0x7632, R20 ;  /* 0x0000763217147816 */ /* 0x008fe40000000014 */
[----:B0-----:R-:W-:Y:S02]  /*74550*/  PRMT R17, R22, 0x7632, R17 ;  /* 0x0000763216117816 */ /* 0x001fe40000000011 */
[----:B------:R-:W3:Y:S04]  /*74560*/  LDL.LU R22, [R1+0x4c] ;  /* 0x00004c0001167983 */ /* 0x000ee80000300800 */
[----:B------:R0:W-:Y:S04]  /*74570*/  @P4 STG.E.U16 [R4.64], R23 ;  /* 0x0000001704004986 */ /* 0x0001e8000c101506 */
[----:B0-----:R-:W4:Y:S01]  /*74580*/  LDL.LU R23, [R1+0xc] ;  /* 0x00000c0001177983 */ /* 0x001f220000300800 */
[----:B------:R-:W-:-:S02]  /*74590*/  ISETP.LT.AND P6, PT, R11, c[0x0][0x178], !P0 ;  /* 0x00005e000b007a0c */ /* 0x000fc400047c1270 */
[----:B------:R-:W-:Y:S02]  /*745a0*/  IADD3 R16, R0, c[0x0][0x198], RZ ;  /* 0x0000660000107a10 */ /* 0x000fe40007ffe0ff */
[----:B------:R-:W-:Y:S02]  /*745b0*/  ISETP.LT.AND P0, PT, R27, c[0x0][0x178], !P0 ;  /* 0x00005e001b007a0c */ /* 0x000fe40004701270 */
[----:B------:R-:W-:Y:S01]  /*745c0*/  IADD3 R0, R26, 0x31, RZ ;  /* 0x000000311a007810 */ /* 0x000fe20007ffe0ff */
[----:B------:R-:W-:Y:S01]  /*745d0*/  IMAD.WIDE R4, R16, 0x2, R2 ;  /* 0x0000000210047825 */ /* 0x000fe200078e0202 */
[----:B------:R-:W-:Y:S02]  /*745e0*/  ISETP.LT.AND P5, PT, R11, c[0x0][0x178], !P1 ;  /* 0x00005e000b007a0c */ /* 0x000fe40004fa1270 */
[----:B------:R-:W-:Y:S02]  /*745f0*/  ISETP.LT.AND P1, PT, R27, c[0x0][0x178], !P1 ;  /* 0x00005e001b007a0c */ /* 0x000fe40004f21270 */
[----:B------:R-:W-:Y:S01]  /*74600*/  ISETP.GE.AND P4, PT, R0, c[0x0][0x17c], PT ;  /* 0x00005f0000007a0c */ /* 0x000fe20003f86270 */
[----:B------:R0:W-:Y:S01]  /*74610*/  @P6 STG.E.U16 [R4.64], R17 ;  /* 0x0000001104006986 */ /* 0x0001e2000c101506 */
[----:B------:R-:W-:-:S02]  /*74620*/  IADD3 R0, R16, c[0x0][0x198], RZ ;  /* 0x0000660010007a10 */ /* 0x000fc40007ffe0ff */
[C---:B------:R-:W-:Y:S02]  /*74630*/  IADD3 R19, R26.reuse, 0x30, RZ ;  /* 0x000000301a137810 */ /* 0x040fe40007ffe0ff */
[----:B------:R-:W-:Y:S02]  /*74640*/  IADD3 R18, R26, 0x32, RZ ;  /* 0x000000321a127810 */ /* 0x000fe40007ffe0ff */
[----:B------:R-:W-:Y:S01]  /*74650*/  ISETP.GE.AND P3, PT, R19, c[0x0][0x17c], PT ;  /* 0x00005f0013007a0c */ /* 0x000fe20003f66270 */
[----:B0-----:R-:W-:Y:S01]  /*74660*/  IMAD.WIDE R4, R16, 0x2, R28 ;  /* 0x0000000210047825 */ /* 0x001fe200078e021c */
[----:B------:R-:W-:-:S03]  /*74670*/  ISETP.GE.AND P6, PT, R18, c[0x0][0x17c], PT ;  /* 0x00005f0012007a0c */ /* 0x000fc60003fc6270 */
[C---:B------:R-:W-:Y:S01]  /*74680*/  IMAD.WIDE R16, R0.reuse, 0x2, R2 ;  /* 0x0000000200107825 */ /* 0x040fe200078e0202 */
[----:B------:R0:W-:Y:S01]  /*74690*/  @P0 STG.E.U16 [R4.64], R20 ;  /* 0x0000001404000986 */ /* 0x0001e2000c101506 */
[----:B------:R-:W-:Y:S02]  /*746a0*/  ISETP.LT.AND P0, PT, R11, c[0x0][0x178], !P2 ;  /* 0x00005e000b007a0c */ /* 0x000fe40005701270 */
[C---:B------:R-:W-:Y:S01]  /*746b0*/  IMAD.WIDE R18, R0.reuse, 0x2, R28 ;  /* 0x0000000200127825 */ /* 0x040fe200078e021c */
[----:B------:R-:W-:Y:S02]  /*746c0*/  ISETP.LT.AND P2, PT, R27, c[0x0][0x178], !P2 ;  /* 0x00005e001b007a0c */ /* 0x000fe40005741270 */
[----:B0-----:R-:W-:Y:S02]  /*746d0*/  IADD3 R4, R0, c[0x0][0x198], RZ ;  /* 0x0000660000047a10 */ /* 0x001fe40007ffe0ff */
[----:B------:R-:W-:Y:S02]  /*746e0*/  PRMT R0, R6, 0x7632, R0 ;  /* 0x0000763206007816 */ /* 0x000fe40000000000 */
[----:B------:R-:W-:Y:S01]  /*746f0*/  IADD3 R21, R26, 0x33, RZ ;  /* 0x000000331a157810 */ /* 0x000fe20007ffe0ff */
[----:B--2---:R0:W-:Y:S04]  /*74700*/  @P5 STG.E.U16 [R16.64], R25 ;  /* 0x0000001910005986 */ /* 0x0041e8000c101506 */
[----:B------:R1:W-:Y:S01]  /*74710*/  @P1 STG.E.U16 [R18.64], R6 ;  /* 0x0000000612001986 */ /* 0x0003e2000c101506 */
[----:B------:R-:W-:Y:S01]  /*74720*/  ISETP.LT.AND P1, PT, R11, c[0x0][0x178], !P3 ;  /* 0x00005e000b007a0c */ /* 0x000fe20005f21270 */
[----:B0-----:R-:W-:Y:S01]  /*74730*/  IMAD.WIDE R16, R4, 0x2, R2 ;  /* 0x0000000204107825 */ /* 0x001fe200078e0202 */
[----:B-1----:R-:W-:-:S02]  /*74740*/  PRMT R18, R25, 0x7632, R18 ;  /* 0x0000763219127816 */ /* 0x002fc40000000012 */
[C---:B------:R-:W-:Y:S01]  /*74750*/  IADD3 R6, R4.reuse, c[0x0][0x198], RZ ;  /* 0x0000660004067a10 */ /* 0x040fe20007ffe0ff */
[----:B------:R-:W-:Y:S01]  /*74760*/  IMAD.WIDE R4, R4, 0x2, R28 ;  /* 0x0000000204047825 */ /* 0x000fe200078e021c */
[----:B------:R-:W-:Y:S01]  /*74770*/  ISETP.LT.AND P3, PT, R27, c[0x0][0x178], !P3 ;  /* 0x00005e001b007a0c */ /* 0x000fe20005f61270 */
[----:B------:R0:W-:Y:S04]  /*74780*/  @P0 STG.E.U16 [R16.64], R18 ;  /* 0x0000001210000986 */ /* 0x0001e8000c101506 */
[----:B------:R1:W-:Y:S01]  /*74790*/  @P2 STG.E.U16 [R4.64], R0 ;  /* 0x0000000004002986 */ /* 0x0003e2000c101506 */
[----:B------:R-:W-:-:S03]  /*747a0*/  ISETP.GE.AND P5, PT, R21, c[0x0][0x17c], PT ;  /* 0x00005f0015007a0c */ /* 0x000fc60003fa6270 */
[----:B------:R-:W2:Y:S01]  /*747b0*/  LDL.LU R25, [R1+0x2c] ;  /* 0x00002c0001197983 */ /* 0x000ea20000300800 */
[----:B0-----:R-:W-:-:S05]  /*747c0*/  IMAD.WIDE R16, R6, 0x2, R2 ;  /* 0x0000000206107825 */ /* 0x001fca00078e0202 */
[----:B---3--:R0:W-:Y:S01]  /*747d0*/  @P1 STG.E.U16 [R16.64], R22 ;  /* 0x0000001610001986 */ /* 0x0081e2000c101506 */
[----:B------:R-:W-:Y:S01]  /*747e0*/  ISETP.LT.AND P1, PT, R11, c[0x0][0x178], !P4 ;  /* 0x00005e000b007a0c */ /* 0x000fe20006721270 */
[----:B-1----:R-:W-:Y:S01]  /*747f0*/  IMAD.WIDE R4, R6, 0x2, R28 ;  /* 0x0000000206047825 */ /* 0x002fe200078e021c */
[----:B------:R-:W-:Y:S02]  /*74800*/  ISETP.LT.AND P4, PT, R27, c[0x0][0x178], !P4 ;  /* 0x00005e001b007a0c */ /* 0x000fe40006781270 */
[----:B------:R-:W-:Y:S02]  /*74810*/  PRMT R0, R22, 0x7632, R0 ;  /* 0x0000763216007816 */ /* 0x000fe40000000000 */
[----:B0-----:R-:W-:Y:S02]  /*74820*/  IADD3 R16, R6, c[0x0][0x198], RZ ;  /* 0x0000660006107a10 */ /* 0x001fe40007ffe0ff */
[----:B------:R-:W-:Y:S01]  /*74830*/  IADD3 R21, R26, 0x36, RZ ;  /* 0x000000361a157810 */ /* 0x000fe20007ffe0ff */
[----:B----4-:R0:W-:Y:S01]  /*74840*/  @P3 STG.E.U16 [R4.64], R23 ;  /* 0x0000001704003986 */ /* 0x0101e2000c101506 */
[----:B------:R-:W-:-:S02]  /*74850*/  IADD3 R6, R16, c[0x0][0x198], RZ ;  /* 0x0000660010067a10 */ /* 0x000fc40007ffe0ff */
[----:B------:R-:W-:Y:S01]  /*74860*/  PRMT R20, R23, 0x7632, R20 ;  /* 0x0000763217147816 */ /* 0x000fe20000000014 */
[C---:B0-----:R-:W-:Y:S01]  /*74870*/  IMAD.WIDE R4, R16.reuse, 0x2, R2 ;  /* 0x0000000210047825 */ /* 0x041fe200078e0202 */
[----:B------:R-:W3:Y:S03]  /*74880*/  LDL.LU R23, [R1+0x1c] ;  /* 0x00001c0001177983 */ /* 0x000ee60000300800 */
[----:B------:R-:W-:Y:S01]  /*74890*/  IMAD.WIDE R16, R16, 0x2, R28 ;  /* 0x0000000210107825 */ /* 0x000fe200078e021c */
[----:B------:R-:W-:Y:S01]  /*748a0*/  @P1 STG.E.U16 [R4.64], R0 ;  /* 0x0000000004001986 */ /* 0x000fe2000c101506 */
[----:B------:R-:W-:-:S03]  /*748b0*/  ISETP.GE.AND P1, PT, R21, c[0x0][0x17c], PT ;  /* 0x00005f0015007a0c */ /* 0x000fc60003f26270 */
[----:B------:R-:W4:Y:S04]  /*748c0*/  LDL.LU R21, [R1+0x7c] ;  /* 0x00007c0001157983 */ /* 0x000f280000300800 */
[----:B------:R0:W-:Y:S04]  /*748d0*/  @P4 STG.E.U16 [R16.64], R20 ;  /* 0x0000001410004986 */ /* 0x0001e8000c101506 */
[----:B0-----:R-:W3:Y:S01]  /*748e0*/  LDL.LU R17, [R1+0x5c] ;  /* 0x00005c0001117983 */ /* 0x001ee20000300800 */
[----:B------:R-:W-:Y:S02]  /*748f0*/  ISETP.LT.AND P3, PT, R11, c[0x0][0x178], !P6 ;  /* 0x00005e000b007a0c */ /* 0x000fe40007761270 */
[----:B------:R-:W-:-:S02]  /*74900*/  IADD3 R19, R26, 0x34, RZ ;  /* 0x000000341a137810 */ /* 0x000fc40007ffe0ff */
[----:B------:R-:W-:Y:S02]  /*74910*/  IADD3 R18, R26, 0x35, RZ ;  /* 0x000000351a127810 */ /* 0x000fe40007ffe0ff */
[----:B------:R-:W-:Y:S02]  /*74920*/  ISETP.LT.AND P6, PT, R27, c[0x0][0x178], !P6 ;  /* 0x00005e001b007a0c */ /* 0x000fe400077c1270 */
[----:B------:R-:W-:Y:S02]  /*74930*/  ISETP.GE.AND P0, PT, R19, c[0x0][0x17c], PT ;  /* 0x00005f0013007a0c */ /* 0x000fe40003f06270 */
[----:B------:R-:W-:Y:S01]  /*74940*/  ISETP.GE.AND P2, PT, R18, c[0x0][0x17c], PT ;  /* 0x00005f0012007a0c */ /* 0x000fe20003f46270 */
[----:B------:R-:W-:-:S04]  /*74950*/  IMAD.WIDE R18, R6, 0x2, R2 ;  /* 0x0000000206127825 */ /* 0x000fc800078e0202 */
[----:B------:R-:W-:Y:S01]  /*74960*/  IMAD.WIDE R4, R6, 0x2, R28 ;  /* 0x0000000206047825 */ /* 0x000fe200078e021c */
[----:B------:R-:W-:Y:S02]  /*74970*/  IADD3 R20, R26, 0x38, RZ ;  /* 0x000000381a147810 */ /* 0x000fe40007ffe0ff */
[----:B--2---:R-:W-:Y:S01]  /*74980*/  PRMT R0, R25, 0x7632, R0 ;  /* 0x0000763219007816 */ /* 0x004fe20000000000 */
[----:B---3--:R0:W-:Y:S01]  /*74990*/  @P3 STG.E.U16 [R18.64], R17 ;  /* 0x0000001112003986 */ /* 0x0081e2000c101506 */
[----:B------:R-:W-:Y:S02]  /*749a0*/  ISETP.LT.AND P3, PT, R11, c[0x0][0x178], !P5 ;  /* 0x00005e000b007a0c */ /* 0x000fe40006f61270 */
[----:B------:R-:W-:Y:S01]  /*749b0*/  ISETP.LT.AND P5, PT, R27, c[0x0][0x178], !P5 ;  /* 0x00005e001b007a0c */ /* 0x000fe20006fa1270 */
[----:B------:R1:W-:Y:S01]  /*749c0*/  @P6 STG.E.U16 [R4.64], R25 ;  /* 0x0000001904006986 */ /* 0x0003e2000c101506 */
[----:B------:R-:W-:Y:S02]  /*749d0*/  ISETP.LT.AND P6, PT, R11, c[0x0][0x178], !P0 ;  /* 0x00005e000b007a0c */ /* 0x000fe400047c1270 */
[----:B0-----:R-:W-:-:S02]  /*749e0*/  IADD3 R19, R6, c[0x0][0x198], RZ ;  /* 0x0000660006137a10 */ /* 0x001fc40007ffe0ff */
[----:B------:R-:W-:Y:S02]  /*749f0*/  PRMT R18, R17, 0x7632, R18 ;  /* 0x0000763211127816 */ /* 0x000fe40000000012 */
[C---:B------:R-:W-:Y:S01]  /*74a00*/  IADD3 R6, R19.reuse, c[0x0][0x198], RZ ;  /* 0x0000660013067a10 */ /* 0x040fe20007ffe0ff */
[----:B------:R-:W-:Y:S01]  /*74a10*/  IMAD.WIDE R16, R19, 0x2, R2 ;  /* 0x0000000213107825 */ /* 0x000fe200078e0202 */
[----:B------:R-:W-:Y:S01]  /*74a20*/  ISETP.LT.AND P0, PT, R27, c[0x0][0x178], !P0 ;  /* 0x00005e001b007a0c */ /* 0x000fe20004701270 */
[----:B-1----:R-:W2:Y:S02]  /*74a30*/  LDL.LU R25, [R1+0x3c] ;  /* 0x00003c0001197983 */ /* 0x002ea40000300800 */
[----:B------:R-:W-:Y:S02]  /*74a40*/  IMAD.WIDE R4, R19, 0x2, R28 ;  /* 0x0000000213047825 */ /* 0x000fe400078e021c */
[----:B------:R0:W-:Y:S04]  /*74a50*/  @P3 STG.E.U16 [R16.64], R18 ;  /* 0x0000001210003986 */ /* 0x0001e8000c101506 */
[----:B------:R1:W-:Y:S01]  /*74a60*/  @P5 STG.E.U16 [R4.64], R0 ;  /* 0x0000000004005986 */ /* 0x0003e2000c101506 */
[----:B0-----:R-:W-:-:S05]  /*74a70*/  IMAD.WIDE R16, R6, 0x2, R2 ;  /* 0x0000000206107825 */ /* 0x001fca00078e0202 */
[----:B----4-:R0:W-:Y:S01]  /*74a80*/  @P6 STG.E.U16 [R16.64], R21 ;  /* 0x0000001510006986 */ /* 0x0101e2000c101506 */
[----:B------:R-:W-:Y:S01]  /*74a90*/  ISETP.LT.AND P6, PT, R11, c[0x0][0x178], !P2 ;  /* 0x00005e000b007a0c */ /* 0x000fe200057c1270 */
[C---:B-1----:R-:W-:Y:S01]  /*74aa0*/  IMAD.WIDE R4, R6.reuse, 0x2, R28 ;  /* 0x0000000206047825 */ /* 0x042fe200078e021c */
[----:B------:R-:W-:Y:S02]  /*74ab0*/  ISETP.LT.AND P2, PT, R27, c[0x0][0x178], !P2 ;  /* 0x00005e001b007a0c */ /* 0x000fe40005741270 */
[----:B------:R-:W-:Y:S02]  /*74ac0*/  PRMT R0, R21, 0x7632, R0 ;  /* 0x0000763215007816 */ /* 0x000fe40000000000 */
[----:B------:R1:W-:Y:S01]  /*74ad0*/  @P0 STG.E.U16 [R4.64], R23 ;  /* 0x0000001704000986 */ /* 0x0003e2000c101506 */
[----:B0-----:R-:W-:Y:S02]  /*74ae0*/  IADD3 R16, R6, c[0x0][0x198], RZ ;  /* 0x0000660006107a10 */ /* 0x001fe40007ffe0ff */
[----:B------:R-:W-:-:S02]  /*74af0*/  ISETP.GE.AND P3, PT, R20, c[0x0][0x17c], PT ;  /* 0x00005f0014007a0c */ /* 0x000fc40003f66270 */
[----:B------:R-:W-:Y:S02]  /*74b00*/  IADD3 R21, R26, 0x3a, RZ ;  /* 0x0000003a1a157810 */ /* 0x000fe40007ffe0ff */
[C---:B------:R-:W-:Y:S01]  /*74b10*/  IADD3 R6, R16.reuse, c[0x0][0x198], RZ ;  /* 0x0000660010067a10 */ /* 0x040fe20007ffe0ff */
[C---:B-1----:R-:W-:Y:S01]  /*74b20*/  IMAD.WIDE R4, R16.reuse, 0x2, R2 ;  /* 0x0000000210047825 */ /* 0x042fe200078e0202 */
[----:B------:R-:W-:Y:S02]  /*74b30*/  PRMT R20, R23, 0x7632, R20 ;  /* 0x0000763217147816 */ /* 0x000fe40000000014 */
[----:B------:R-:W3:Y:S01]  /*74b40*/  LDL.LU R23, [R1+0x6c] ;  /* 0x00006c0001177983 */ /* 0x000ee20000300800 */
[----:B------:R-:W-:-:S03]  /*74b50*/  IMAD.WIDE R16, R16, 0x2, R28 ;  /* 0x0000000210107825 */ /* 0x000fc600078e021c */
        /* <DEDUP_REMOVED lines=9> */
[----:B------:R-:W-:Y:S01]  /*74bf0*/  ISETP.GE.AND P5, PT, R18, c[0x0][0x17c], PT ;  /* 0x00005f0012007a0c */ /* 0x000fe20003fa6270 */
[----:B------:R-:W-:Y:S01]  /*74c00*/  IMAD.WIDE R18, R6, 0x2, R2 ;  /* 0x0000000206127825 */ /* 0x000fe200078e0202 */
[----:B------:R-:W-:-:S03]  /*74c10*/  ISETP.GE.AND P4, PT, R22, c[0x0][0x17c], PT ;  /* 0x00005f0016007a0c */ /* 0x000fc60003f86270 */
        /* <DEDUP_REMOVED lines=45> */
[----:B------:R-:W-:-:S04]  /*74ef0*/  IADD3 R22, R26, 0x3f, RZ ;  /* 0x0000003f1a167810 */ /* 0x000fc80007ffe0ff */
[----:B------:R-:W-:Y:S02]  /*74f00*/  ISETP.GE.AND P5, PT, R22, c[0x0][0x17c], PT ;  /* 0x00005f0016007a0c */ /* 0x000fe40003fa6270 */
[----:B------:R-:W-:Y:S02]  /*74f10*/  IADD3 R22, R26, 0x43, RZ ;  /* 0x000000431a167810 */ /* 0x000fe40007ffe0ff */
[----:B--2---:R-:W-:Y:S01]  /*74f20*/  PRMT R0, R25, 0x7632, R0 ;  /* 0x0000763219007816 */ /* 0x004fe20000000000 */
[----:B---3--:R0:W-:Y:S01]  /*74f30*/  @P3 STG.E.U16 [R18.64], R17 ;  /* 0x0000001112003986 */ /* 0x0081e2000c101506 */
[----:B------:R-:W-:Y:S02]  /*74f40*/  ISETP.LT.AND P3, PT, R11, c[0x0][0x178], !P2 ;  /* 0x00005e000b007a0c */ /* 0x000fe40005761270 */
[----:B------:R-:W-:Y:S01]  /*74f50*/  ISETP.LT.AND P2, PT, R27, c[0x0][0x178], !P2 ;  /* 0x00005e001b007a0c */ /* 0x000fe20005741270 */
[----:B------:R1:W-:Y:S01]  /*74f60*/  @P6 STG.E.U16 [R4.64], R25 ;  /* 0x0000001904006986 */ /* 0x0003e2000c101506 */
[----:B------:R-:W-:-:S02]  /*74f70*/  ISETP.LT.AND P6, PT, R11, c[0x0][0x178], !P0 ;  /* 0x00005e000b007a0c */ /* 0x000fc400047c1270 */
[----:B0-----:R-:W-:Y:S02]  /*74f80*/  IADD3 R19, R6, c[0x0][0x198], RZ ;  /* 0x0000660006137a10 */ /* 0x001fe40007ffe0ff */
        /* <DEDUP_REMOVED lines=16> */
[----:B------:R-:W-:-:S02]  /*75090*/  PRMT R6, R23, 0x7632, R6 ;  /* 0x0000763217067816 */ /* 0x000fc40000000006 */
[C---:B------:R-:W-:Y:S01]  /*750a0*/  IADD3 R21, R16.reuse, c[0x0][0x198], RZ ;  /* 0x0000660010157a10 */ /* 0x040fe20007ffe0ff */
[C---:B-1----:R-:W-:Y:S01]  /*750b0*/  IMAD.WIDE R4, R16.reuse, 0x2, R2 ;  /* 0x0000000210047825 */ /* 0x042fe200078e0202 */
[----:B------:R-:W3:Y:S03]  /*750c0*/  LDL.LU R23, [R1+0xd0] ;  /* 0x0000d00001177983 */ /* 0x000ee60000300800 */
[----:B------:R-:W-:Y:S01]  /*750d0*/  IMAD.WIDE R16, R16, 0x2, R28 ;  /* 0x0000000210107825 */ /* 0x000fe200078e021c */
[----:B------:R0:W-:Y:S04]  /*750e0*/  @P6 STG.E.U16 [R4.64], R0 ;  /* 0x0000000004006986 */ /* 0x0001e8000c101506 */
[----:B------:R1:W-:Y:S01]  /*750f0*/  @P4 STG.E.U16 [R16.64], R6 ;  /* 0x0000000610004986 */ /* 0x0003e2000c101506 */
[----:B------:R-:W-:-:S03]  /*75100*/  ISETP.GE.AND P4, PT, R22, c[0x0][0x17c], PT ;  /* 0x00005f0016007a0c */ /* 0x000fc60003f86270 */
[----:B------:R-:W4:Y:S01]  /*75110*/  LDL.LU R22, [R1+0xe0] ;  /* 0x0000e00001167983 */ /* 0x000f220000300800 */
[----:B------:R-:W-:Y:S02]  /*75120*/  ISETP.LT.AND P0, PT, R11, c[0x0][0x178], !P1 ;  /* 0x00005e000b007a0c */ /* 0x000fe40004f01270 */
[----:B------:R-:W-:Y:S02]  /*75130*/  IADD3 R18, R26, 0x41, RZ ;  /* 0x000000411a127810 */ /* 0x000fe40007ffe0ff */
[----:B------:R-:W-:Y:S02]  /*75140*/  ISETP.LT.AND P1, PT, R27, c[0x0][0x178], !P1 ;  /* 0x00005e001b007a0c */ /* 0x000fe40004f21270 */
[----:B------:R-:W-:Y:S01]  /*75150*/  ISETP.GE.AND P2, PT, R18, c[0x0][0x17c], PT ;  /* 0x00005f0012007a0c */ /* 0x000fe20003f46270 */
[----:B------:R-:W-:Y:S01]  /*75160*/  IMAD.WIDE R18, R21, 0x2, R2 ;  /* 0x0000000215127825 */ /* 0x000fe200078e0202 */
[----:B------:R-:W-:-:S03]  /*75170*/  IADD3 R20, R26, 0x40, RZ ;  /* 0x000000401a147810 */ /* 0x000fc60007ffe0ff */
[C---:B0-----:R-:W-:Y:S01]  /*75180*/  IMAD.WIDE R4, R21.reuse, 0x2, R28 ;  /* 0x0000000215047825 */ /* 0x041fe200078e021c */
[----:B------:R-:W-:Y:S02]  /*75190*/  ISETP.GE.AND P3, PT, R20, c[0x0][0x17c], PT ;  /* 0x00005f0014007a0c */ /* 0x000fe40003f66270 */
[----:B------:R-:W-:Y:S02]  /*751a0*/  IADD3 R20, R26, 0x42, RZ ;  /* 0x000000421a147810 */ /* 0x000fe40007ffe0ff */
[----:B------:R-:W-:Y:S02]  /*751b0*/  IADD3 R0, R21, c[0x0][0x198], RZ ;  /* 0x0000660015007a10 */ /* 0x000fe40007ffe0ff */
[----:B------:R-:W-:-:S03]  /*751c0*/  ISETP.GE.AND P6, PT, R20, c[0x0][0x17c], PT ;  /* 0x00005f0014007a0c */ /* 0x000fc60003fc6270 */
[----:B-1----:R-:W-:Y:S01]  /*751d0*/  IMAD.WIDE R16, R0, 0x2, R28 ;  /* 0x0000000200107825 */ /* 0x002fe200078e021c */
[----:B--2---:R0:W-:Y:S01]  /*751e0*/  @P0 STG.E.U16 [R18.64], R25 ;  /* 0x0000001912000986 */ /* 0x0041e2000c101506 */
[----:B------:R-:W-:Y:S02]  /*751f0*/  ISETP.LT.AND P0, PT, R11, c[0x0][0x178], !P5 ;  /* 0x00005e000b007a0c */ /* 0x000fe40006f01270 */
[----:B------:R-:W-:Y:S02]  /*75200*/  PRMT R6, R25, 0x7632, R6 ;  /* 0x0000763219067816 */ /* 0x000fe40000000006 */
[----:B------:R-:W-:Y:S01]  /*75210*/  ISETP.LT.AND P5, PT, R27, c[0x0][0x178], !P5 ;  /* 0x00005e001b007a0c */ /* 0x000fe20006fa1270 */
[----:B------:R1:W-:Y:S01]  /*75220*/  @P1 STG.E.U16 [R4.64], R7 ;  /* 0x0000000704001986 */ /* 0x0003e2000c101506 */
[----:B------:R-:W-:-:S03]  /*75230*/  ISETP.LT.AND P1, PT, R11, c[0x0][0x178], !P3 ;  /* 0x00005e000b007a0c */ /* 0x000fc60005f21270 */
[----:B0-----:R-:W2:Y:S01]  /*75240*/  LDL.LU R25, [R1+0x110] ;  /* 0x0001100001197983 */ /* 0x001ea20000300800 */
[----:B------:R-:W-:-:S03]  /*75250*/  ISETP.LT.AND P3, PT, R27, c[0x0][0x178], !P3 ;  /* 0x00005e001b007a0c */ /* 0x000fc60005f61270 */
[----:B------:R-:W2:Y:S01]  /*75260*/  LDL.LU R20, [R1+0xc0] ;  /* 0x0000c00001147983 */ /* 0x000ea20000300800 */
[C---:B-1----:R-:W-:Y:S01]  /*75270*/  IMAD.WIDE R4, R0.reuse, 0x2, R2 ;  /* 0x0000000200047825 */ /* 0x042fe200078e0202 */
[----:B------:R-:W-:Y:S02]  /*75280*/  IADD3 R0, R0, c[0x0][0x198], RZ ;  /* 0x0000660000007a10 */ /* 0x000fe40007ffe0ff */
[----:B------:R-:W-:Y:S02]  /*75290*/  PRMT R18, R7, 0x7632, R18 ;  /* 0x0000763207127816 */ /* 0x000fe40000000012 */
[----:B------:R-:W-:Y:S01]  /*752a0*/  IADD3 R7, R26, 0x44, RZ ;  /* 0x000000441a077810 */ /* 0x000fe20007ffe0ff */
[----:B------:R0:W-:Y:S03]  /*752b0*/  @P0 STG.E.U16 [R4.64], R6 ;  /* 0x0000000604000986 */ /* 0x0001e6000c101506 */
[----:B------:R-:W-:Y:S01]  /*752c0*/  ISETP.GE.AND P0, PT, R7, c[0x0][0x17c], PT ;  /* 0x00005f0007007a0c */ /* 0x000fe20003f06270 */
[----:B------:R1:W-:Y:S01]  /*752d0*/  @P5 STG.E.U16 [R16.64], R18 ;  /* 0x0000001210005986 */ /* 0x0003e2000c101506 */
[----:B0-----:R-:W-:Y:S01]  /*752e0*/  IMAD.WIDE R4, R0, 0x2, R2 ;  /* 0x0000000200047825 */ /* 0x001fe200078e0202 */
[----:B-1----:R-:W-:-:S03]  /*752f0*/  IADD3 R16, R26, 0x45, RZ ;  /* 0x000000451a107810 */ /* 0x002fc60007ffe0ff */
[----:B------:R-:W-:Y:S01]  /*75300*/  IMAD.WIDE R6, R0, 0x2, R28 ;  /* 0x0000000200067825 */ /* 0x000fe200078e021c */
[----:B----4-:R0:W-:Y:S01]  /*75310*/  @P1 STG.E.U16 [R4.64], R22 ;  /* 0x0000001604001986 */ /* 0x0101e2000c101506 */
[----:B------:R-:W-:Y:S02]  /*75320*/  ISETP.GE.AND P1, PT, R16, c[0x0][0x17c], PT ;  /* 0x00005f0010007a0c */ /* 0x000fe40003f26270 */
[----:B------:R-:W-:Y:S01]  /*75330*/  PRMT R17, R22, 0x7632, R17 ;  /* 0x0000763216117816 */ /* 0x000fe20000000011 */
[----:B---3--:R1:W-:Y:S01]  /*75340*/  @P3 STG.E.U16 [R6.64], R23 ;  /* 0x0000001706003986 */ /* 0x0083e2000c101506 */
[----:B------:R-:W-:-:S03]  /*75350*/  PRMT R16, R23, 0x7632, R16 ;  /* 0x0000763217107816 */ /* 0x000fc60000000010 */
[----:B0-----:R-:W3:Y:S04]  /*75360*/  LDL.LU R22, [R1+0x120] ;  /* 0x0001200001167983 */ /* 0x001ee80000300800 */
[----:B-1----:R-:W4:Y:S01]  /*75370*/  LDL.LU R23, [R1+0x100] ;  /* 0x0001000001177983 */ /* 0x002f220000300800 */
[----:B------:R-:W-:Y:S02]  /*75380*/  ISETP.LT.AND P5, PT, R11, c[0x0][0x178], !P2 ;  /* 0x00005e000b007a0c */ /* 0x000fe400057a1270 */
        /* <DEDUP_REMOVED lines=9> */
[----:B------:R-:W-:Y:S01]  /*75420*/  ISETP.LT.AND P2, PT, R11, c[0x0][0x178], !P4 ;  /* 0x00005e000b007a0c */ /* 0x000fe20006741270 */
[----:B0-----:R-:W-:Y:S01]  /*75430*/  IMAD.WIDE R4, R0, 0x2, R2 ;  /* 0x0000000200047825 */ /* 0x001fe200078e0202 */
[----:B-1----:R-:W-:Y:S02]  /*75440*/  IADD3 R6, R26, 0x47, RZ ;  /* 0x000000471a067810 */ /* 0x002fe40007ffe0ff */
[----:B------:R-:W-:Y:S02]  /*75450*/  IADD3 R16, R0, c[0x0][0x198], RZ ;  /* 0x0000660000107a10 */ /* 0x000fe40007ffe0ff */
[----:B------:R-:W-:Y:S02]  /*75460*/  ISETP.LT.AND P4, PT, R27, c[0x0][0x178], !P4 ;  /* 0x00005e001b007a0c */ /* 0x000fe40006781270 */
[----:B------:R-:W-:-:S04]  /*75470*/  IADD3 R17, R26, 0x46, RZ ;  /* 0x000000461a117810 */ /* 0x000fc80007ffe0ff */
[----:B------:R-:W-:Y:S01]  /*75480*/  ISETP.GE.AND P5, PT, R17, c[0x0][0x17c], PT ;  /* 0x00005f0011007a0c */ /* 0x000fe20003fa6270 */
[----:B--2---:R0:W-:Y:S01]  /*75490*/  @P3 STG.E.U16 [R4.64], R25 ;  /* 0x0000001904003986 */ /* 0x0041e2000c101506 */
[----:B------:R-:W-:Y:S01]  /*754a0*/  ISETP.GE.AND P3, PT, R6, c[0x0][0x17c], PT ;  /* 0x00005f0006007a0c */ /* 0x000fe20003f66270 */
[----:B------:R-:W-:-:S04]  /*754b0*/  IMAD.WIDE R6, R16, 0x2, R2 ;  /* 0x0000000210067825 */ /* 0x000fc800078e0202 */
[----:B0-----:R-:W-:Y:S01]  /*754c0*/  IMAD.WIDE R4, R0, 0x2, R28 ;  /* 0x0000000200047825 */ /* 0x001fe200078e021c */
[----:B------:R-:W-:Y:S02]  /*754d0*/  PRMT R0, R25, 0x7632, R0 ;  /* 0x0000763219007816 */ /* 0x000fe40000000000 */
[----:B------:R-:W-:Y:S01]  /*754e0*/  PRMT R18, R20, 0x7632, R18 ;  /* 0x0000763214127816 */ /* 0x000fe20000000012 */
[----:B------:R-:W2:Y:S04]  /*754f0*/  LDL.LU R25, [R1+0xf0] ;  /* 0x0000f00001197983 */ /* 0x000ea80000300800 */
[----:B------:R0:W-:Y:S01]  /*75500*/  @P6 STG.E.U16 [R4.64], R20 ;  /* 0x0000001404006986 */ /* 0x0001e2000c101506 */
[----:B------:R-:W-:Y:S02]  /*75510*/  ISETP.LT.AND P6, PT, R11, c[0x0][0x178], !P0 ;  /* 0x00005e000b007a0c */ /* 0x000fe400047c1270 */
[----:B------:R-:W-:Y:S01]  /*75520*/  ISETP.LT.AND P0, PT, R27, c[0x0][0x178], !P0 ;  /* 0x00005e001b007a0c */ /* 0x000fe20004701270 */
[----:B------:R1:W-:Y:S01]  /*75530*/  @P2 STG.E.U16 [R6.64], R0 ;  /* 0x0000000006002986 */ /* 0x0003e2000c101506 */
[C---:B0-----:R-:W-:Y:S01]  /*75540*/  IMAD.WIDE R4, R16.reuse, 0x2, R28 ;  /* 0x0000000210047825 */ /* 0x041fe200078e021c */
[----:B-1----:R-:W-:-:S04]  /*75550*/  IADD3 R0, R16, c[0x0][0x198], RZ ;  /* 0x0000660010007a10 */ /* 0x002fc80007ffe0ff */
[----:B------:R-:W-:Y:S01]  /*75560*/  @P4 STG.E.U16 [R4.64], R18 ;  /* 0x0000001204004986 */ /* 0x000fe2000c101506 */
[----:B------:R-:W-:-:S04]  /*75570*/  IMAD.WIDE R6, R0, 0x2, R2 ;  /* 0x0000000200067825 */ /* 0x000fc800078e0202 */
[C---:B------:R-:W-:Y:S01]  /*75580*/  IMAD.WIDE R16, R0.reuse, 0x2, R28 ;  /* 0x0000000200107825 */ /* 0x040fe200078e021c */
[----:B---3--:R0:W-:Y:S04]  /*75590*/  @P6 STG.E.U16 [R6.64], R22 ;  /* 0x0000001606006986 */ /* 0x0081e8000c101506 */
[----:B----4-:R1:W-:Y:S01]  /*755a0*/  @P0 STG.E.U16 [R16.64], R23 ;  /* 0x0000001710000986 */ /* 0x0103e2000c101506 */
[----:B------:R-:W-:Y:S02]  /*755b0*/  ISETP.LT.AND P0, PT, R11, c[0x0][0x178], !P1 ;  /* 0x00005e000b007a0c */ /* 0x000fe40004f01270 */
[----:B0-----:R-:W-:Y:S02]  /*755c0*/  IADD3 R6, R0, c[0x0][0x198], RZ ;  /* 0x0000660000067a10 */ /* 0x001fe40007ffe0ff */
[----:B------:R-:W-:-:S03]  /*755d0*/  PRMT R0, R22, 0x7632, R0 ;  /* 0x0000763216007816 */ /* 0x000fc60000000000 */
[----:B------:R-:W-:Y:S01]  /*755e0*/  IMAD.WIDE R4, R6, 0x2, R2 ;  /* 0x0000000206047825 */ /* 0x000fe200078e0202 */
[----:B------:R-:W-:Y:S02]  /*755f0*/  PRMT R21, R23, 0x7632, R21 ;  /* 0x0000763217157816 */ /* 0x000fe40000000015 */
[----:B-1----:R-:W3:Y:S04]  /*75600*/  LDL.LU R23, [R1+0x140] ;  /* 0x0001400001177983 */ /* 0x002ee80000300800 */
[----:B------:R0:W-:Y:S04]  /*75610*/  @P0 STG.E.U16 [R4.64], R0 ;  /* 0x0000000004000986 */ /* 0x0001e8000c101506 */
[----:B0-----:R-:W4:Y:S01]  /*75620*/  LDL.LU R5, [R1+0x3e0] ;  /* 0x0003e00001057983 */ /* 0x001f220000300800 */
[----:B------:R-:W-:-:S02]  /*75630*/  IADD3 R20, R26, 0x49, RZ ;  /* 0x000000491a147810 */ /* 0x000fc40007ffe0ff */
[----:B------:R-:W-:Y:S02]  /*75640*/  ISETP.LT.AND P1, PT, R27, c[0x0][0x178], !P1 ;  /* 0x00005e001b007a0c */ /* 0x000fe40004f21270 */
[----:B------:R-:W-:Y:S02]  /*75650*/  ISETP.LT.AND P6, PT, R11, c[0x0][0x178], !P5 ;  /* 0x00005e000b007a0c */ /* 0x000fe40006fc1270 */
[----:B------:R-:W-:Y:S02]  /*75660*/  ISETP.GE.AND P4, PT, R20, c[0x0][0x17c], PT ;  /* 0x00005f0014007a0c */ /* 0x000fe40003f86270 */
[C---:B------:R-:W-:Y:S01]  /*75670*/  IADD3 R20, R6.reuse, c[0x0][0x198], RZ ;  /* 0x0000660006147a10 */ /* 0x040fe20007ffe0ff */
[----:B------:R-:W-:Y:S01]  /*75680*/  IMAD.WIDE R6, R6, 0x2, R28 ;  /* 0x0000000206067825 */ /* 0x000fe200078e021c */
[----:B------:R-:W-:-:S03]  /*75690*/  ISETP.LT.AND P5, PT, R27, c[0x0][0x178], !P5 ;  /* 0x00005e001b007a0c */ /* 0x000fc60006fa1270 */
[----:B------:R-:W-:Y:S01]  /*756a0*/  IMAD.WIDE R16, R20, 0x2, R2 ;  /* 0x0000000214107825 */ /* 0x000fe200078e0202 */
[----:B------:R-:W-:Y:S01]  /*756b0*/  IADD3 R19, R26, 0x48, RZ ;  /* 0x000000481a137810 */ /* 0x000fe20007ffe0ff */
[----:B------:R0:W-:Y:S03]  /*756c0*/  @P1 STG.E.U16 [R6.64], R21 ;  /* 0x0000001506001986 */ /* 0x0001e6000c101506 */
[----:B------:R-:W-:Y:S01]  /*756d0*/  ISETP.GE.AND P2, PT, R19, c[0x0][0x17c], PT ;  /* 0x00005f0013007a0c */ /* 0x000fe20003f46270 */
[----:B------:R-:W-:Y:S01]  /*756e0*/  IMAD.WIDE R18, R20, 0x2, R28 ;  /* 0x0000000214127825 */ /* 0x000fe200078e021c */
[----:B------:R-:W-:Y:S02]  /*756f0*/  IADD3 R22, R26, 0x4a, RZ ;  /* 0x0000004a1a167810 */ /* 0x000fe40007ffe0ff */
[----:B0-----:R-:W-:Y:S02]  /*75700*/  IADD3 R6, R20, c[0x0][0x198], RZ ;  /* 0x0000660014067a10 */ /* 0x001fe40007ffe0ff */
[----:B------:R-:W-:-:S02]  /*75710*/  ISETP.GE.AND P0, PT, R22, c[0x0][0x17c], PT ;  /* 0x00005f0016007a0c */ /* 0x000fc40003f06270 */
[----:B------:R-:W3:Y:S01]  /*75720*/  LDL.LU R22, [R1+0x400] ;  /* 0x0004000001167983 */ /* 0x000ee20000300800 */
[----:B--2---:R-:W-:-:S03]  /*75730*/  PRMT R0, R25, 0x7632, R0 ;  /* 0x0000763219007816 */ /* 0x004fc60000000000 */
[----:B----4-:R-:W-:Y:S01]  /*75740*/  @P6 STG.E.U16 [R16.64], R5 ;  /* 0x0000000510006986 */ /* 0x010fe2000c101506 */
[----:B------:R-:W-:-:S03]  /*75750*/  ISETP.LT.AND P6, PT, R11, c[0x0][0x178], !P3 ;  /* 0x00005e000b007a0c */ /* 0x000fc60005fc1270 */
[----:B------:R0:W-:Y:S02]  /*75760*/  @P5 STG.E.U16 [R18.64], R25 ;  /* 0x0000001912005986 */ /* 0x0001e4000c101506 */
[----:B0-----:R-:W-:Y:S01]  /*75770*/  PRMT R18, R5, 0x7632, R18 ;  /* 0x0000763205127816 */ /* 0x001fe20000000012 */
[----:B------:R-:W-:Y:S01]  /*75780*/  IMAD.WIDE R4, R6, 0x2, R2 ;  /* 0x0000000206047825 */ /* 0x000fe200078e0202 */
[----:B------:R-:W2:Y:S06]  /*75790*/  LDL.LU R25, [R1+0x130] ;  /* 0x0001300001197983 */ /* 0x000eac0000300800 */
[----:B------:R0:W-:Y:S04]  /*757a0*/  @P6 STG.E.U16 [R4.64], R18 ;  /* 0x0000001204006986 */ /* 0x0001e8000c101506 */
[----:B0-----:R-:W4:Y:S01]  /*757b0*/  LDL.LU R18, [R1+0x3f0] ;  /* 0x0003f00001127983 */ /* 0x001f220000300800 */
[----:B------:R-:W-:-:S02]  /*757c0*/  ISETP.LT.AND P3, PT, R27, c[0x0][0x178], !P3 ;  /* 0x00005e001b007a0c */ /* 0x000fc40005f61270 */
[----:B------:R-:W-:Y:S02]  /*757d0*/  ISETP.LT.AND P5, PT, R11, c[0x0][0x178], !P2 ;  /* 0x00005e000b007a0c */ /* 0x000fe400057a1270 */
[----:B------:R-:W-:Y:S02]  /*757e0*/  ISETP.LT.AND P2, PT, R27, c[0x0][0x178], !P2 ;  /* 0x00005e001b007a0c */ /* 0x000fe40005741270 */
[----:B------:R-:W-:Y:S02]  /*757f0*/  IADD3 R16, R26, 0x4b, RZ ;  /* 0x0000004b1a107810 */ /* 0x000fe40007ffe0ff */
[C---:B------:R-:W-:Y:S01]  /*75800*/  IADD3 R20, R6.reuse, c[0x0][0x198], RZ ;  /* 0x0000660006147a10 */ /* 0x040fe20007ffe0ff */
[----:B------:R-:W-:Y:S01]  /*75810*/  IMAD.WIDE R6, R6, 0x2, R28 ;  /* 0x0000000206067825 */ /* 0x000fe200078e021c */
[----:B------:R-:W-:-:S03]  /*75820*/  ISETP.GE.AND P1, PT, R16, c[0x0][0x17c], PT ;  /* 0x00005f0010007a0c */ /* 0x000fc60003f26270 */
[C---:B------:R-:W-:Y:S01]  /*75830*/  IMAD.WIDE R16, R20.reuse, 0x2, R2 ;  /* 0x0000000214107825 */ /* 0x040fe200078e0202 */
[----:B------:R0:W-:Y:S03]  /*75840*/  @P3 STG.E.U16 [R6.64], R0 ;  /* 0x0000000006003986 */ /* 0x0001e6000c101506 */
[----:B------:R-:W-:Y:S01]  /*75850*/  IMAD.WIDE R4, R20, 0x2, R28 ;  /* 0x0000000214047825 */ /* 0x000fe200078e021c */
[----:B------:R-:W-:Y:S02]  /*75860*/  ISETP.LT.AND P3, PT, R11, c[0x0][0x178], !P4 ;  /* 0x00005e000b007a0c */ /* 0x000fe40006761270 */
[----:B------:R-:W-:Y:S02]  /*75870*/  ISETP.LT.AND P4, PT, R27, c[0x0][0x178], !P4 ;  /* 0x00005e001b007a0c */ /* 0x000fe40006781270 */
[C---:B0-----:R-:W-:Y:S02]  /*75880*/  IADD3 R0, R26.reuse, 0x4d, RZ ;  /* 0x0000004d1a007810 */ /* 0x041fe40007ffe0ff */
[----:B------:R-:W-:-:S04]  /*75890*/  IADD3 R19, R26, 0x4c, RZ ;  /* 0x0000004c1a137810 */ /* 0x000fc80007ffe0ff */
[----:B------:R-:W-:Y:S01]  /*758a0*/  ISETP.GE.AND P6, PT, R19, c[0x0][0x17c], PT ;  /* 0x00005f0013007a0c */ /* 0x000fe20003fc6270 */
[----:B----4-:R0:W-:Y:S01]  /*758b0*/  @P5 STG.E.U16 [R16.64], R18 ;  /* 0x0000001210005986 */ /* 0x0101e2000c101506 */
[----:B------:R-:W-:Y:S02]  /*758c0*/  ISETP.GE.AND P5, PT, R0, c[0x0][0x17c], PT ;  /* 0x00005f0000007a0c */ /* 0x000fe40003fa6270 */
[----:B------:R-:W-:Y:S01]  /*758d0*/  IADD3 R0, R20, c[0x0][0x198], RZ ;  /* 0x0000660014007a10 */ /* 0x000fe20007ffe0ff */
[----:B---3--:R1:W-:Y:S01]  /*758e0*/  @P2 STG.E.U16 [R4.64], R23 ;  /* 0x0000001704002986 */ /* 0x0083e2000c101506 */
[----:B------:R-:W-:Y:S02]  /*758f0*/  ISETP.LT.AND P2, PT, R11, c[0x0][0x178], !P0 ;  /* 0x00005e000b007a0c */ /* 0x000fe40004741270 */
[----:B0-----:R-:W-:Y:S02]  /*75900*/  PRMT R17, R23, 0x7632, R17 ;  /* 0x0000763217117816 */ /* 0x001fe40000000011 */
[----:B-1----:R-:W3:Y:S01]  /*75910*/  LDL.LU R23, [R1+0x410] ;  /* 0x0004100001177983 */ /* 0x002ee20000300800 */
[----:B------:R-:W-:Y:S01]  /*75920*/  PRMT R16, R18, 0x7632, R16 ;  /* 0x0000763212107816 */ /* 0x000fe20000000010 */
[C---:B------:R-:W-:Y:S01]  /*75930*/  IMAD.WIDE R6, R0.reuse, 0x2, R2 ;  /* 0x0000000200067825 */ /* 0x040fe200078e0202 */
[----:B------:R-:W-:Y:S01]  /*75940*/  ISETP.LT.AND P0, PT, R27, c[0x0][0x178], !P0 ;  /* 0x00005e001b007a0c */ /* 0x000fe20004701270 */
[----:B------:R-:W4:Y:S02]  /*75950*/  LDL.LU R19, [R1+0x170] ;  /* 0x0001700001137983 */ /* 0x000f240000300800 */
[C-C-:B------:R-:W-:Y:S01]  /*75960*/  IMAD.WIDE R4, R0.reuse, 0x2, R28.reuse ;  /* 0x0000000200047825 */ /* 0x140fe200078e021c */
[----:B------:R-:W-:Y:S01]  /*75970*/  IADD3 R0, R0, c[0x0][0x198], RZ ;  /* 0x0000660000007a10 */ /* 0x000fe20007ffe0ff */
[----:B------:R0:W-:Y:S04]  /*75980*/  @P3 STG.E.U16 [R6.64], R16 ;  /* 0x0000001006003986 */ /* 0x0001e8000c101506 */
[----:B------:R1:W-:Y:S01]  /*75990*/  @P4 STG.E.U16 [R4.64], R17 ;  /* 0x0000001104004986 */ /* 0x0003e2000c101506 */
[----:B0-----:R-:W-:Y:S01]  /*759a0*/  IADD3 R16, R26, 0x4f, RZ ;  /* 0x0000004f1a107810 */ /* 0x001fe20007ffe0ff */
[----:B------:R-:W-:-:S04]  /*759b0*/  IMAD.WIDE R6, R0, 0x2, R28 ;  /* 0x0000000200067825 */ /* 0x000fc800078e021c */
[----:B-1----:R-:W-:Y:S01]  /*759c0*/  IMAD.WIDE R4, R0, 0x2, R2 ;  /* 0x0000000200047825 */ /* 0x002fe200078e0202 */
[----:B--2---:R-:W-:-:S04]  /*759d0*/  PRMT R17, R25, 0x7632, R17 ;  /* 0x0000763219117816 */ /* 0x004fc80000000011 */
[----:B------:R0:W-:Y:S01]  /*759e0*/  @P2 STG.E.U16 [R4.64], R22 ;  /* 0x0000001604002986 */ /* 0x0001e2000c101506 */
[----:B------:R-:W-:Y:S02]  /*759f0*/  ISETP.GE.AND P2, PT, R16, c[0x0][0x17c], PT ;  /* 0x00005f0010007a0c */ /* 0x000fe40003f46270 */
[----:B------:R-:W-:Y:S01]  /*75a00*/  PRMT R16, R22, 0x7632, R16 ;  /* 0x0000763216107816 */ /* 0x000fe20000000010 */
[----:B------:R1:W-:Y:S04]  /*75a10*/  @P0 STG.E.U16 [R6.64], R25 ;  /* 0x0000001906000986 */ /* 0x0003e8000c101506 */
[----:B0-----:R-:W2:Y:S04]  /*75a20*/  LDL.LU R22, [R1+0x420] ;  /* 0x0004200001167983 */ /* 0x001ea80000300800 */
[----:B-1----:R-:W2:Y:S01]  /*75a30*/  LDL.LU R25, [R1+0x160] ;  /* 0x0001600001197983 */ /* 0x002ea20000300800 */
        /* <DEDUP_REMOVED lines=15> */
[----:B-1----:R-:W-:Y:S02]  /*75b30*/  IADD3 R6, R26, 0x51, RZ ;  /* 0x000000511a067810 */ /* 0x002fe40007ffe0ff */
[----:B------:R-:W-:Y:S02]  /*75b40*/  IADD3 R16, R0, c[0x0][0x198], RZ ;  /* 0x0000660000107a10 */ /* 0x000fe40007ffe0ff */
[----:B------:R-:W-:Y:S02]  /*75b50*/  ISETP.GE.AND P3, PT, R18, c[0x0][0x17c], PT ;  /* 0x00005f0012007a0c */ /* 0x000fe40003f66270 */
[----:B------:R-:W-:Y:S01]  /*75b60*/  ISETP.LT.AND P5, PT, R27, c[0x0][0x178], !P5 ;  /* 0x00005e001b007a0c */ /* 0x000fe20006fa1270 */
[----:B---3--:R0:W-:Y:S01]  /*75b70*/  @P0 STG.E.U16 [R4.64], R23 ;  /* 0x0000001704000986 */ /* 0x0081e2000c101506 */
[----:B------:R-:W-:Y:S01]  /*75b80*/  ISETP.GE.AND P0, PT, R6, c[0x0][0x17c], PT ;  /* 0x00005f0006007a0c */ /* 0x000fe20003f06270 */
[----:B------:R-:W-:-:S04]  /*75b90*/  IMAD.WIDE R6, R16, 0x2, R2 ;  /* 0x0000000210067825 */ /* 0x000fc800078e0202 */
[----:B0-----:R-:W-:Y:S01]  /*75ba0*/  IMAD.WIDE R4, R0, 0x2, R28 ;  /* 0x0000000200047825 */ /* 0x001fe200078e021c */
[----:B------:R-:W-:Y:S02]  /*75bb0*/  PRMT R0, R23, 0x7632, R0 ;  /* 0x0000763217007816 */ /* 0x000fe40000000000 */
[----:B----4-:R-:W-:Y:S01]  /*75bc0*/  PRMT R18, R19, 0x7632, R18 ;  /* 0x0000763213127816 */ /* 0x010fe20000000012 */
[----:B------:R-:W3:Y:S04]  /*75bd0*/  LDL.LU R23, [R1+0xd4] ;  /* 0x0000d40001177983 */ /* 0x000ee80000300800 */
        /* <DEDUP_REMOVED lines=9> */
[----:B--2---:R0:W-:Y:S04]  /*75c70*/  @P6 STG.E.U16 [R6.64], R22 ;  /* 0x0000001606006986 */ /* 0x0041e8000c101506 */
[----:B------:R1:W-:Y:S01]  /*75c80*/  @P3 STG.E.U16 [R16.64], R25 ;  /* 0x0000001910003986 */ /* 0x0003e2000c101506 */
[----:B------:R-:W-:Y:S02]  /*75c90*/  ISETP.LT.AND P3, PT, R11, c[0x0][0x178], !P2 ;  /* 0x00005e000b007a0c */ /* 0x000fe40005761270 */
[----:B0-----:R-:W-:Y:S02]  /*75ca0*/  IADD3 R6, R0, c[0x0][0x198], RZ ;  /* 0x0000660000067a10 */ /* 0x001fe40007ffe0ff */
[----:B------:R-:W-:-:S03]  /*75cb0*/  PRMT R0, R22, 0x7632, R0 ;  /* 0x0000763216007816 */ /* 0x000fc60000000000 */
[----:B------:R-:W-:Y:S01]  /*75cc0*/  IMAD.WIDE R4, R6, 0x2, R2 ;  /* 0x0000000206047825 */ /* 0x000fe200078e0202 */
[----:B------:R-:W-:Y:S02]  /*75cd0*/  PRMT R21, R25, 0x7632, R21 ;  /* 0x0000763219157816 */ /* 0x000fe40000000015 */
[----:B-1----:R-:W2:Y:S04]  /*75ce0*/  LDL.LU R25, [R1+0xc4] ;  /* 0x0000c40001197983 */ /* 0x002ea80000300800 */
        /* <DEDUP_REMOVED lines=17> */
[----:B------:R-:W2:Y:S01]  /*75e00*/  LDL.LU R22, [R1+0x124] ;  /* 0x0001240001167983 */ /* 0x000ea20000300800 */
[----:B---3--:R-:W-:-:S03]  /*75e10*/  PRMT R0, R23, 0x7632, R0 ;  /* 0x0000763217007816 */ /* 0x008fc60000000000 */
[----:B----4-:R-:W-:Y:S01]  /*75e20*/  @P6 STG.E.U16 [R16.64], R5 ;  /* 0x0000000510006986 */ /* 0x010fe2000c101506 */
[----:B------:R-:W-:-:S03]  /*75e30*/  ISETP.LT.AND P6, PT, R11, c[0x0][0x178], !P0 ;  /* 0x00005e000b007a0c */ /* 0x000fc600047c1270 */
[----:B------:R0:W-:Y:S02]  /*75e40*/  @P4 STG.E.U16 [R18.64], R23 ;  /* 0x0000001712004986 */ /* 0x0001e4000c101506 */
[----:B0-----:R-:W-:Y:S01]  /*75e50*/  PRMT R18, R5, 0x7632, R18 ;  /* 0x0000763205127816 */ /* 0x001fe20000000012 */
[----:B------:R-:W-:Y:S01]  /*75e60*/  IMAD.WIDE R4, R6, 0x2, R2 ;  /* 0x0000000206047825 */ /* 0x000fe200078e0202 */
[----:B------:R-:W3:Y:S06]  /*75e70*/  LDL.LU R23, [R1+0x104] ;  /* 0x0001040001177983 */ /* 0x000eec0000300800 */
        /* <DEDUP_REMOVED lines=20> */
[----:B--2---:R1:W-:Y:S01]  /*75fc0*/  @P1 STG.E.U16 [R4.64], R25 ;  /* 0x0000001904001986 */ /* 0x0043e2000c101506 */
[----:B------:R-:W-:Y:S02]  /*75fd0*/  ISETP.LT.AND P1, PT, R11, c[0x0][0x178], !P3 ;  /* 0x00005e000b007a0c */ /* 0x000fe40005f21270 */
[----:B0-----:R-:W-:Y:S02]  /*75fe0*/  PRMT R17, R25, 0x7632, R17 ;  /* 0x0000763219117816 */ /* 0x001fe40000000011 */
[----:B-1----:R-:W2:Y:S01]  /*75ff0*/  LDL.LU R25, [R1+0x3e4] ;  /* 0x0003e40001197983 */ /* 0x002ea20000300800 */
        /* <DEDUP_REMOVED lines=11> */
[----:B---3--:R-:W-:-:S04]  /*760b0*/  PRMT R17, R23, 0x7632, R17 ;  /* 0x0000763217117816 */ /* 0x008fc80000000011 */
[----:B------:R0:W-:Y:S01]  /*760c0*/  @P1 STG.E.U16 [R4.64], R22 ;  /* 0x0000001604001986 */ /* 0x0001e2000c101506 */
[----:B------:R-:W-:Y:S02]  /*760d0*/  ISETP.GE.AND P1, PT, R16, c[0x0][0x17c], PT ;  /* 0x00005f0010007a0c */ /* 0x000fe40003f26270 */
[----:B------:R-:W-:Y:S01]  /*760e0*/  PRMT R16, R22, 0x7632, R16 ;  /* 0x0000763216107816 */ /* 0x000fe20000000010 */
[----:B------:R1:W-:Y:S04]  /*760f0*/  @P3 STG.E.U16 [R6.64], R23 ;  /* 0x0000001706003986 */ /* 0x0003e8000c101506 */
[----:B0-----:R-:W3:Y:S04]  /*76100*/  LDL.LU R22, [R1+0x3f4] ;  /* 0x0003f40001167983 */ /* 0x001ee80000300800 */
[----:B-1----:R-:W3:Y:S01]  /*76110*/  LDL.LU R23, [R1+0x144] ;  /* 0x0001440001177983 */ /* 0x002ee20000300800 */
        /* <DEDUP_REMOVED lines=19> */
[----:B--2---:R0:W-:Y:S01]  /*76250*/  @P3 STG.E.U16 [R4.64], R25 ;  /* 0x0000001904003986 */ /* 0x0041e2000c101506 */
[----:B------:R-:W-:Y:S01]  /*76260*/  ISETP.GE.AND P3, PT, R6, c[0x0][0x17c], PT ;  /* 0x00005f0006007a0c */ /* 0x000fe20003f66270 */
[----:B------:R-:W-:-:S04]  /*76270*/  IMAD.WIDE R6, R16, 0x2, R2 ;  /* 0x0000000210067825 */ /* 0x000fc800078e0202 */
[----:B0-----:R-:W-:Y:S01]  /*76280*/  IMAD.WIDE R4, R0, 0x2, R28 ;  /* 0x0000000200047825 */ /* 0x001fe200078e021c */
[----:B------:R-:W-:Y:S02]  /*76290*/  PRMT R0, R25, 0x7632, R0 ;  /* 0x0000763219007816 */ /* 0x000fe40000000000 */
[----:B----4-:R-:W-:Y:S01]  /*762a0*/  PRMT R18, R19, 0x7632, R18 ;  /* 0x0000763213127816 */ /* 0x010fe20000000012 */
        /* <DEDUP_REMOVED lines=11> */
[----:B------:R1:W-:Y:S01]  /*76360*/  @P0 STG.E.U16 [R16.64], R23 ;  /* 0x0000001710000986 */ /* 0x0003e2000c101506 */
        /* <DEDUP_REMOVED lines=23> */
[----:B------:R-:W3:Y:S04]  /*764e0*/  LDL.LU R22, [R1+0x424] ;  /* 0x0004240001167983 */ /* 0x000ee80000300800 */
[----:B----4-:R0:W-:Y:S01]  /*764f0*/  @P6 STG.E.U16 [R16.64], R5 ;  /* 0x0000000510006986 */ /* 0x0101e2000c101506 */
[----:B------:R-:W-:Y:S02]  /*76500*/  ISETP.LT.AND P6, PT, R11, c[0x0][0x178], !P3 ;  /* 0x00005e000b007a0c */ /* 0x000fe40005fc1270 */
[----:B------:R-:W-:Y:S01]  /*76510*/  PRMT R0, R5, 0x7632, R0 ;  /* 0x0000763205007816 */ /* 0x000fe20000000000 */
[----:B--2---:R1:W-:Y:S01]  /*76520*/  @P5 STG.E.U16 [R18.64], R25 ;  /* 0x0000001912005986 */ /* 0x0043e2000c101506 */
[----:B0-----:R-:W-:Y:S01]  /*76530*/  IMAD.WIDE R4, R6, 0x2, R2 ;  /* 0x0000000206047825 */ /* 0x001fe200078e0202 */
[----:B-1----:R-:W-:-:S08]  /*76540*/  IADD3 R19, R26, 0x60, RZ ;  /* 0x000000601a137810 */ /* 0x002fd00007ffe0ff */
[----:B------:R0:W-:Y:S01]  /*76550*/  @P6 STG.E.U16 [R4.64], R0 ;  /* 0x0000000004006986 */ /* 0x0001e2000c101506 */
[----:B------:R-:W-:Y:S02]  /*76560*/  PRMT R18, R25, 0x7632, R18 ;  /* 0x0000763219127816 */ /* 0x000fe40000000012 */
[----:B------:R-:W-:Y:S01]  /*76570*/  ISETP.GE.AND P6, PT, R19, c[0x0][0x17c], PT ;  /* 0x00005f0013007a0c */ /* 0x000fe20003fc6270 */
[----:B------:R-:W2:Y:S04]  /*76580*/  LDL.LU R25, [R1+0x164] ;  /* 0x0001640001197983 */ /* 0x000ea80000300800 */
[----:B------:R-:W4:Y:S01]  /*76590*/  LDL.LU R19, [R1+0x414] ;  /* 0x0004140001137983 */ /* 0x000f220000300800 */
[----:B------:R-:W-:Y:S02]  /*765a0*/  ISETP.LT.AND P3, PT, R27, c[0x0][0x178], !P3 ;  /* 0x00005e001b007a0c */ /* 0x000fe40005f61270 */
[----:B------:R-:W-:-:S02]  /*765b0*/  ISETP.LT.AND P5, PT, R11, c[0x0][0x178], !P2 ;  /* 0x00005e000b007a0c */ /* 0x000fc400057a1270 */
[----:B------:R-:W-:Y:S02]  /*765c0*/  ISETP.LT.AND P2, PT, R27, c[0x0][0x178], !P2 ;  /* 0x00005e001b007a0c */ /* 0x000fe40005741270 */
[----:B------:R-:W-:Y:S02]  /*765d0*/  IADD3 R16, R26, 0x5f, RZ ;  /* 0x0000005f1a107810 */ /* 0x000fe40007ffe0ff */
[C---:B------:R-:W-:Y:S01]  /*765e0*/  IADD3 R20, R6.reuse, c[0x0][0x198], RZ ;  /* 0x0000660006147a10 */ /* 0x040fe20007ffe0ff */
[----:B------:R-:W-:Y:S01]  /*765f0*/  IMAD.WIDE R6, R6, 0x2, R28 ;  /* 0x0000000206067825 */ /* 0x000fe200078e021c */
[----:B------:R-:W-:-:S03]  /*76600*/  ISETP.GE.AND P1, PT, R16, c[0x0][0x17c], PT ;  /* 0x00005f0010007a0c */ /* 0x000fc60003f26270 */
[----:B------:R-:W-:Y:S01]  /*76610*/  IMAD.WIDE R16, R20, 0x2, R2 ;  /* 0x0000000214107825 */ /* 0x000fe200078e0202 */
[----:B0-----:R-:W-:Y:S01]  /*76620*/  IADD3 R0, R26, 0x61, RZ ;  /* 0x000000611a007810 */ /* 0x001fe20007ffe0ff */
[----:B------:R-:W-:Y:S02]  /*76630*/  @P3 STG.E.U16 [R6.64], R18 ;  /* 0x0000001206003986 */ /* 0x000fe4000c101506 */
[----:B------:R-:W-:Y:S01]  /*76640*/  IMAD.WIDE R4, R20, 0x2, R28 ;  /* 0x0000000214047825 */ /* 0x000fe200078e021c */
[----:B------:R-:W-:Y:S02]  /*76650*/  ISETP.LT.AND P3, PT, R11, c[0x0][0x178], !P4 ;  /* 0x00005e000b007a0c */ /* 0x000fe40006761270 */
[----:B------:R-:W-:Y:S01]  /*76660*/  ISETP.LT.AND P4, PT, R27, c[0x0][0x178], !P4 ;  /* 0x00005e001b007a0c */ /* 0x000fe20006781270 */
[----:B----4-:R0:W-:Y:S01]  /*76670*/  @P5 STG.E.U16 [R16.64], R19 ;  /* 0x0000001310005986 */ /* 0x0101e2000c101506 */
[----:B------:R-:W-:Y:S02]  /*76680*/  ISETP.GE.AND P5, PT, R0, c[0x0][0x17c], PT ;  /* 0x00005f0000007a0c */ /* 0x000fe40003fa6270 */
[----:B------:R-:W-:Y:S01]  /*76690*/  IADD3 R0, R20, c[0x0][0x198], RZ ;  /* 0x0000660014007a10 */ /* 0x000fe20007ffe0ff */
[----:B---3--:R1:W-:Y:S01]  /*766a0*/  @P2 STG.E.U16 [R4.64], R23 ;  /* 0x0000001704002986 */ /* 0x0083e2000c101506 */
[----:B------:R-:W-:-:S02]  /*766b0*/  ISETP.LT.AND P2, PT, R11, c[0x0][0x178], !P0 ;  /* 0x00005e000b007a0c */ /* 0x000fc40004741270 */
        /* <DEDUP_REMOVED lines=38> */
[----:B------:R-:W-:Y:S02]  /*76920*/  ISETP.LT.AND P5, PT, R27, c[0x0][0x178], !P5 ;  /* 0x00005e001b007a0c */ /* 0x000fe40006fa1270 */
[----:B------:R-:W-:Y:S01]  /*76930*/  IADD3 R20, R26, 0x67, RZ ;  /* 0x000000671a147810 */ /* 0x000fe20007ffe0ff */
        /* <DEDUP_REMOVED lines=15> */
[----:B------:R-:W-:Y:S01]  /*76a30*/  IMAD.WIDE R16, R0, 0x2, R28 ;  /* 0x0000000200107825 */ /* 0x000fe200078e021c */
[----:B--2---:R0:W-:Y:S04]  /*76a40*/  @P6 STG.E.U16 [R6.64], R22 ;  /* 0x0000001606006986 */ /* 0x0041e8000c101506 */
[----:B------:R1:W-:Y:S01]  /*76a50*/  @P3 STG.E.U16 [R16.64], R25 ;  /* 0x0000001910003986 */ /* 0x0003e2000c101506 */
[----:B------:R-:W-:Y:S02]  /*76a60*/  ISETP.LT.AND P3, PT, R11, c[0x0][0x178], !P2 ;  /* 0x00005e000b007a0c */ /* 0x000fe40005761270 */
[----:B------:R-:W-:Y:S02]  /*76a70*/  ISETP.GE.AND P5, PT, R20, c[0x0][0x17c], PT ;  /* 0x00005f0014007a0c */ /* 0x000fe40003fa6270 */
[----:B0-----:R-:W-:-:S02]  /*76a80*/  IADD3 R6, R0, c[0x0][0x198], RZ ;  /* 0x0000660000067a10 */ /* 0x001fc40007ffe0ff */
[----:B------:R-:W-:-:S03]  /*76a90*/  PRMT R20, R22, 0x7632, R20 ;  /* 0x0000763216147816 */ /* 0x000fc60000000014 */
[----:B------:R-:W-:Y:S01]  /*76aa0*/  IMAD.WIDE R4, R6, 0x2, R2 ;  /* 0x0000000206047825 */ /* 0x000fe200078e0202 */
[----:B------:R-:W-:Y:S02]  /*76ab0*/  PRMT R21, R25, 0x7632, R21 ;  /* 0x0000763219157816 */ /* 0x000fe40000000015 */
[----:B-1----:R-:W2:Y:S04]  /*76ac0*/  LDL.LU R25, [R1+0xf8] ;  /* 0x0000f80001197983 */ /* 0x002ea80000300800 */
[----:B------:R0:W-:Y:S04]  /*76ad0*/  @P3 STG.E.U16 [R4.64], R20 ;  /* 0x0000001404003986 */ /* 0x0001e8000c101506 */
[----:B0-----:R-:W4:Y:S01]  /*76ae0*/  LDL.LU R5, [R1+0x128] ;  /* 0x0001280001057983 */ /* 0x001f220000300800 */
[----:B------:R-:W-:-:S02]  /*76af0*/  ISETP.LT.AND P2, PT, R27, c[0x0][0x178], !P2 ;  /* 0x00005e001b007a0c */ /* 0x000fc40005741270 */
[----:B------:R-:W-:Y:S02]  /*76b00*/  ISETP.LT.AND P6, PT, R11, c[0x0][0x178], !P4 ;  /* 0x00005e000b007a0c */ /* 0x000fe400067c1270 */
[C---:B------:R-:W-:Y:S01]  /*76b10*/  IADD3 R0, R6.reuse, c[0x0][0x198], RZ ;  /* 0x0000660006007a10 */ /* 0x040fe20007ffe0ff */
[----:B------:R-:W-:Y:S01]  /*76b20*/  IMAD.WIDE R6, R6, 0x2, R28 ;  /* 0x0000000206067825 */ /* 0x000fe200078e021c */
[----:B------:R-:W-:-:S03]  /*76b30*/  ISETP.LT.AND P4, PT, R27, c[0x0][0x178], !P4 ;  /* 0x00005e001b007a0c */ /* 0x000fc60006781270 */
[----:B------:R-:W-:Y:S01]  /*76b40*/  IMAD.WIDE R16, R0, 0x2, R2 ;  /* 0x0000000200107825 */ /* 0x000fe200078e0202 */
[----:B------:R-:W-:-:S03]  /*76b50*/  IADD3 R19, R26, 0x66, RZ ;  /* 0x000000661a137810 */ /* 0x000fc60007ffe0ff */
[----:B------:R0:W-:Y:S01]  /*76b60*/  @P2 STG.E.U16 [R6.64], R21 ;  /* 0x0000001506002986 */ /* 0x0001e2000c101506 */
[----:B------:R-:W-:Y:S01]  /*76b70*/  ISETP.GE.AND P1, PT, R19, c[0x0][0x17c], PT ;  /* 0x00005f0013007a0c */ /* 0x000fe20003f26270 */
[----:B------:R-:W-:Y:S01]  /*76b80*/  IMAD.WIDE R18, R0, 0x2, R28 ;  /* 0x0000000200127825 */ /* 0x000fe200078e021c */
[----:B------:R-:W-:Y:S02]  /*76b90*/  IADD3 R22, R26, 0x68, RZ ;  /* 0x000000681a167810 */ /* 0x000fe40007ffe0ff */
[----:B0-----:R-:W-:Y:S02]  /*76ba0*/  IADD3 R6, R0, c[0x0][0x198], RZ ;  /* 0x0000660000067a10 */ /* 0x001fe40007ffe0ff */
[----:B------:R-:W-:Y:S02]  /*76bb0*/  ISETP.GE.AND P3, PT, R22, c[0x0][0x17c], PT ;  /* 0x00005f0016007a0c */ /* 0x000fe40003f66270 */
[----:B------:R-:W2:Y:S04]  /*76bc0*/  LDL.LU R22, [R1+0x3f8] ;  /* 0x0003f80001167983 */ /* 0x000ea80000300800 */
[----:B----4-:R-:W-:Y:S01]  /*76bd0*/  @P6 STG.E.U16 [R16.64], R5 ;  /* 0x0000000510006986 */ /* 0x010fe2000c101506 */
[----:B------:R-:W-:-:S03]  /*76be0*/  ISETP.LT.AND P6, PT, R11, c[0x0][0x178], !P0 ;  /* 0x00005e000b007a0c */ /* 0x000fc600047c1270 */
[----:B---3--:R0:W-:Y:S02]  /*76bf0*/  @P4 STG.E.U16 [R18.64], R23 ;  /* 0x0000001712004986 */ /* 0x0081e4000c101506 */
[----:B0-----:R-:W-:Y:S01]  /*76c00*/  PRMT R18, R5, 0x7632, R18 ;  /* 0x0000763205127816 */ /* 0x001fe20000000012 */
[----:B------:R-:W-:Y:S01]  /*76c10*/  IMAD.WIDE R4, R6, 0x2, R2 ;  /* 0x0000000206047825 */ /* 0x000fe200078e0202 */
[----:B------:R-:W-:Y:S02]  /*76c20*/  PRMT R19, R23, 0x7632, R19 ;  /* 0x0000763217137816 */ /* 0x000fe40000000013 */
[----:B------:R-:W3:Y:S04]  /*76c30*/  LDL.LU R23, [R1+0x148] ;  /* 0x0001480001177983 */ /* 0x000ee80000300800 */
        /* <DEDUP_REMOVED lines=13> */
[----:B------:R-:W-:Y:S02]  /*76d10*/  IADD3 R20, R26, 0x6a, RZ ;  /* 0x0000006a1a147810 */ /* 0x000fe40007ffe0ff */
[----:B------:R-:W-:Y:S02]  /*76d20*/  ISETP.LT.AND P5, PT, R27, c[0x0][0x178], !P5 ;  /* 0x00005e001b007a0c */ /* 0x000fe40006fa1270 */
[----:B------:R-:W-:-:S02]  /*76d30*/  IADD3 R0, R0, c[0x0][0x198], RZ ;  /* 0x0000660000007a10 */ /* 0x000fc40007ffe0ff */
[----:B0-----:R-:W-:Y:S02]  /*76d40*/  IADD3 R6, R26, 0x6b, RZ ;  /* 0x0000006b1a067810 */ /* 0x001fe40007ffe0ff */
[----:B------:R-:W-:Y:S01]  /*76d50*/  ISETP.GE.AND P6, PT, R20, c[0x0][0x17c], PT ;  /* 0x00005f0014007a0c */ /* 0x000fe20003fc6270 */
[----:B----4-:R0:W-:Y:S04]  /*76d60*/  @P2 STG.E.U16 [R16.64], R18 ;  /* 0x0000001210002986 */ /* 0x0101e8000c101506 */
[----:B--2---:R1:W-:Y:S01]  /*76d70*/  @P1 STG.E.U16 [R4.64], R25 ;  /* 0x0000001904001986 */ /* 0x0043e2000c101506 */
[----:B------:R-:W-:Y:S02]  /*76d80*/  ISETP.LT.AND P1, PT, R11, c[0x0][0x178], !P3 ;  /* 0x00005e000b007a0c */ /* 0x000fe40005f21270 */
[----:B0-----:R-:W-:-:S02]  /*76d90*/  PRMT R17, R25, 0x7632, R17 ;  /* 0x0000763219117816 */ /* 0x001fc40000000011 */
[----:B-1----:R-:W2:Y:S01]  /*76da0*/  LDL.LU R25, [R1+0x408] ;  /* 0x0004080001197983 */ /* 0x002ea20000300800 */
[----:B------:R-:W-:Y:S01]  /*76db0*/  ISETP.GE.AND P2, PT, R6, c[0x0][0x17c], PT ;  /* 0x00005f0006007a0c */ /* 0x000fe20003f46270 */
[----:B------:R-:W-:Y:S01]  /*76dc0*/  IMAD.WIDE R4, R0, 0x2, R2 ;  /* 0x0000000200047825 */ /* 0x000fe200078e0202 */
[----:B------:R-:W-:Y:S01]  /*76dd0*/  PRMT R16, R18, 0x7632, R16 ;  /* 0x0000763212107816 */ /* 0x000fe20000000010 */
[----:B------:R-:W4:Y:S01]  /*76de0*/  LDL.LU R20, [R1+0x138] ;  /* 0x0001380001147983 */ /* 0x000f220000300800 */
[----:B------:R-:W-:Y:S01]  /*76df0*/  ISETP.LT.AND P3, PT, R27, c[0x0][0x178], !P3 ;  /* 0x00005e001b007a0c */ /* 0x000fe20005f61270 */
[C---:B------:R-:W-:Y:S01]  /*76e00*/  IMAD.WIDE R6, R0.reuse, 0x2, R28 ;  /* 0x0000000200067825 */ /* 0x040fe200078e021c */
[----:B------:R-:W-:Y:S01]  /*76e10*/  IADD3 R0, R0, c[0x0][0x198], RZ ;  /* 0x0000660000007a10 */ /* 0x000fe20007ffe0ff */
[----:B------:R0:W-:Y:S04]  /*76e20*/  @P0 STG.E.U16 [R4.64], R16 ;  /* 0x0000001004000986 */ /* 0x0001e8000c101506 */
[----:B------:R1:W-:Y:S01]  /*76e30*/  @P5 STG.E.U16 [R6.64], R17 ;  /* 0x0000001106005986 */ /* 0x0003e2000c101506 */
[----:B0-----:R-:W-:Y:S01]  /*76e40*/  IMAD.WIDE R4, R0, 0x2, R2 ;  /* 0x0000000200047825 */ /* 0x001fe200078e0202 */
[----:B------:R-:W-:-:S03]  /*76e50*/  IADD3 R16, R26, 0x6d, RZ ;  /* 0x0000006d1a107810 */ /* 0x000fc60007ffe0ff */
[----:B-1----:R-:W-:Y:S01]  /*76e60*/  IMAD.WIDE R6, R0, 0x2, R28 ;  /* 0x0000000200067825 */ /* 0x002fe200078e021c */
[----:B------:R0:W-:Y:S01]  /*76e70*/  @P1 STG.E.U16 [R4.64], R22 ;  /* 0x0000001604001986 */ /* 0x0001e2000c101506 */
[----:B------:R-:W-:Y:S02]  /*76e80*/  ISETP.GE.AND P1, PT, R16, c[0x0][0x17c], PT ;  /* 0x00005f0010007a0c */ /* 0x000fe40003f26270 */
[----:B------:R-:W-:Y:S01]  /*76e90*/  PRMT R16, R22, 0x7632, R16 ;  /* 0x0000763216107816 */ /* 0x000fe20000000010 */
[----:B---3--:R1:W-:Y:S01]  /*76ea0*/  @P3 STG.E.U16 [R6.64], R23 ;  /* 0x0000001706003986 */ /* 0x0083e2000c101506 */
[----:B------:R-:W-:-:S03]  /*76eb0*/  PRMT R17, R23, 0x7632, R17 ;  /* 0x0000763217117816 */ /* 0x000fc60000000011 */
[----:B0-----:R-:W3:Y:S04]  /*76ec0*/  LDL.LU R22, [R1+0x418] ;  /* 0x0004180001167983 */ /* 0x001ee80000300800 */
[----:B-1----:R-:W3:Y:S01]  /*76ed0*/  LDL.LU R23, [R1+0x178] ;  /* 0x0001780001177983 */ /* 0x002ee20000300800 */
[----:B------:R-:W-:Y:S02]  /*76ee0*/  ISETP.LT.AND P5, PT, R11, c[0x0][0x178], !P4 ;  /* 0x00005e000b007a0c */ /* 0x000fe400067a1270 */
[----:B------:R-:W-:Y:S02]  /*76ef0*/  IADD3 R0, R0, c[0x0][0x198], RZ ;  /* 0x0000660000007a10 */ /* 0x000fe40007ffe0ff */
[----:B------:R-:W-:Y:S02]  /*76f00*/  ISETP.LT.AND P4, PT, R27, c[0x0][0x178], !P4 ;  /* 0x00005e001b007a0c */ /* 0x000fe40006781270 */
[----:B------:R-:W-:Y:S01]  /*76f10*/  ISETP.LT.AND P3, PT, R11, c[0x0][0x178], !P6 ;  /* 0x00005e000b007a0c */ /* 0x000fe20007761270 */
[----:B------:R-:W-:-:S04]  /*76f20*/  IMAD.WIDE R4, R0, 0x2, R2 ;  /* 0x0000000200047825 */ /* 0x000fc800078e0202 */
[C---:B------:R-:W-:Y:S01]  /*76f30*/  IMAD.WIDE R6, R0.reuse, 0x2, R28 ;  /* 0x0000000200067825 */ /* 0x040fe200078e021c */
[----:B------:R-:W-:Y:S01]  /*76f40*/  IADD3 R0, R0, c[0x0][0x198], RZ ;  /* 0x0000660000007a10 */ /* 0x000fe20007ffe0ff */
[----:B------:R0:W-:Y:S01]  /*76f50*/  @P5 STG.E.U16 [R4.64], R16 ;  /* 0x0000001004005986 */ /* 0x0001e2000c101506 */
[----:B------:R-:W-:Y:S02]  /*76f60*/  ISETP.LT.AND P6, PT, R27, c[0x0][0x178], !P6 ;  /* 0x00005e001b007a0c */ /* 0x000fe400077c1270 */
[----:B------:R-:W-:Y:S01]  /*76f70*/  ISETP.LT.AND P5, PT, R11, c[0x0][0x178], !P2 ;  /* 0x00005e000b007a0c */ /* 0x000fe200057a1270 */
[----:B------:R1:W-:Y:S01]  /*76f80*/  @P4 STG.E.U16 [R6.64], R17 ;  /* 0x0000001106004986 */ /* 0x0003e2000c101506 */
        /* <DEDUP_REMOVED lines=34> */
[----:B------:R-:W-:-:S04]  /*771b0*/  IADD3 R22, R26, 0x72, RZ ;  /* 0x000000721a167810 */ /* 0x000fc80007ffe0ff */
[----:B------:R-:W-:Y:S02]  /*771c0*/  ISETP.GE.AND P0, PT, R22, c[0x0][0x17c], PT ;  /* 0x00005f0016007a0c */ /* 0x000fe40003f06270 */
[----:B------:R-:W3:Y:S01]  /*771d0*/  LDL.LU R22, [R1+0xec] ;  /* 0x0000ec0001167983 */ /* 0x000ee20000300800 */
[----:B------:R-:W-:Y:S02]  /*771e0*/  IADD3 R20, R26, 0x71, RZ ;  /* 0x000000711a147810 */ /* 0x000fe40007ffe0ff */
[----:B------:R-:W-:Y:S02]  /*771f0*/  ISETP.LT.AND P1, PT, R27, c[0x0][0x178], !P1 ;  /* 0x00005e001b007a0c */ /* 0x000fe40004f21270 */
[----:B------:R-:W-:Y:S02]  /*77200*/  ISETP.LT.AND P6, PT, R11, c[0x0][0x178], !P4 ;  /* 0x00005e000b007a0c */ /* 0x000fe400067c1270 */
[----:B------:R-:W-:Y:S02]  /*77210*/  ISETP.LT.AND P4, PT, R27, c[0x0][0x178], !P4 ;  /* 0x00005e001b007a0c */ /* 0x000fe40006781270 */
[----:B------:R-:W-:-:S02]  /*77220*/  ISETP.GE.AND P2, PT, R20, c[0x0][0x17c], PT ;  /* 0x00005f0014007a0c */ /* 0x000fc40003f46270 */
[----:B------:R-:W-:Y:S02]  /*77230*/  IADD3 R20, R6, c[0x0][0x198], RZ ;  /* 0x0000660006147a10 */ /* 0x000fe40007ffe0ff */
[----:B------:R-:W-:Y:S01]  /*77240*/  IADD3 R18, R26, 0x70, RZ ;  /* 0x000000701a127810 */ /* 0x000fe20007ffe0ff */
[----:B------:R-:W-:-:S03]  /*77250*/  IMAD.WIDE R6, R6, 0x2, R28 ;  /* 0x0000000206067825 */ /* 0x000fc600078e021c */
[----:B------:R-:W-:Y:S01]  /*77260*/  ISETP.GE.AND P5, PT, R18, c[0x0][0x17c], PT ;  /* 0x00005f0012007a0c */ /* 0x000fe20003fa6270 */
[C---:B------:R-:W-:Y:S01]  /*77270*/  IMAD.WIDE R16, R20.reuse, 0x2, R2 ;  /* 0x0000000214107825 */ /* 0x040fe200078e0202 */
[----:B------:R0:W-:Y:S03]  /*77280*/  @P1 STG.E.U16 [R6.64], R21 ;  /* 0x0000001506001986 */ /* 0x0001e6000c101506 */
[----:B------:R-:W-:Y:S01]  /*77290*/  IMAD.WIDE R18, R20, 0x2, R28 ;  /* 0x0000000214127825 */ /* 0x000fe200078e021c */
[----:B0-----:R-:W3:Y:S04]  /*772a0*/  LDL.LU R21, [R1+0x11c] ;  /* 0x00011c0001157983 */ /* 0x001ee80000300800 */
[----:B----4-:R-:W-:Y:S04]  /*772b0*/  @P6 STG.E.U16 [R16.64], R5 ;  /* 0x0000000510006986 */ /* 0x010fe8000c101506 */
[----:B--2---:R0:W-:Y:S02]  /*772c0*/  @P4 STG.E.U16 [R18.64], R25 ;  /* 0x0000001912004986 */ /* 0x0041e4000c101506 */
[----:B0-----:R-:W-:-:S02]  /*772d0*/  PRMT R18, R25, 0x7632, R18 ;  /* 0x0000763219127816 */ /* 0x001fc40000000012 */
[----:B------:R-:W2:Y:S01]  /*772e0*/  LDL.LU R25, [R1+0xcc] ;  /* 0x0000cc0001197983 */ /* 0x000ea20000300800 */
[----:B------:R-:W-:Y:S02]  /*772f0*/  ISETP.LT.AND P4, PT, R11, c[0x0][0x178], !P3 ;  /* 0x00005e000b007a0c */ /* 0x000fe40005f81270 */
[----:B------:R-:W-:Y:S02]  /*77300*/  ISETP.LT.AND P3, PT, R27, c[0x0][0x178], !P3 ;  /* 0x00005e001b007a0c */ /* 0x000fe40005f61270 */
[----:B------:R-:W-:Y:S02]  /*77310*/  IADD3 R6, R20, c[0x0][0x198], RZ ;  /* 0x0000660014067a10 */ /* 0x000fe40007ffe0ff */
[----:B------:R-:W-:Y:S02]  /*77320*/  ISETP.LT.AND P6, PT, R11, c[0x0][0x178], !P5 ;  /* 0x00005e000b007a0c */ /* 0x000fe40006fc1270 */
[----:B------:R-:W-:Y:S02]  /*77330*/  IADD3 R16, R26, 0x73, RZ ;  /* 0x000000731a107810 */ /* 0x000fe40007ffe0ff */
[----:B------:R-:W-:-:S02]  /*77340*/  IADD3 R19, R6, c[0x0][0x198], RZ ;  /* 0x0000660006137a10 */ /* 0x000fc40007ffe0ff */
[----:B------:R-:W-:Y:S02]  /*77350*/  ISETP.LT.AND P5, PT, R27, c[0x0][0x178], !P5 ;  /* 0x00005e001b007a0c */ /* 0x000fe40006fa1270 */
[----:B------:R-:W-:Y:S01]  /*77360*/  PRMT R0, R5, 0x7632, R0 ;  /* 0x0000763205007816 */ /* 0x000fe20000000000 */
[----:B------:R-:W-:Y:S01]  /*77370*/  IMAD.WIDE R4, R6, 0x2, R2 ;  /* 0x0000000206047825 */ /* 0x000fe200078e0202 */
[----:B------:R-:W-:-:S03]  /*77380*/  ISETP.GE.AND P1, PT, R16, c[0x0][0x17c], PT ;  /* 0x00005f0010007a0c */ /* 0x000fc60003f26270 */
[----:B------:R-:W-:Y:S01]  /*77390*/  IMAD.WIDE R6, R6, 0x2, R28 ;  /* 0x0000000206067825 */ /* 0x000fe200078e021c */
[----:B------:R0:W-:Y:S03]  /*773a0*/  @P4 STG.E.U16 [R4.64], R0 ;  /* 0x0000000004004986 */ /* 0x0001e6000c101506 */
[----:B------:R-:W-:Y:S01]  /*773b0*/  IMAD.WIDE R16, R19, 0x2, R2 ;  /* 0x0000000213107825 */ /* 0x000fe200078e0202 */
[----:B------:R-:W-:Y:S01]  /*773c0*/  @P3 STG.E.U16 [R6.64], R18 ;  /* 0x0000001206003986 */ /* 0x000fe2000c101506 */
[----:B------:R-:W-:-:S03]  /*773d0*/  ISETP.LT.AND P3, PT, R11, c[0x0][0x178], !P2 ;  /* 0x00005e000b007a0c */ /* 0x000fc60005761270 */
[----:B---3--:R1:W-:Y:S01]  /*773e0*/  @P6 STG.E.U16 [R16.64], R22 ;  /* 0x0000001610006986 */ /* 0x0083e2000c101506 */
[----:B0-----:R-:W-:Y:S01]  /*773f0*/  IMAD.WIDE R4, R19, 0x2, R28 ;  /* 0x0000000213047825 */ /* 0x001fe200078e021c */
[----:B------:R-:W-:Y:S02]  /*77400*/  PRMT R0, R22, 0x7632, R0 ;  /* 0x0000763216007816 */ /* 0x000fe40000000000 */
[----:B------:R-:W-:Y:S02]  /*77410*/  ISETP.LT.AND P2, PT, R27, c[0x0][0x178], !P2 ;  /* 0x00005e001b007a0c */ /* 0x000fe40005741270 */
[----:B------:R0:W-:Y:S04]  /*77420*/  @P5 STG.E.U16 [R4.64], R23 ;  /* 0x0000001704005986 */ /* 0x0001e8000c101506 */
[----:B-1----:R-:W3:Y:S01]  /*77430*/  LDL.LU R22, [R1+0x12c] ;  /* 0x00012c0001167983 */ /* 0x002ee20000300800 */
[----:B------:R-:W-:-:S02]  /*77440*/  PRMT R16, R23, 0x7632, R16 ;  /* 0x0000763217107816 */ /* 0x000fc40000000010 */
[----:B------:R-:W-:Y:S01]  /*77450*/  IADD3 R6, R19, c[0x0][0x198], RZ ;  /* 0x0000660013067a10 */ /* 0x000fe20007ffe0ff */
[----:B0-----:R-:W4:Y:S01]  /*77460*/  LDL.LU R23, [R1+0x10c] ;  /* 0x00010c0001177983 */ /* 0x001f220000300800 */
[----:B------:R-:W-:-:S03]  /*77470*/  ISETP.LT.AND P6, PT, R11, c[0x0][0x178], !P0 ;  /* 0x00005e000b007a0c */ /* 0x000fc600047c1270 */
[C---:B------:R-:W-:Y:S01]  /*77480*/  IMAD.WIDE R4, R6.reuse, 0x2, R2 ;  /* 0x0000000206047825 */ /* 0x040fe200078e0202 */
[----:B------:R-:W-:Y:S02]  /*77490*/  ISETP.LT.AND P0, PT, R27, c[0x0][0x178], !P0 ;  /* 0x00005e001b007a0c */ /* 0x000fe40004701270 */
[C---:B------:R-:W-:Y:S01]  /*774a0*/  IADD3 R17, R6.reuse, c[0x0][0x198], RZ ;  /* 0x0000660006117a10 */ /* 0x040fe20007ffe0ff */
[----:B------:R-:W-:Y:S01]  /*774b0*/  IMAD.WIDE R6, R6, 0x2, R28 ;  /* 0x0000000206067825 */ /* 0x000fe200078e021c */
[----:B------:R0:W-:Y:S01]  /*774c0*/  @P3 STG.E.U16 [R4.64], R0 ;  /* 0x0000000004003986 */ /* 0x0001e2000c101506 */
[----:B------:R-:W-:-:S03]  /*774d0*/  IADD3 R18, R26, 0x76, RZ ;  /* 0x000000761a127810 */ /* 0x000fc60007ffe0ff */
[----:B------:R1:W-:Y:S01]  /*774e0*/  @P2 STG.E.U16 [R6.64], R16 ;  /* 0x0000001006002986 */ /* 0x0003e2000c101506 */
[----:B------:R-:W-:Y:S01]  /*774f0*/  ISETP.GE.AND P3, PT, R18, c[0x0][0x17c], PT ;  /* 0x00005f0012007a0c */ /* 0x000fe20003f66270 */
[----:B0-----:R-:W-:Y:S01]  /*77500*/  IMAD.WIDE R4, R17, 0x2, R2 ;  /* 0x0000000211047825 */ /* 0x001fe200078e0202 */
[----:B------:R-:W-:-:S03]  /*77510*/  PRMT R0, R21, 0x7632, R0 ;  /* 0x0000763215007816 */ /* 0x000fc60000000000 */
[----:B-1----:R-:W-:Y:S01]  /*77520*/  IMAD.WIDE R6, R17, 0x2, R28 ;  /* 0x0000000211067825 */ /* 0x002fe200078e021c */
[----:B------:R0:W-:Y:S04]  /*77530*/  @P6 STG.E.U16 [R4.64], R21 ;  /* 0x0000001504006986 */ /* 0x0001e8000c101506 */
[----:B0-----:R-:W4:Y:S01]  /*77540*/  LDL.LU R21, [R1+0x3ec] ;  /* 0x0003ec0001157983 */ /* 0x001f220000300800 */
[----:B--2---:R-:W-:-:S03]  /*77550*/  PRMT R18, R25, 0x7632, R18 ;  /* 0x0000763219127816 */ /* 0x004fc60000000012 */
[----:B------:R0:W-:Y:S04]  /*77560*/  @P0 STG.E.U16 [R6.64], R25 ;  /* 0x0000001906000986 */ /* 0x0001e8000c101506 */
[----:B0-----:R-:W2:Y:S01]  /*77570*/  LDL.LU R25, [R1+0xfc] ;  /* 0x0000fc0001197983 */ /* 0x001ea20000300800 */
[----:B------:R-:W-:Y:S02]  /*77580*/  IADD3 R20, R26, 0x74, RZ ;  /* 0x000000741a147810 */ /* 0x000fe40007ffe0ff */
[----:B------:R-:W-:Y:S02]  /*77590*/  ISETP.LT.AND P2, PT, R11, c[0x0][0x178], !P1 ;  /* 0x00005e000b007a0c */ /* 0x000fe40004f41270 */
[----:B------:R-:W-:Y:S02]  /*775a0*/  ISETP.GE.AND P4, PT, R20, c[0x0][0x17c], PT ;  /* 0x00005f0014007a0c */ /* 0x000fe40003f86270 */
[----:B------:R-:W-:-:S02]  /*775b0*/  IADD3 R19, R26, 0x75, RZ ;  /* 0x000000751a137810 */ /* 0x000fc40007ffe0ff */
[----:B------:R-:W-:Y:S02]  /*775c0*/  ISETP.LT.AND P1, PT, R27, c[0x0][0x178], !P1 ;  /* 0x00005e001b007a0c */ /* 0x000fe40004f21270 */
[----:B------:R-:W-:Y:S02]  /*775d0*/  IADD3 R6, R17, c[0x0][0x198], RZ ;  /* 0x0000660011067a10 */ /* 0x000fe40007ffe0ff */
[----:B------:R-:W-:Y:S02]  /*775e0*/  ISETP.LT.AND P6, PT, R11, c[0x0][0x178], !P4 ;  /* 0x00005e000b007a0c */ /* 0x000fe400067c1270 */
[----:B------:R-:W-:Y:S02]  /*775f0*/  ISETP.GE.AND P5, PT, R19, c[0x0][0x17c], PT ;  /* 0x00005f0013007a0c */ /* 0x000fe40003fa6270 */
[----:B------:R-:W-:Y:S02]  /*77600*/  IADD3 R16, R26, 0x77, RZ ;  /* 0x000000771a107810 */ /* 0x000fe40007ffe0ff */
[----:B------:R-:W-:-:S02]  /*77610*/  IADD3 R19, R6, c[0x0][0x198], RZ ;  /* 0x0000660006137a10 */ /* 0x000fc40007ffe0ff */
[----:B------:R-:W-:Y:S01]  /*77620*/  ISETP.LT.AND P4, PT, R27, c[0x0][0x178], !P4 ;  /* 0x00005e001b007a0c */ /* 0x000fe20006781270 */
        /* <DEDUP_REMOVED lines=11> */
[----:B----4-:R0:W-:Y:S04]  /*776e0*/  @P4 STG.E.U16 [R4.64], R23 ;  /* 0x0000001704004986 */ /* 0x0101e8000c101506 */
        /* <DEDUP_REMOVED lines=57> */
[----:B0-----:R-:W-:-:S04]  /*77a80*/  IMAD.WIDE R4, R17, 0x2, R2 ;  /* 0x0000000211047825 */ /* 0x001fc800078e0202 */
[----:B-1----:R-:W-:Y:S01]  /*77a90*/  IMAD.WIDE R6, R17, 0x2, R28 ;  /* 0x0000000211067825 */ /* 0x002fe200078e021c */
[----:B------:R-:W-:Y:S01]  /*77aa0*/  PRMT R0, R21, 0x7632, R0 ;  /* 0x0000763215007816 */ /* 0x000fe20000000000 */
        /* <DEDUP_REMOVED lines=52> */
[----:B------:R-:W-:-:S02]  /*77df0*/  ISETP.LT.AND P1, PT, R27, c[0x0][0x178], !P1 ;  /* 0x00005e001b007a0c */ /* 0x000fc40004f21270 */
[----:B------:R-:W-:Y:S02]  /*77e00*/  IADD3 R6, R17, c[0x0][0x198], RZ ;  /* 0x0000660011067a10 */ /* 0x000fe40007ffe0ff */
[----:B------:R-:W-:Y:S02]  /*77e10*/  ISETP.LT.AND P2, PT, R11, c[0x0][0x178], !P4 ;  /* 0x00005e000b007a0c */ /* 0x000fe40006741270 */
[----:B------:R-:W-:Y:S02]  /*77e20*/  IADD3 R16, R26, 0x83, RZ ;  /* 0x000000831a107810 */ /* 0x000fe40007ffe0ff */
[C---:B------:R-:W-:Y:S02]  /*77e30*/  IADD3 R20, R6.reuse, c[0x0][0x198], RZ ;  /* 0x0000660006147a10 */ /* 0x040fe40007ffe0ff */
[----:B------:R-:W-:Y:S01]  /*77e40*/  ISETP.LT.AND P4, PT, R27, c[0x0][0x178], !P4 ;  /* 0x00005e001b007a0c */ /* 0x000fe20006781270 */
[----:B------:R-:W-:Y:S01]  /*77e50*/  IMAD.WIDE R4, R6, 0x2, R2 ;  /* 0x0000000206047825 */ /* 0x000fe200078e0202 */
[----:B------:R-:W-:-:S02]  /*77e60*/  IADD3 R19, R26, 0x81, RZ ;  /* 0x000000811a137810 */ /* 0x000fc40007ffe0ff */
[----:B------:R-:W-:Y:S01]  /*77e70*/  ISETP.GE.AND P0, PT, R16, c[0x0][0x17c], PT ;  /* 0x00005f0010007a0c */ /* 0x000fe20003f06270 */
[----:B------:R-:W-:Y:S01]  /*77e80*/  IMAD.WIDE R6, R6, 0x2, R28 ;  /* 0x0000000206067825 */ /* 0x000fe200078e021c */
[----:B------:R-:W-:Y:S01]  /*77e90*/  ISETP.GE.AND P5, PT, R19, c[0x0][0x17c], PT ;  /* 0x00005f0013007a0c */ /* 0x000fe20003fa6270 */
[----:B------:R0:W-:Y:S02]  /*77ea0*/  @P6 STG.E.U16 [R4.64], R0 ;  /* 0x0000000004006986 */ /* 0x0001e4000c101506 */
[C---:B------:R-:W-:Y:S02]  /*77eb0*/  IMAD.WIDE R16, R20.reuse, 0x2, R2 ;  /* 0x0000000214107825 */ /* 0x040fe400078e0202 */
[----:B------:R-:W-:Y:S02]  /*77ec0*/  @P1 STG.E.U16 [R6.64], R18 ;  /* 0x0000001206001986 */ /* 0x000fe4000c101506 */
[----:B0-----:R-:W-:Y:S01]  /*77ed0*/  IMAD.WIDE R4, R20, 0x2, R28 ;  /* 0x0000000214047825 */ /* 0x001fe200078e021c */
[----:B------:R-:W-:Y:S01]  /*77ee0*/  IADD3 R0, R26, 0x85, RZ ;  /* 0x000000851a007810 */ /* 0x000fe20007ffe0ff */
[----:B---3--:R0:W-:Y:S01]  /*77ef0*/  @P2 STG.E.U16 [R16.64], R22 ;  /* 0x0000001610002986 */ /* 0x0081e2000c101506 */
[----:B------:R-:W-:-:S02]  /*77f00*/  ISETP.LT.AND P2, PT, R11, c[0x0][0x178], !P5 ;  /* 0x00005e000b007a0c */ /* 0x000fc40006f41270 */
[----:B------:R-:W-:Y:S02]  /*77f10*/  ISETP.LT.AND P5, PT, R27, c[0x0][0x178], !P5 ;  /* 0x00005e001b007a0c */ /* 0x000fe40006fa1270 */
[----:B------:R-:W-:Y:S01]  /*77f20*/  ISETP.GE.AND P1, PT, R0, c[0x0][0x17c], PT ;  /* 0x00005f0000007a0c */ /* 0x000fe20003f26270 */
[----:B----4-:R1:W-:Y:S01]  /*77f30*/  @P4 STG.E.U16 [R4.64], R23 ;  /* 0x0000001704004986 */ /* 0x0103e2000c101506 */
[----:B------:R-:W-:Y:S02]  /*77f40*/  IADD3 R0, R20, c[0x0][0x198], RZ ;  /* 0x0000660014007a10 */ /* 0x000fe40007ffe0ff */
[----:B0-----:R-:W-:-:S03]  /*77f50*/  PRMT R17, R23, 0x7632, R17 ;  /* 0x0000763217117816 */ /* 0x001fc60000000011 */
[----:B------:R-:W-:Y:S01]  /*77f60*/  IMAD.WIDE R6, R0, 0x2, R2 ;  /* 0x0000000200067825 */ /* 0x000fe200078e0202 */
[----:B------:R-:W-:Y:S01]  /*77f70*/  ISETP.LT.AND P4, PT, R11, c[0x0][0x178], !P3 ;  /* 0x00005e000b007a0c */ /* 0x000fe20005f81270 */
[----:B-1----:R-:W3:Y:S01]  /*77f80*/  LDL.LU R23, [R1+0x210] ;  /* 0x0002100001177983 */ /* 0x002ee20000300800 */
[----:B------:R-:W-:Y:S01]  /*77f90*/  PRMT R16, R22, 0x7632, R16 ;  /* 0x0000763216107816 */ /* 0x000fe20000000010 */
[C---:B------:R-:W-:Y:S01]  /*77fa0*/  IMAD.WIDE R4, R0.reuse, 0x2, R28 ;  /* 0x0000000200047825 */ /* 0x040fe200078e021c */
[----:B------:R-:W-:Y:S01]  /*77fb0*/  ISETP.LT.AND P3, PT, R27, c[0x0][0x178], !P3 ;  /* 0x00005e001b007a0c */ /* 0x000fe20005f61270 */
[----:B------:R-:W4:Y:S01]  /*77fc0*/  LDL.LU R22, [R1+0x180] ;  /* 0x0001800001167983 */ /* 0x000f220000300800 */
[----:B------:R-:W-:-:S03]  /*77fd0*/  IADD3 R0, R0, c[0x0][0x198], RZ ;  /* 0x0000660000007a10 */ /* 0x000fc60007ffe0ff */
[----:B------:R0:W-:Y:S04]  /*77fe0*/  @P2 STG.E.U16 [R6.64], R16 ;  /* 0x0000001006002986 */ /* 0x0001e8000c101506 */
[----:B------:R1:W-:Y:S01]  /*77ff0*/  @P5 STG.E.U16 [R4.64], R17 ;  /* 0x0000001104005986 */ /* 0x0003e2000c101506 */
[----:B0-----:R-:W-:Y:S01]  /*78000*/  IADD3 R16, R26, 0x87, RZ ;  /* 0x000000871a107810 */ /* 0x001fe20007ffe0ff */
[----:B------:R-:W-:-:S04]  /*78010*/  IMAD.WIDE R6, R0, 0x2, R28 ;  /* 0x0000000200067825 */ /* 0x000fc800078e021c */
[----:B-1----:R-:W-:-:S05]  /*78020*/  IMAD.WIDE R4, R0, 0x2, R2 ;  /* 0x0000000200047825 */ /* 0x002fca00078e0202 */
[----:B------:R-:W-:Y:S01]  /*78030*/  @P4 STG.E.U16 [R4.64], R21 ;  /* 0x0000001504004986 */ /* 0x000fe2000c101506 */
[----:B------:R-:W-:-:S03]  /*78040*/  ISETP.GE.AND P4, PT, R16, c[0x0][0x17c], PT ;  /* 0x00005f0010007a0c */ /* 0x000fc60003f86270 */
[----:B--2---:R0:W-:Y:S01]  /*78050*/  @P3 STG.E.U16 [R6.64], R25 ;  /* 0x0000001906003986 */ /* 0x0041e2000c101506 */
[----:B------:R-:W-:-:S03]  /*78060*/  PRMT R16, R25, 0x7632, R16 ;  /* 0x0000763219107816 */ /* 0x000fc60000000010 */
[----:B0-----:R-:W2:Y:S01]  /*78070*/  LDL.LU R25, [R1+0x200] ;  /* 0x0002000001197983 */ /* 0x001ea20000300800 */
[----:B------:R-:W-:Y:S02]  /*78080*/  IADD3 R19, R26, 0x84, RZ ;  /* 0x000000841a137810 */ /* 0x000fe40007ffe0ff */
[----:B------:R-:W-:Y:S02]  /*78090*/  ISETP.LT.AND P5, PT, R11, c[0x0][0x178], !P0 ;  /* 0x00005e000b007a0c */ /* 0x000fe400047a1270 */
[----:B------:R-:W-:Y:S02]  /*780a0*/  ISETP.LT.AND P0, PT, R27, c[0x0][0x178], !P0 ;  /* 0x00005e001b007a0c */ /* 0x000fe40004701270 */
[----:B------:R-:W-:Y:S02]  /*780b0*/  ISETP.GE.AND P6, PT, R19, c[0x0][0x17c], PT ;  /* 0x00005f0013007a0c */ /* 0x000fe40003fc6270 */
[----:B------:R-:W-:Y:S02]  /*780c0*/  IADD3 R0, R0, c[0x0][0x198], RZ ;  /* 0x0000660000007a10 */ /* 0x000fe40007ffe0ff */
[----:B------:R-:W-:-:S02]  /*780d0*/  ISETP.LT.AND P3, PT, R11, c[0x0][0x178], !P6 ;  /* 0x00005e000b007a0c */ /* 0x000fc40007761270 */
[----:B------:R-:W-:Y:S01]  /*780e0*/  PRMT R17, R21, 0x7632, R17 ;  /* 0x0000763215117816 */ /* 0x000fe20000000011 */
[----:B------:R-:W-:-:S04]  /*780f0*/  IMAD.WIDE R4, R0, 0x2, R2 ;  /* 0x0000000200047825 */ /* 0x000fc800078e0202 */
[C---:B------:R-:W-:Y:S01]  /*78100*/  IMAD.WIDE R6, R0.reuse, 0x2, R28 ;  /* 0x0000000200067825 */ /* 0x040fe200078e021c */
[----:B------:R-:W-:Y:S01]  /*78110*/  IADD3 R0, R0, c[0x0][0x198], RZ ;  /* 0x0000660000007a10 */ /* 0x000fe20007ffe0ff */
[----:B------:R0:W-:Y:S01]  /*78120*/  @P5 STG.E.U16 [R4.64], R17 ;  /* 0x0000001104005986 */ /* 0x0001e2000c101506 */
[----:B------:R-:W-:-:S03]  /*78130*/  ISETP.LT.AND P6, PT, R27, c[0x0][0x178], !P6 ;  /* 0x00005e001b007a0c */ /* 0x000fc600077c1270 */
[----:B------:R1:W-:Y:S01]  /*78140*/  @P0 STG.E.U16 [R6.64], R16 ;  /* 0x0000001006000986 */ /* 0x0003e2000c101506 */
[----:B------:R-:W-:Y:S02]  /*78150*/  ISETP.LT.AND P0, PT, R11, c[0x0][0x178], !P1 ;  /* 0x00005e000b007a0c */ /* 0x000fe40004f01270 */
[----:B------:R-:W-:Y:S01]  /*78160*/  IADD3 R18, R26, 0x86, RZ ;  /* 0x000000861a127810 */ /* 0x000fe20007ffe0ff */
[--C-:B0-----:R-:W-:Y:S01]  /*78170*/  IMAD.WIDE R4, R0, 0x2, R2.reuse ;  /* 0x0000000200047825 */ /* 0x101fe200078e0202 */
[----:B-1----:R-:W-:Y:S02]  /*78180*/  IADD3 R6, R26, 0x89, RZ ;  /* 0x000000891a067810 */ /* 0x002fe40007ffe0ff */
[----:B------:R-:W-:Y:S02]  /*78190*/  IADD3 R16, R0, c[0x0][0x198], RZ ;  /* 0x0000660000107a10 */ /* 0x000fe40007ffe0ff */
[----:B------:R-:W-:Y:S01]  /*781a0*/  ISETP.GE.AND P2, PT, R18, c[0x0][0x17c], PT ;  /* 0x00005f0012007a0c */ /* 0x000fe20003f46270 */
[----:B---3--:R0:W-:Y:S01]  /*781b0*/  @P3 STG.E.U16 [R4.64], R23 ;  /* 0x0000001704003986 */ /* 0x0081e2000c101506 */
[----:B------:R-:W-:Y:S01]  /*781c0*/  ISETP.GE.AND P3, PT, R6, c[0x0][0x17c], PT ;  /* 0x00005f0006007a0c */ /* 0x000fe20003f66270 */
[----:B------:R-:W-:Y:S01]  /*781d0*/  IMAD.WIDE R6, R16, 0x2, R2 ;  /* 0x0000000210067825 */ /* 0x000fe200078e0202 */
[----:B------:R-:W-:-:S03]  /*781e0*/  ISETP.LT.AND P1, PT, R27, c[0x0][0x178], !P1 ;  /* 0x00005e001b007a0c */ /* 0x000fc60004f21270 */
[----:B0-----:R-:W-:Y:S01]  /*781f0*/  IMAD.WIDE R4, R0, 0x2, R28 ;  /* 0x0000000200047825 */ /* 0x001fe200078e021c */
[----:B------:R-:W-:Y:S02]  /*78200*/  PRMT R0, R23, 0x7632, R0 ;  /* 0x0000763217007816 */ /* 0x000fe40000000000 */
[----:B------:R-:W-:Y:S01]  /*78210*/  IADD3 R17, R26, 0x88, RZ ;  /* 0x000000881a117810 */ /* 0x000fe20007ffe0ff */
[----:B------:R-:W3:Y:S04]  /*78220*/  LDL.LU R23, [R1+0x1b0] ;  /* 0x0001b00001177983 */ /* 0x000ee80000300800 */
[----:B----4-:R0:W-:Y:S01]  /*78230*/  @P6 STG.E.U16 [R4.64], R22 ;  /* 0x0000001604006986 */ /* 0x0101e2000c101506 */
[----:B------:R-:W-:Y:S02]  /*78240*/  ISETP.LT.AND P6, PT, R11, c[0x0][0x178], !P2 ;  /* 0x00005e000b007a0c */ /* 0x000fe400057c1270 */
[----:B------:R-:W-:Y:S01]  /*78250*/  ISETP.LT.AND P2, PT, R27, c[0x0][0x178], !P2 ;  /* 0x00005e001b007a0c */ /* 0x000fe20005741270 */
[----:B------:R1:W-:Y:S01]  /*78260*/  @P0 STG.E.U16 [R6.64], R0 ;  /* 0x0000000006000986 */ /* 0x0003e2000c101506 */
[----:B------:R-:W-:-:S02]  /*78270*/  PRMT R18, R22, 0x7632, R18 ;  /* 0x0000763216127816 */ /* 0x000fc40000000012 */
[----:B------:R-:W-:Y:S01]  /*78280*/  ISETP.GE.AND P5, PT, R17, c[0x0][0x17c], PT ;  /* 0x00005f0011007a0c */ /* 0x000fe20003fa6270 */
[C---:B0-----:R-:W-:Y:S01]  /*78290*/  IMAD.WIDE R4, R16.reuse, 0x2, R28 ;  /* 0x0000000210047825 */ /* 0x041fe200078e021c */
[----:B------:R-:W4:Y:S01]  /*782a0*/  LDL.LU R22, [R1+0x430] ;  /* 0x0004300001167983 */ /* 0x000f220000300800 */
[----:B-1----:R-:W-:-:S03]  /*782b0*/  IADD3 R0, R16, c[0x0][0x198], RZ ;  /* 0x0000660010007a10 */ /* 0x002fc60007ffe0ff */
[----:B------:R-:W-:Y:S02]  /*782c0*/  @P1 STG.E.U16 [R4.64], R18 ;  /* 0x0000001204001986 */ /* 0x000fe4000c101506 */
[----:B------:R-:W-:-:S04]  /*782d0*/  IMAD.WIDE R6, R0, 0x2, R2 ;  /* 0x0000000200067825 */ /* 0x000fc800078e0202 */
[C---:B------:R-:W-:Y:S01]  /*782e0*/  IMAD.WIDE R16, R0.reuse, 0x2, R28 ;  /* 0x0000000200107825 */ /* 0x040fe200078e021c */
[----:B--2---:R0:W-:Y:S04]  /*782f0*/  @P6 STG.E.U16 [R6.64], R25 ;  /* 0x0000001906006986 */ /* 0x0041e8000c101506 */
[----:B------:R1:W-:Y:S01]  /*78300*/  @P2 STG.E.U16 [R16.64], R12 ;  /* 0x0000000c10002986 */ /* 0x0003e2000c101506 */
[----:B------:R-:W-:Y:S02]  /*78310*/  ISETP.LT.AND P2, PT, R11, c[0x0][0x178], !P4 ;  /* 0x00005e000b007a0c */ /* 0x000fe40006741270 */
[----:B0-----:R-:W-:Y:S02]  /*78320*/  IADD3 R6, R0, c[0x0][0x198], RZ ;  /* 0x0000660000067a10 */ /* 0x001fe40007ffe0ff */
[----:B-1----:R-:W-:-:S03]  /*78330*/  PRMT R12, R25, 0x7632, R12 ;  /* 0x00007632190c7816 */ /* 0x002fc6000000000c */
[----:B------:R-:W-:Y:S01]  /*78340*/  IMAD.WIDE R4, R6, 0x2, R2 ;  /* 0x0000000206047825 */ /* 0x000fe200078e0202 */
[----:B------:R-:W2:Y:S05]  /*78350*/  LDL.LU R25, [R1+0x190] ;  /* 0x0001900001197983 */ /* 0x000eaa0000300800 */
[----:B------:R0:W-:Y:S04]  /*78360*/  @P2 STG.E.U16 [R4.64], R12 ;  /* 0x0000000c04002986 */ /* 0x0001e8000c101506 */
[----:B0-----:R-:W2:Y:S01]  /*78370*/  LDL.LU R5, [R1+0x440] ;  /* 0x0004400001057983 */ /* 0x001ea20000300800 */
[----:B------:R-:W-:-:S02]  /*78380*/  ISETP.LT.AND P4, PT, R27, c[0x0][0x178], !P4 ;  /* 0x00005e001b007a0c */ /* 0x000fc40006781270 */
[----:B------:R-:W-:Y:S02]  /*78390*/  ISETP.LT.AND P6, PT, R11, c[0x0][0x178], !P5 ;  /* 0x00005e000b007a0c */ /* 0x000fe40006fc1270 */
[----:B------:R-:W-:Y:S02]  /*783a0*/  ISETP.LT.AND P5, PT, R27, c[0x0][0x178], !P5 ;  /* 0x00005e001b007a0c */ /* 0x000fe40006fa1270 */
[----:B------:R-:W-:Y:S02]  /*783b0*/  IADD3 R20, R26, 0x8b, RZ ;  /* 0x0000008b1a147810 */ /* 0x000fe40007ffe0ff */
[----:B------:R-:W-:Y:S02]  /*783c0*/  IADD3 R0, R6, c[0x0][0x198], RZ ;  /* 0x0000660006007a10 */ /* 0x000fe40007ffe0ff */
[----:B------:R-:W-:Y:S01]  /*783d0*/  IADD3 R19, R26, 0x8a, RZ ;  /* 0x0000008a1a137810 */ /* 0x000fe20007ffe0ff */
[----:B------:R-:W-:Y:S01]  /*783e0*/  IMAD.WIDE R6, R6, 0x2, R28 ;  /* 0x0000000206067825 */ /* 0x000fe200078e021c */
[----:B------:R-:W-:-:S02]  /*783f0*/  ISETP.GE.AND P1, PT, R20, c[0x0][0x17c], PT ;  /* 0x00005f0014007a0c */ /* 0x000fc40003f26270 */
[----:B------:R-:W-:Y:S01]  /*78400*/  PRMT R20, R12, 0x7632, R20 ;  /* 0x000076320c147816 */ /* 0x000fe20000000014 */
[----:B------:R-:W-:Y:S01]  /*78410*/  IMAD.WIDE R16, R0, 0x2, R2 ;  /* 0x0000000200107825 */ /* 0x000fe200078e0202 */
[----:B------:R-:W-:-:S03]  /*78420*/  ISETP.GE.AND P0, PT, R19, c[0x0][0x17c], PT ;  /* 0x00005f0013007a0c */ /* 0x000fc60003f06270 */
[----:B------:R-:W-:Y:S01]  /*78430*/  IMAD.WIDE R18, R0, 0x2, R28 ;  /* 0x0000000200127825 */ /* 0x000fe200078e021c */
[----:B------:R0:W-:Y:S01]  /*78440*/  @P4 STG.E.U16 [R6.64], R20 ;  /* 0x0000001406004986 */ /* 0x0001e2000c101506 */
[----:B------:R-:W-:Y:S02]  /*78450*/  ISETP.LT.AND P4, PT, R11, c[0x0][0x178], !P3 ;  /* 0x00005e000b007a0c */ /* 0x000fe40005f81270 */
[----:B------:R-:W-:Y:S02]  /*78460*/  ISETP.LT.AND P3, PT, R27, c[0x0][0x178], !P3 ;  /* 0x00005e001b007a0c */ /* 0x000fe40005f61270 */
[----:B------:R-:W-:Y:S02]  /*78470*/  IADD3 R21, R26, 0x8c, RZ ;  /* 0x0000008c1a157810 */ /* 0x000fe40007ffe0ff */
[----:B0-----:R-:W-:Y:S01]  /*78480*/  IADD3 R6, R0, c[0x0][0x198], RZ ;  /* 0x0000660000067a10 */ /* 0x001fe20007ffe0ff */
[----:B--2---:R-:W-:Y:S04]  /*78490*/  @P6 STG.E.U16 [R16.64], R5 ;  /* 0x0000000510006986 */ /* 0x004fe8000c101506 */
[----:B---3--:R0:W-:Y:S02]  /*784a0*/  @P5 STG.E.U16 [R18.64], R23 ;  /* 0x0000001712005986 */ /* 0x0081e4000c101506 */
[----:B0-----:R-:W-:-:S02]  /*784b0*/  PRMT R18, R23, 0x7632, R18 ;  /* 0x0000763217127816 */ /* 0x001fc40000000012 */
[----:B------:R-:W2:Y:S01]  /*784c0*/  LDL.LU R23, [R1+0x220] ;  /* 0x0002200001177983 */ /* 0x000ea20000300800 */
[----:B------:R-:W-:Y:S02]  /*784d0*/  ISETP.LT.AND P5, PT, R11, c[0x0][0x178], !P0 ;  /* 0x00005e000b007a0c */ /* 0x000fe400047a1270 */
[----:B------:R-:W-:Y:S02]  /*784e0*/  ISETP.LT.AND P0, PT, R27, c[0x0][0x178], !P0 ;  /* 0x00005e001b007a0c */ /* 0x000fe40004701270 */
[----:B------:R-:W-:Y:S01]  /*784f0*/  PRMT R12, R5, 0x7632, R12 ;  /* 0x00007632050c7816 */ /* 0x000fe2000000000c */
[----:B------:R-:W-:Y:S01]  /*78500*/  IMAD.WIDE R4, R6, 0x2, R2 ;  /* 0x0000000206047825 */ /* 0x000fe200078e0202 */
[----:B------:R-:W-:Y:S02]  /*78510*/  IADD3 R16, R26, 0x8d, RZ ;  /* 0x0000008d1a107810 */ /* 0x000fe40007ffe0ff */
[C---:B------:R-:W-:Y:S01]  /*78520*/  IADD3 R0, R6.reuse, c[0x0][0x198], RZ ;  /* 0x0000660006007a10 */ /* 0x040fe20007ffe0ff */
[----:B------:R-:W-:Y:S01]  /*78530*/  IMAD.WIDE R6, R6, 0x2, R28 ;  /* 0x0000000206067825 */ /* 0x000fe200078e021c */
[----:B------:R-:W-:Y:S01]  /*78540*/  ISETP.GE.AND P6, PT, R16, c[0x0][0x17c], PT ;  /* 0x00005f0010007a0c */ /* 0x000fe20003fc6270 */
[----:B------:R0:W-:Y:S01]  /*78550*/  @P4 STG.E.U16 [R4.64], R12 ;  /* 0x0000000c04004986 */ /* 0x0001e2000c101506 */
[----:B------:R-:W-:Y:S01]  /*78560*/  ISETP.GE.AND P2, PT, R21, c[0x0][0x17c], PT ;  /* 0x00005f0015007a0c */ /* 0x000fe20003f46270 */
[----:B------:R-:W-:-:S02]  /*78570*/  IMAD.WIDE R16, R0, 0x2, R2 ;  /* 0x0000000200107825 */ /* 0x000fc400078e0202 */
[----:B------:R-:W3:Y:S04]  /*78580*/  LDL.LU R21, [R1+0x450] ;  /* 0x0004500001157983 */ /* 0x000ee80000300800 */
[----:B------:R-:W-:Y:S01]  /*78590*/  @P3 STG.E.U16 [R6.64], R18 ;  /* 0x0000001206003986 */ /* 0x000fe2000c101506 */
[----:B0-----:R-:W-:-:S03]  /*785a0*/  IMAD.WIDE R4, R0, 0x2, R28 ;  /* 0x0000000200047825 */ /* 0x001fc600078e021c */
[----:B----4-:R0:W-:Y:S01]  /*785b0*/  @P5 STG.E.U16 [R16.64], R22 ;  /* 0x0000001610005986 */ /* 0x0101e2000c101506 */
[----:B------:R-:W-:-:S03]  /*785c0*/  ISETP.LT.AND P5, PT, R11, c[0x0][0x178], !P1 ;  /* 0x00005e000b007a0c */ /* 0x000fc60004fa1270 */
[----:B------:R1:W-:Y:S01]  /*785d0*/  @P0 STG.E.U16 [R4.64], R25 ;  /* 0x0000001904000986 */ /* 0x0003e2000c101506 */
[----:B------:R-:W-:Y:S02]  /*785e0*/  ISETP.LT.AND P1, PT, R27, c[0x0][0x178], !P1 ;  /* 0x00005e001b007a0c */ /* 0x000fe40004f21270 */
[----:B0-----:R-:W-:Y:S02]  /*785f0*/  PRMT R16, R25, 0x7632, R16 ;  /* 0x0000763219107816 */ /* 0x001fe40000000010 */
[----:B-1----:R-:W4:Y:S01]  /*78600*/  LDL.LU R25, [R1+0x1d0] ;  /* 0x0001d00001197983 */ /* 0x002f220000300800 */
[----:B------:R-:W-:Y:S02]  /*78610*/  IADD3 R6, R26, 0x8f, RZ ;  /* 0x0000008f1a067810 */ /* 0x000fe40007ffe0ff */
[----:B------:R-:W-:Y:S02]  /*78620*/  IADD3 R0, R0, c[0x0][0x198], RZ ;  /* 0x0000660000007a10 */ /* 0x000fe40007ffe0ff */
[----:B------:R-:W-:-:S02]  /*78630*/  ISETP.GE.AND P3, PT, R6, c[0x0][0x17c], PT ;  /* 0x00005f0006007a0c */ /* 0x000fc40003f66270 */
[----:B------:R-:W-:Y:S01]  /*78640*/  ISETP.LT.AND P0, PT, R11, c[0x0][0x178], !P2 ;  /* 0x00005e000b007a0c */ /* 0x000fe20005701270 */
[----:B------:R-:W-:Y:S01]  /*78650*/  IMAD.WIDE R6, R0, 0x2, R2 ;  /* 0x0000000200067825 */ /* 0x000fe200078e0202 */
[----:B------:R-:W-:Y:S02]  /*78660*/  PRMT R12, R22, 0x7632, R12 ;  /* 0x00007632160c7816 */ /* 0x000fe4000000000c */
[----:B------:R-:W4:Y:S01]  /*78670*/  LDL.LU R22, [R1+0x1e4] ;  /* 0x0001e40001167983 */ /* 0x000f220000300800 */
[C---:B------:R-:W-:Y:S01]  /*78680*/  IMAD.WIDE R4, R0.reuse, 0x2, R28 ;  /* 0x0000000200047825 */ /* 0x040fe200078e021c */
[----:B------:R-:W-:Y:S02]  /*78690*/  IADD3 R0, R0, c[0x0][0x198], RZ ;  /* 0x0000660000007a10 */ /* 0x000fe40007ffe0ff */
[----:B------:R0:W-:Y:S04]  /*786a0*/  @P5 STG.E.U16 [R6.64], R12 ;  /* 0x0000000c06005986 */ /* 0x0001e8000c101506 */
[----:B------:R1:W-:Y:S01]  /*786b0*/  @P1 STG.E.U16 [R4.64], R16 ;  /* 0x0000001004001986 */ /* 0x0003e2000c101506 */
[----:B0-----:R-:W-:Y:S01]  /*786c0*/  IADD3 R12, R26, 0x91, RZ ;  /* 0x000000911a0c7810 */ /* 0x001fe20007ffe0ff */
[----:B-1----:R-:W-:-:S05]  /*786d0*/  IMAD.WIDE R4, R0, 0x2, R2 ;  /* 0x0000000200047825 */ /* 0x002fca00078e0202 */
[----:B--2---:R0:W-:Y:S01]  /*786e0*/  @P0 STG.E.U16 [R4.64], R23 ;  /* 0x0000001704000986 */ /* 0x0041e2000c101506 */
[----:B------:R-:W-:Y:S02]  /*786f0*/  ISETP.GE.AND P0, PT, R12, c[0x0][0x17c], PT ;  /* 0x00005f000c007a0c */ /* 0x000fe40003f06270 */
[----:B------:R-:W-:Y:S02]  /*78700*/  PRMT R12, R23, 0x7632, R12 ;  /* 0x00007632170c7816 */ /* 0x000fe4000000000c */
[----:B0-----:R-:W2:Y:S01]  /*78710*/  LDL.LU R23, [R1+0x1c4] ;  /* 0x0001c40001177983 */ /* 0x001ea20000300800 */
[----:B------:R-:W-:Y:S02]  /*78720*/  ISETP.LT.AND P2, PT, R27, c[0x0][0x178], !P2 ;  /* 0x00005e001b007a0c */ /* 0x000fe40005741270 */
[----:B------:R-:W-:Y:S01]  /*78730*/  IADD3 R19, R26, 0x8e, RZ ;  /* 0x0000008e1a137810 */ /* 0x000fe20007ffe0ff */
[----:B------:R-:W-:Y:S01]  /*78740*/  IMAD.WIDE R6, R0, 0x2, R28 ;  /* 0x0000000200067825 */ /* 0x000fe200078e021c */
[----:B------:R-:W-:-:S02]  /*78750*/  ISETP.LT.AND P1, PT, R11, c[0x0][0x178], !P6 ;  /* 0x00005e000b007a0c */ /* 0x000fc40007721270 */
[----:B------:R-:W-:Y:S02]  /*78760*/  ISETP.LT.AND P6, PT, R27, c[0x0][0x178], !P6 ;  /* 0x00005e001b007a0c */ /* 0x000fe400077c1270 */
[----:B------:R-:W-:Y:S02]  /*78770*/  ISETP.GE.AND P4, PT, R19, c[0x0][0x17c], PT ;  /* 0x00005f0013007a0c */ /* 0x000fe40003f86270 */
[----:B------:R-:W-:-:S03]  /*78780*/  IADD3 R0, R0, c[0x0][0x198], RZ ;  /* 0x0000660000007a10 */ /* 0x000fc60007ffe0ff */
[----:B------:R0:W-:Y:S01]  /*78790*/  @P2 STG.E.U16 [R6.64], R8 ;  /* 0x0000000806002986 */ /* 0x0001e2000c101506 */
[----:B------:R-:W-:Y:S01]  /*787a0*/  ISETP.LT.AND P2, PT, R11, c[0x0][0x178], !P4 ;  /* 0x00005e000b007a0c */ /* 0x000fe20006741270 */
[----:B------:R-:W-:Y:S01]  /*787b0*/  IMAD.WIDE R4, R0, 0x2, R2 ;  /* 0x0000000200047825 */ /* 0x000fe200078e0202 */
[----:B------:R-:W-:-:S04]  /*787c0*/  ISETP.LT.AND P4, PT, R27, c[0x0][0x178], !P4 ;  /* 0x00005e001b007a0c */ /* 0x000fc80006781270 */
[----:B------:R1:W-:Y:S01]  /*787d0*/  @P1 STG.E.U16 [R4.64], R12 ;  /* 0x0000000c04001986 */ /* 0x0003e2000c101506 */
[----:B0-----:R-:W-:Y:S01]  /*787e0*/  IMAD.WIDE R6, R0, 0x2, R28 ;  /* 0x0000000200067825 */ /* 0x001fe200078e021c */
[----:B------:R-:W-:Y:S02]  /*787f0*/  PRMT R8, R8, 0x7632, R8 ;  /* 0x0000763208087816 */ /* 0x000fe40000000008 */
[----:B------:R-:W-:-:S03]  /*78800*/  IADD3 R0, R0, c[0x0][0x198], RZ ;  /* 0x0000660000007a10 */ /* 0x000fc60007ffe0ff */
[----:B------:R0:W-:Y:S01]  /*78810*/  @P6 STG.E.U16 [R6.64], R8 ;  /* 0x0000000806006986 */ /* 0x0001e2000c101506 */
[----:B------:R-:W-:Y:S01]  /*78820*/  ISETP.LT.AND P6, PT, R11, c[0x0][0x178], !P3 ;  /* 0x00005e000b007a0c */ /* 0x000fe20005fc1270 */
[----:B-1----:R-:W-:Y:S01]  /*78830*/  IMAD.WIDE R4, R0, 0x2, R2 ;  /* 0x0000000200047825 */ /* 0x002fe200078e0202 */
[----:B------:R-:W-:Y:S02]  /*78840*/  IADD3 R17, R26, 0x90, RZ ;  /* 0x000000901a117810 */ /* 0x000fe40007ffe0ff */
[----:B------:R-:W-:Y:S02]  /*78850*/  IADD3 R16, R0, c[0x0][0x198], RZ ;  /* 0x0000660000107a10 */ /* 0x000fe40007ffe0ff */
[----:B---3--:R1:W-:Y:S01]  /*78860*/  @P2 STG.E.U16 [R4.64], R21 ;  /* 0x0000001504002986 */ /* 0x0083e2000c101506 */
[----:B------:R-:W-:Y:S02]  /*78870*/  ISETP.GE.AND P5, PT, R17, c[0x0][0x17c], PT ;  /* 0x00005f0011007a0c */ /* 0x000fe40003fa6270 */
[----:B0-----:R-:W-:-:S04]  /*78880*/  IADD3 R6, R26, 0x93, RZ ;  /* 0x000000931a067810 */ /* 0x001fc80007ffe0ff */
[----:B------:R-:W-:Y:S01]  /*78890*/  ISETP.GE.AND P2, PT, R6, c[0x0][0x17c], PT ;  /* 0x00005f0006007a0c */ /* 0x000fe20003f46270 */
[----:B-1----:R-:W-:Y:S01]  /*788a0*/  IMAD.WIDE R4, R0, 0x2, R28 ;  /* 0x0000000200047825 */ /* 0x002fe200078e021c */
[----:B------:R-:W-:Y:S02]  /*788b0*/  PRMT R0, R21, 0x7632, R0 ;  /* 0x0000763215007816 */ /* 0x000fe40000000000 */
[----:B------:R-:W-:Y:S01]  /*788c0*/  ISETP.LT.AND P3, PT, R27, c[0x0][0x178], !P3 ;  /* 0x00005e001b007a0c */ /* 0x000fe20005f61270 */
[----:B------:R-:W-:Y:S01]  /*788d0*/  IMAD.WIDE R6, R16, 0x2, R2 ;  /* 0x0000000210067825 */ /* 0x000fe200078e0202 */
[----:B----4-:R0:W-:Y:S01]  /*788e0*/  @P4 STG.E.U16 [R4.64], R25 ;  /* 0x0000001904004986 */ /* 0x0101e2000c101506 */
[----:B------:R-:W-:-:S03]  /*788f0*/  ISETP.LT.AND P4, PT, R11, c[0x0][0x178], !P5 ;  /* 0x00005e000b007a0c */ /* 0x000fc60006f81270 */
[----:B------:R1:W-:Y:S01]  /*78900*/  @P6 STG.E.U16 [R6.64], R0 ;  /* 0x0000000006006986 */ /* 0x0003e2000c101506 */
[----:B------:R-:W-:Y:S02]  /*78910*/  PRMT R8, R25, 0x7632, R8 ;  /* 0x0000763219087816 */ /* 0x000fe40000000008 */
[----:B------:R-:W-:Y:S01]  /*78920*/  ISETP.LT.AND P5, PT, R27, c[0x0][0x178], !P5 ;  /* 0x00005e001b007a0c */ /* 0x000fe20006fa1270 */
[----:B------:R-:W3:Y:S01]  /*78930*/  LDL.LU R21, [R1+0x1f4] ;  /* 0x0001f40001157983 */ /* 0x000ee20000300800 */
[----:B0-----:R-:W-:Y:S01]  /*78940*/  IMAD.WIDE R4, R16, 0x2, R28 ;  /* 0x0000000210047825 */ /* 0x001fe200078e021c */
[----:B------:R-:W-:Y:S02]  /*78950*/  IADD3 R12, R26, 0x92, RZ ;  /* 0x000000921a0c7810 */ /* 0x000fe40007ffe0ff */
[----:B------:R-:W4:Y:S01]  /*78960*/  LDL.LU R25, [R1+0x1a4] ;  /* 0x0001a40001197983 */ /* 0x000f220000300800 */
[----:B-1----:R-:W-:-:S05]  /*78970*/  IADD3 R0, R16, c[0x0][0x198], RZ ;  /* 0x0000660010007a10 */ /* 0x002fca0007ffe0ff */
[C---:B------:R-:W-:Y:S01]  /*78980*/  IMAD.WIDE R6, R0.reuse, 0x2, R2 ;  /* 0x0000000200067825 */ /* 0x040fe200078e0202 */
[----:B------:R-:W-:Y:S04]  /*78990*/  @P3 STG.E.U16 [R4.64], R8 ;  /* 0x0000000804003986 */ /* 0x000fe8000c101506 */
[----:B------:R0:W-:Y:S01]  /*789a0*/  @P4 STG.E.U16 [R6.64], R22 ;  /* 0x0000001606004986 */ /* 0x0001e2000c101506 */
[----:B------:R-:W-:Y:S01]  /*789b0*/  ISETP.LT.AND P4, PT, R11, c[0x0][0x178], !P0 ;  /* 0x00005e000b007a0c */ /* 0x000fe20004781270 */
[----:B------:R-:W-:Y:S01]  /*789c0*/  IMAD.WIDE R16, R0, 0x2, R28 ;  /* 0x0000000200107825 */ /* 0x000fe200078e021c */
[----:B------:R-:W-:Y:S02]  /*789d0*/  ISETP.GE.AND P1, PT, R12, c[0x0][0x17c], PT ;  /* 0x00005f000c007a0c */ /* 0x000fe40003f26270 */
[----:B------:R-:W-:-:S02]  /*789e0*/  IADD3 R12, R26, 0x94, RZ ;  /* 0x000000941a0c7810 */ /* 0x000fc40007ffe0ff */
[----:B0-----:R-:W-:Y:S02]  /*789f0*/  IADD3 R6, R0, c[0x0][0x198], RZ ;  /* 0x0000660000067a10 */ /* 0x001fe40007ffe0ff */
[----:B------:R-:W-:Y:S02]  /*78a00*/  PRMT R8, R22, 0x7632, R8 ;  /* 0x0000763216087816 */ /* 0x000fe40000000008 */
[----:B------:R-:W-:Y:S01]  /*78a10*/  IADD3 R20, R26, 0x96, RZ ;  /* 0x000000961a147810 */ /* 0x000fe20007ffe0ff */
[----:B------:R-:W-:Y:S01]  /*78a20*/  IMAD.WIDE R4, R6, 0x2, R2 ;  /* 0x0000000206047825 */ /* 0x000fe200078e0202 */
[----:B------:R-:W-:Y:S01]  /*78a30*/  ISETP.GE.AND P6, PT, R12, c[0x0][0x17c], PT ;  /* 0x00005f000c007a0c */ /* 0x000fe20003fc6270 */
[----:B--2---:R0:W-:Y:S01]  /*78a40*/  @P5 STG.E.U16 [R16.64], R23 ;  /* 0x0000001710005986 */ /* 0x0041e2000c101506 */
[----:B------:R-:W-:Y:S02]  /*78a50*/  ISETP.LT.AND P5, PT, R11, c[0x0][0x178], !P1 ;  /* 0x00005e000b007a0c */ /* 0x000fe40004fa1270 */
[----:B------:R-:W-:Y:S01]  /*78a60*/  PRMT R12, R23, 0x7632, R12 ;  /* 0x00007632170c7816 */ /* 0x000fe2000000000c */
[----:B------:R-:W2:Y:S04]  /*78a70*/  LDL.LU R11, [R1+0x1cec] ;  /* 0x001cec00010b7983 */ /* 0x000ea80000300800 */
[----:B------:R-:W2:Y:S04]  /*78a80*/  LDL.LU R22, [R1+0x214] ;  /* 0x0002140001167983 */ /* 0x000ea80000300800 */
[----:B------:R-:W-:Y:S01]  /*78a90*/  @P4 STG.E.U16 [R4.64], R8 ;  /* 0x0000000804004986 */ /* 0x000fe2000c101506 */
[----:B------:R-:W-:-:S03]  /*78aa0*/  ISETP.GE.AND P4, PT, R20, c[0x0][0x17c], PT ;  /* 0x00005f0014007a0c */ /* 0x000fc60003f86270 */
[----:B0-----:R-:W2:Y:S04]  /*78ab0*/  LDL.LU R23, [R1+0x184] ;  /* 0x0001840001177983 */ /* 0x001ea80000300800 */
[----:B------:R-:W2:Y:S01]  /*78ac0*/  LDL R20, [R1+0x1068] ;  /* 0x0010680001147983 */ /* 0x000ea20000100800 */
[C---:B------:R-:W-:Y:S02]  /*78ad0*/  ISETP.LT.AND P0, PT, R27.reuse, c[0x0][0x178], !P0 ;  /* 0x00005e001b007a0c */ /* 0x040fe40004701270 */
[----:B------:R-:W-:Y:S02]  /*78ae0*/  ISETP.LT.AND P1, PT, R27, c[0x0][0x178], !P1 ;  /* 0x00005e001b007a0c */ /* 0x000fe40004f21270 */
[----:B------:R-:W-:Y:S02]  /*78af0*/  IADD3 R0, R6, c[0x0][0x198], RZ ;  /* 0x0000660006007a10 */ /* 0x000fe40007ffe0ff */
[----:B------:R-:W-:Y:S01]  /*78b00*/  IADD3 R18, R26, 0x95, RZ ;  /* 0x000000951a127810 */ /* 0x000fe20007ffe0ff */
[----:B------:R-:W-:-:S03]  /*78b10*/  IMAD.WIDE R6, R6, 0x2, R28 ;  /* 0x0000000206067825 */ /* 0x000fc600078e021c */
[----:B------:R-:W-:Y:S01]  /*78b20*/  ISETP.GE.AND P3, PT, R18, c[0x0][0x17c], PT ;  /* 0x00005f0012007a0c */ /* 0x000fe20003f66270 */
[----:B------:R-:W-:-:S04]  /*78b30*/  IMAD.WIDE R16, R0, 0x2, R2 ;  /* 0x0000000200107825 */ /* 0x000fc800078e0202 */
[C---:B------:R-:W-:Y:S01]  /*78b40*/  IMAD.WIDE R18, R0.reuse, 0x2, R28 ;  /* 0x0000000200127825 */ /* 0x040fe200078e021c */
[----:B------:R0:W-:Y:S02]  /*78b50*/  @P0 STG.E.U16 [R6.64], R12 ;  /* 0x0000000c06000986 */ /* 0x0001e4000c101506 */
[----:B0-----:R-:W-:-:S04]  /*78b60*/  IADD3 R6, R0, c[0x0][0x198], RZ ;  /* 0x0000660000067a10 */ /* 0x001fc80007ffe0ff */
[C---:B------:R-:W-:Y:S01]  /*78b70*/  IADD3 R0, R6.reuse, c[0x0][0x198], RZ ;  /* 0x0000660006007a10 */ /* 0x040fe20007ffe0ff */
[----:B------:R-:W-:Y:S01]  /*78b80*/  IMAD.WIDE R4, R6, 0x2, R2 ;  /* 0x0000000206047825 */ /* 0x000fe200078e0202 */
[----:B---3--:R-:W-:Y:S04]  /*78b90*/  @P5 STG.E.U16 [R16.64], R21 ;  /* 0x0000001510005986 */ /* 0x008fe8000c101506 */
[----:B----4-:R0:W-:Y:S01]  /*78ba0*/  @P1 STG.E.U16 [R18.64], R25 ;  /* 0x0000001912001986 */ /* 0x0101e2000c101506 */
[----:B------:R-:W-:Y:S02]  /*78bb0*/  PRMT R12, R25, 0x7632, R12 ;  /* 0x00007632190c7816 */ /* 0x000fe4000000000c */
[----:B------:R-:W-:Y:S01]  /*78bc0*/  PRMT R8, R21, 0x7632, R8 ;  /* 0x0000763215087816 */ /* 0x000fe20000000008 */
[----:B0-----:R-:W3:Y:S01]  /*78bd0*/  LDL.LU R25, [R1+0x204] ;  /* 0x0002040001197983 */ /* 0x001ee20000300800 */
[----:B------:R-:W-:Y:S01]  /*78be0*/  IADD3 R16, R26, 0x97, RZ ;  /* 0x000000971a107810 */ /* 0x000fe20007ffe0ff */
[----:B------:R-:W-:-:S03]  /*78bf0*/  IMAD.WIDE R6, R6, 0x2, R28 ;  /* 0x0000000206067825 */ /* 0x000fc600078e021c */
[----:B------:R-:W-:Y:S01]  /*78c00*/  ISETP.GE.AND P0, PT, R16, c[0x0][0x17c], PT ;  /* 0x00005f0010007a0c */ /* 0x000fe20003f06270 */
[----:B------:R-:W-:Y:S01]  /*78c10*/  IMAD.WIDE R16, R0, 0x2, R2 ;  /* 0x0000000200107825 */ /* 0x000fe200078e0202 */
[C---:B--2---:R-:W-:Y:S02]  /*78c20*/  ISETP.LT.AND P1, PT, R20.reuse, c[0x0][0x178], !P2 ;  /* 0x00005e0014007a0c */ /* 0x044fe40005721270 */
[C---:B------:R-:W-:Y:S02]  /*78c30*/  ISETP.LT.AND P2, PT, R27.reuse, c[0x0][0x178], !P2 ;  /* 0x00005e001b007a0c */ /* 0x040fe40005741270 */
[----:B------:R-:W-:Y:S02]  /*78c40*/  ISETP.LT.AND P5, PT, R20, c[0x0][0x178], !P6 ;  /* 0x00005e0014007a0c */ /* 0x000fe400077a1270 */
[----:B------:R-:W-:-:S07]  /*78c50*/  ISETP.LT.AND P6, PT, R27, c[0x0][0x178], !P6 ;  /* 0x00005e001b007a0c */ /* 0x000fce00077c1270 */
[----:B------:R0:W-:Y:S04]  /*78c60*/  @P1 STG.E.U16 [R4.64], R8 ;  /* 0x0000000804001986 */ /* 0x0001e8000c101506 */
[----:B------:R1:W-:Y:S04]  /*78c70*/  @P2 STG.E.U16 [R6.64], R12 ;  /* 0x0000000c06002986 */ /* 0x0003e8000c101506 */
[----:B------:R-:W-:Y:S01]  /*78c80*/  @P5 STG.E.U16 [R16.64], R22 ;  /* 0x0000001610005986 */ /* 0x000fe2000c101506 */
[----:B0-----:R-:W-:Y:S01]  /*78c90*/  IMAD.WIDE R4, R0, 0x2, R28 ;  /* 0x0000000200047825 */ /* 0x001fe200078e021c */
[----:B-1----:R-:W-:-:S04]  /*78ca0*/  PRMT R12, R23, 0x7632, R12 ;  /* 0x00007632170c7816 */ /* 0x002fc8000000000c */
[----:B------:R0:W-:Y:S04]  /*78cb0*/  @P6 STG.E.U16 [R4.64], R23 ;  /* 0x0000001704006986 */ /* 0x0001e8000c101506 */
[----:B0-----:R-:W2:Y:S01]  /*78cc0*/  LDL.LU R23, [R1+0x444] ;  /* 0x0004440001177983 */ /* 0x001ea20000300800 */
[----:B------:R-:W-:Y:S02]  /*78cd0*/  ISETP.LT.AND P5, PT, R20, c[0x0][0x178], !P3 ;  /* 0x00005e0014007a0c */ /* 0x000fe40005fa1270 */
[----:B------:R-:W-:Y:S01]  /*78ce0*/  IADD3 R6, R26, 0x99, RZ ;  /* 0x000000991a067810 */ /* 0x000fe20007ffe0ff */
[----:B------:R-:W4:Y:S01]  /*78cf0*/  LDL.LU R21, [R1+0x1b4] ;  /* 0x0001b40001157983 */ /* 0x000f220000300800 */
[----:B------:R-:W-:Y:S02]  /*78d00*/  IADD3 R0, R0, c[0x0][0x198], RZ ;  /* 0x0000660000007a10 */ /* 0x000fe40007ffe0ff */
[----:B------:R-:W-:-:S02]  /*78d10*/  ISETP.LT.AND P3, PT, R27, c[0x0][0x178], !P3 ;  /* 0x00005e001b007a0c */ /* 0x000fc40005f61270 */
[----:B------:R-:W-:Y:S01]  /*78d20*/  ISETP.LT.AND P6, PT, R20, c[0x0][0x178], !P4 ;  /* 0x00005e0014007a0c */ /* 0x000fe200067c1270 */
[----:B------:R-:W-:Y:S01]  /*78d30*/  IMAD.WIDE R4, R0, 0x2, R2 ;  /* 0x0000000200047825 */ /* 0x000fe200078e0202 */
[----:B------:R-:W-:Y:S02]  /*78d40*/  ISETP.GE.AND P2, PT, R6, c[0x0][0x17c], PT ;  /* 0x00005f0006007a0c */ /* 0x000fe40003f46270 */
[----:B------:R-:W-:Y:S01]  /*78d50*/  PRMT R8, R22, 0x7632, R8 ;  /* 0x0000763216087816 */ /* 0x000fe20000000008 */
[C---:B------:R-:W-:Y:S01]  /*78d60*/  IMAD.WIDE R6, R0.reuse, 0x2, R28 ;  /* 0x0000000200067825 */ /* 0x040fe200078e021c */
[----:B------:R-:W-:Y:S01]  /*78d70*/  IADD3 R0, R0, c[0x0][0x198], RZ ;  /* 0x0000660000007a10 */ /* 0x000fe20007ffe0ff */
[----:B------:R-:W4:Y:S01]  /*78d80*/  LDL.LU R22, [R1+0x434] ;  /* 0x0004340001167983 */ /* 0x000f220000300800 */
[----:B------:R-:W-:-:S03]  /*78d90*/  ISETP.LT.AND P4, PT, R27, c[0x0][0x178], !P4 ;  /* 0x00005e001b007a0c */ /* 0x000fc60006781270 */
[----:B------:R0:W-:Y:S01]  /*78da0*/  @P5 STG.E.U16 [R4.64], R8 ;  /* 0x0000000804005986 */ /* 0x0001e2000c101506 */
[----:B------:R-:W-:-:S03]  /*78db0*/  IADD3 R18, R26, 0x98, RZ ;  /* 0x000000981a127810 */ /* 0x000fc60007ffe0ff */
[----:B------:R3:W-:Y:S01]  /*78dc0*/  @P3 STG.E.U16 [R6.64], R12 ;  /* 0x0000000c06003986 */ /* 0x0007e2000c101506 */
[----:B------:R-:W-:Y:S01]  /*78dd0*/  ISETP.LT.AND P3, PT, R20, c[0x0][0x178], !P0 ;  /* 0x00005e0014007a0c */ /* 0x000fe20004761270 */
[----:B0-----:R-:W-:Y:S01]  /*78de0*/  IMAD.WIDE R4, R0, 0x2, R2 ;  /* 0x0000000200047825 */ /* 0x001fe200078e0202 */
[----:B------:R-:W-:Y:S02]  /*78df0*/  ISETP.GE.AND P1, PT, R18, c[0x0][0x17c], PT ;  /* 0x00005f0012007a0c */ /* 0x000fe40003f26270 */
[----:B---3--:R-:W-:Y:S02]  /*78e00*/  PRMT R12, R25, 0x7632, R12 ;  /* 0x00007632190c7816 */ /* 0x008fe4000000000c */
[----:B------:R0:W-:Y:S01]  /*78e10*/  @P6 STG.E.U16 [R4.64], R25 ;  /* 0x0000001904006986 */ /* 0x0001e2000c101506 */
[C---:B------:R-:W-:Y:S01]  /*78e20*/  IMAD.WIDE R6, R0.reuse, 0x2, R28 ;  /* 0x0000000200067825 */ /* 0x040fe200078e021c */
[----:B------:R-:W-:Y:S02]  /*78e30*/  IADD3 R0, R0, c[0x0][0x198], RZ ;  /* 0x0000660000007a10 */ /* 0x000fe40007ffe0ff */
[----:B------:R-:W-:-:S02]  /*78e40*/  ISETP.LT.AND P0, PT, R27, c[0x0][0x178], !P0 ;  /* 0x00005e001b007a0c */ /* 0x000fc40004701270 */
[----:B------:R1:W-:Y:S04]  /*78e50*/  @P4 STG.E.U16 [R6.64], R13 ;  /* 0x0000000d06004986 */ /* 0x0003e8000c101506 */
[----:B0-----:R-:W3:Y:S01]  /*78e60*/  LDL.LU R25, [R1+0x194] ;  /* 0x0001940001197983 */ /* 0x001ee20000300800 */
[----:B------:R-:W-:Y:S01]  /*78e70*/  ISETP.LT.AND P4, PT, R20, c[0x0][0x178], !P1 ;  /* 0x00005e0014007a0c */ /* 0x000fe20004f81270 */
[----:B------:R-:W-:Y:S01]  /*78e80*/  IMAD.WIDE R4, R0, 0x2, R2 ;  /* 0x0000000200047825 */ /* 0x000fe200078e0202 */
[----:B------:R-:W-:-:S03]  /*78e90*/  IADD3 R8, R26, 0x9b, RZ ;  /* 0x0000009b1a087810 */ /* 0x000fc60007ffe0ff */
[C---:B-1----:R-:W-:Y:S01]  /*78ea0*/  IMAD.WIDE R6, R0.reuse, 0x2, R28 ;  /* 0x0000000200067825 */ /* 0x042fe200078e021c */
[----:B------:R-:W-:Y:S01]  /*78eb0*/  IADD3 R0, R0, c[0x0][0x198], RZ ;  /* 0x0000660000007a10 */ /* 0x000fe20007ffe0ff */
[----:B------:R0:W-:Y:S01]  /*78ec0*/  @P3 STG.E.U16 [R4.64], R12 ;  /* 0x0000000c04003986 */ /* 0x0001e2000c101506 */
[----:B------:R-:W-:Y:S02]  /*78ed0*/  ISETP.GE.AND P6, PT, R8, c[0x0][0x17c], PT ;  /* 0x00005f0008007a0c */ /* 0x000fe40003fc6270 */
[----:B------:R-:W-:-:S05]  /*78ee0*/  PRMT R8, R13, 0x7632, R8 ;  /* 0x000076320d087816 */ /* 0x000fca0000000008 */
[----:B------:R-:W-:Y:S01]  /*78ef0*/  @P0 STG.E.U16 [R6.64], R8 ;  /* 0x0000000806000986 */ /* 0x000fe2000c101506 */
[----:B0-----:R-:W-:Y:S01]  /*78f00*/  IMAD.WIDE R4, R0, 0x2, R2 ;  /* 0x0000000200047825 */ /* 0x001fe200078e0202 */
[----:B------:R-:W-:-:S04]  /*78f10*/  IADD3 R12, R26, 0x9c, RZ ;  /* 0x0000009c1a0c7810 */ /* 0x000fc80007ffe0ff */
[----:B------:R-:W-:Y:S02]  /*78f20*/  ISETP.GE.AND P0, PT, R12, c[0x0][0x17c], PT ;  /* 0x00005f000c007a0c */ /* 0x000fe40003f06270 */
[C---:B------:R-:W-:Y:S01]  /*78f30*/  IADD3 R12, R0.reuse, c[0x0][0x198], RZ ;  /* 0x00006600000c7a10 */ /* 0x040fe20007ffe0ff */
[----:B--2---:R0:W-:Y:S02]  /*78f40*/  @P4 STG.E.U16 [R4.64], R23 ;  /* 0x0000001704004986 */ /* 0x0041e4000c101506 */
[----:B0-----:R-:W-:Y:S01]  /*78f50*/  IMAD.WIDE R4, R0, 0x2, R28 ;  /* 0x0000000200047825 */ /* 0x001fe200078e021c */
[----:B------:R-:W-:Y:S02]  /*78f60*/  PRMT R0, R23, 0x7632, R0 ;  /* 0x0000763217007816 */ /* 0x000fe40000000000 */
[----:B------:R-:W2:Y:S01]  /*78f70*/  LDL.LU R23, [R1+0x224] ;  /* 0x0002240001177983 */ /* 0x000ea20000300800 */
[----:B------:R-:W-:Y:S02]  /*78f80*/  ISETP.LT.AND P1, PT, R27, c[0x0][0x178], !P1 ;  /* 0x00005e001b007a0c */ /* 0x000fe40004f21270 */
[----:B------:R-:W-:-:S02]  /*78f90*/  ISETP.LT.AND P3, PT, R20, c[0x0][0x178], !P2 ;  /* 0x00005e0014007a0c */ /* 0x000fc40005761270 */
[C---:B------:R-:W-:Y:S02]  /*78fa0*/  IADD3 R16, R26.reuse, 0x9a, RZ ;  /* 0x0000009a1a107810 */ /* 0x040fe40007ffe0ff */
[----:B------:R-:W-:Y:S02]  /*78fb0*/  IADD3 R6, R26, 0x9d, RZ ;  /* 0x0000009d1a067810 */ /* 0x000fe40007ffe0ff */
[----:B------:R-:W-:Y:S02]  /*78fc0*/  ISETP.GE.AND P5, PT, R16, c[0x0][0x17c], PT ;  /* 0x00005f0010007a0c */ /* 0x000fe40003fa6270 */
[----:B------:R-:W-:Y:S01]  /*78fd0*/  ISETP.GE.AND P4, PT, R6, c[0x0][0x17c], PT ;  /* 0x00005f0006007a0c */ /* 0x000fe20003f86270 */
[----:B------:R-:W-:Y:S01]  /*78fe0*/  IMAD.WIDE R6, R12, 0x2, R2 ;  /* 0x000000020c067825 */ /* 0x000fe200078e0202 */
[----:B------:R-:W-:Y:S01]  /*78ff0*/  ISETP.LT.AND P2, PT, R27, c[0x0][0x178], !P2 ;  /* 0x00005e001b007a0c */ /* 0x000fe20005741270 */
[----:B----4-:R0:W-:Y:S01]  /*79000*/  @P1 STG.E.U16 [R4.64], R21 ;  /* 0x0000001504001986 */ /* 0x0101e2000c101506 */
[----:B------:R-:W-:-:S02]  /*79010*/  ISETP.LT.AND P1, PT, R20, c[0x0][0x178], !P5 ;  /* 0x00005e0014007a0c */ /* 0x000fc40006f21270 */
[----:B------:R-:W-:Y:S01]  /*79020*/  ISETP.LT.AND P5, PT, R27, c[0x0][0x178], !P5 ;  /* 0x00005e001b007a0c */ /* 0x000fe20006fa1270 */
[----:B------:R1:W-:Y:S01]  /*79030*/  @P3 STG.E.U16 [R6.64], R0 ;  /* 0x0000000006003986 */ /* 0x0003e2000c101506 */
[----:B------:R-:W-:Y:S01]  /*79040*/  PRMT R8, R21, 0x7632, R8 ;  /* 0x0000763215087816 */ /* 0x000fe20000000008 */
[C---:B0-----:R-:W-:Y:S02]  /*79050*/  IMAD.WIDE R4, R12.reuse, 0x2, R28 ;  /* 0x000000020c047825 */ /* 0x041fe400078e021c */
[----:B------:R-:W4:Y:S01]  /*79060*/  LDL.LU R21, [R1+0x454] ;  /* 0x0004540001157983 */ /* 0x000f220000300800 */
[----:B-1----:R-:W-:-:S03]  /*79070*/  IADD3 R0, R12, c[0x0][0x198], RZ ;  /* 0x000066000c007a10 */ /* 0x002fc60007ffe0ff */
[----:B------:R-:W-:Y:S02]  /*79080*/  @P2 STG.E.U16 [R4.64], R8 ;  /* 0x0000000804002986 */ /* 0x000fe4000c101506 */
[----:B------:R-:W-:-:S04]  /*79090*/  IMAD.WIDE R6, R0, 0x2, R2 ;  /* 0x0000000200067825 */ /* 0x000fc800078e0202 */
[----:B------:R-:W-:Y:S01]  /*790a0*/  IMAD.WIDE R12, R0, 0x2, R28 ;  /* 0x00000002000c7825 */ /* 0x000fe200078e021c */
[----:B------:R-:W-:Y:S01]  /*790b0*/  @P1 STG.E.U16 [R6.64], R22 ;  /* 0x0000001606001986 */ /* 0x000fe2000c101506 */
[----:B---3--:R-:W-:-:S03]  /*790c0*/  PRMT R18, R25, 0x7632, R18 ;  /* 0x0000763219127816 */ /* 0x008fc60000000012 */
[----:B------:R0:W-:Y:S01]  /*790d0*/  @P5 STG.E.U16 [R12.64], R25 ;  /* 0x000000190c005986 */ /* 0x0001e2000c101506 */
[----:B------:R-:W-:Y:S02]  /*790e0*/  ISETP.LT.AND P1, PT, R20, c[0x0][0x178], !P6 ;  /* 0x00005e0014007a0c */ /* 0x000fe40007721270 */
[----:B------:R-:W-:Y:S01]  /*790f0*/  ISETP.LT.AND P6, PT, R27, c[0x0][0x178], !P6 ;  /* 0x00005e001b007a0c */ /* 0x000fe200077c1270 */
[----:B0-----:R-:W3:Y:S01]  /*79100*/  LDL.LU R25, [R1+0x1d4] ;  /* 0x0001d40001197983 */ /* 0x001ee20000300800 */
[----:B------:R-:W-:Y:S02]  /*79110*/  IADD3 R6, R0, c[0x0][0x198], RZ ;  /* 0x0000660000067a10 */ /* 0x000fe40007ffe0ff */
[----:B------:R-:W-:Y:S02]  /*79120*/  ISETP.LT.AND P5, PT, R20, c[0x0][0x178], !P0 ;  /* 0x00005e0014007a0c */ /* 0x000fe400047a1270 */
[C---:B------:R-:W-:Y:S01]  /*79130*/  IADD3 R0, R6.reuse, c[0x0][0x198], RZ ;  /* 0x0000660006007a10 */ /* 0x040fe20007ffe0ff */
[----:B------:R-:W-:Y:S01]  /*79140*/  IMAD.WIDE R4, R6, 0x2, R2 ;  /* 0x0000000206047825 */ /* 0x000fe200078e0202 */
[----:B------:R-:W-:-:S02]  /*79150*/  PRMT R8, R22, 0x7632, R8 ;  /* 0x0000763216087816 */ /* 0x000fc40000000008 */
[----:B------:R-:W3:Y:S01]  /*79160*/  LDL.LU R22, [R1+0x1e8] ;  /* 0x0001e80001167983 */ /* 0x000ee20000300800 */
[----:B------:R-:W-:-:S04]  /*79170*/  IMAD.WIDE R6, R6, 0x2, R28 ;  /* 0x0000000206067825 */ /* 0x000fc800078e021c */
[----:B------:R-:W-:Y:S01]  /*79180*/  IMAD.WIDE R12, R0, 0x2, R2 ;  /* 0x00000002000c7825 */ /* 0x000fe200078e0202 */
[----:B------:R-:W-:Y:S04]  /*79190*/  @P1 STG.E.U16 [R4.64], R8 ;  /* 0x0000000804001986 */ /* 0x000fe8000c101506 */
[----:B------:R-:W-:Y:S04]  /*791a0*/  @P6 STG.E.U16 [R6.64], R18 ;  /* 0x0000001206006986 */ /* 0x000fe8000c101506 */
[----:B--2---:R0:W-:Y:S02]  /*791b0*/  @P5 STG.E.U16 [R12.64], R23 ;  /* 0x000000170c005986 */ /* 0x0041e4000c101506 */
[----:B0-----:R-:W-:-:S02]  /*791c0*/  PRMT R12, R23, 0x7632, R12 ;  /* 0x00007632170c7816 */ /* 0x001fc4000000000c */
[----:B------:R-:W2:Y:S01]  /*791d0*/  LDL.LU R23, [R1+0x1c8] ;  /* 0x0001c80001177983 */ /* 0x000ea20000300800 */
[----:B------:R-:W-:Y:S02]  /*791e0*/  ISETP.LT.AND P0, PT, R27, c[0x0][0x178], !P0 ;  /* 0x00005e001b007a0c */ /* 0x000fe40004701270 */
[C---:B------:R-:W-:Y:S02]  /*791f0*/  IADD3 R16, R26.reuse, 0x9e, RZ ;  /* 0x0000009e1a107810 */ /* 0x040fe40007ffe0ff */
[----:B------:R-:W-:Y:S02]  /*79200*/  IADD3 R17, R26, 0x9f, RZ ;  /* 0x0000009f1a117810 */ /* 0x000fe40007ffe0ff */
[----:B------:R-:W-:Y:S02]  /*79210*/  ISETP.LT.AND P5, PT, R20, c[0x0][0x178], !P4 ;  /* 0x00005e0014007a0c */ /* 0x000fe400067a1270 */
[----:B------:R-:W-:Y:S02]  /*79220*/  ISETP.GE.AND P3, PT, R16, c[0x0][0x17c], PT ;  /* 0x00005f0010007a0c */ /* 0x000fe40003f66270 */
[----:B------:R-:W-:Y:S01]  /*79230*/  ISETP.GE.AND P2, PT, R17, c[0x0][0x17c], PT ;  /* 0x00005f0011007a0c */ /* 0x000fe20003f46270 */
[C---:B------:R-:W-:Y:S01]  /*79240*/  IMAD.WIDE R16, R0.reuse, 0x2, R28 ;  /* 0x0000000200107825 */ /* 0x040fe200078e021c */
[----:B------:R-:W-:-:S02]  /*79250*/  IADD3 R6, R0, c[0x0][0x198], RZ ;  /* 0x0000660000067a10 */ /* 0x000fc40007ffe0ff */
[C---:B------:R-:W-:Y:S02]  /*79260*/  ISETP.LT.AND P4, PT, R27.reuse, c[0x0][0x178], !P4 ;  /* 0x00005e001b007a0c */ /* 0x040fe40006781270 */
[----:B------:R-:W-:Y:S01]  /*79270*/  ISETP.LT.AND P6, PT, R20, c[0x0][0x178], !P3 ;  /* 0x00005e0014007a0c */ /* 0x000fe20005fc1270 */
[----:B------:R0:W-:Y:S01]  /*79280*/  @P0 STG.E.U16 [R16.64], R9 ;  /* 0x0000000910000986 */ /* 0x0001e2000c101506 */
[----:B------:R-:W-:Y:S01]  /*79290*/  ISETP.LT.AND P3, PT, R27, c[0x0][0x178], !P3 ;  /* 0x00005e001b007a0c */ /* 0x000fe20005f61270 */
[----:B------:R-:W-:Y:S01]  /*792a0*/  IMAD.WIDE R4, R6, 0x2, R2 ;  /* 0x0000000206047825 */ /* 0x000fe200078e0202 */
[----:B------:R-:W-:Y:S02]  /*792b0*/  IADD3 R8, R26, 0xa1, RZ ;  /* 0x000000a11a087810 */ /* 0x000fe40007ffe0ff */
[----:B------:R-:W-:Y:S02]  /*792c0*/  PRMT R13, R9, 0x7632, R13 ;  /* 0x00007632090d7816 */ /* 0x000fe4000000000d */
[----:B------:R-:W-:-:S02]  /*792d0*/  ISETP.GE.AND P0, PT, R8, c[0x0][0x17c], PT ;  /* 0x00005f0008007a0c */ /* 0x000fc40003f06270 */
[C---:B0-----:R-:W-:Y:S01]  /*792e0*/  IADD3 R16, R6.reuse, c[0x0][0x198], RZ ;  /* 0x0000660006107a10 */ /* 0x041fe20007ffe0ff */
[----:B------:R-:W-:Y:S01]  /*792f0*/  IMAD.WIDE R6, R6, 0x2, R28 ;  /* 0x0000000206067825 */ /* 0x000fe200078e021c */
[----:B------:R-:W-:Y:S01]  /*79300*/  IADD3 R0, R26, 0xa2, RZ ;  /* 0x000000a21a007810 */ /* 0x000fe20007ffe0ff */
[----:B------:R0:W-:Y:S02]  /*79310*/  @P5 STG.E.U16 [R4.64], R12 ;  /* 0x0000000c04005986 */ /* 0x0001e4000c101506 */
[----:B------:R-:W-:Y:S01]  /*79320*/  IMAD.WIDE R8, R16, 0x2, R2 ;  /* 0x0000000210087825 */ /* 0x000fe200078e0202 */
[----:B------:R-:W-:Y:S01]  /*79330*/  ISETP.GE.AND P5, PT, R0, c[0x0][0x17c], PT ;  /* 0x00005f0000007a0c */ /* 0x000fe20003fa6270 */
[----:B------:R-:W-:Y:S01]  /*79340*/  @P4 STG.E.U16 [R6.64], R13 ;  /* 0x0000000d06004986 */ /* 0x000fe2000c101506 */
[C---:B------:R-:W-:Y:S02]  /*79350*/  IADD3 R0, R26.reuse, 0xa3, RZ ;  /* 0x000000a31a007810 */ /* 0x040fe40007ffe0ff */
[----:B------:R-:W-:Y:S01]  /*79360*/  IADD3 R19, R26, 0xa0, RZ ;  /* 0x000000a01a137810 */ /* 0x000fe20007ffe0ff */
[----:B----4-:R1:W-:Y:S01]  /*79370*/  @P6 STG.E.U16 [R8.64], R21 ;  /* 0x0000001508006986 */ /* 0x0103e2000c101506 */
[----:B0-----:R-:W-:Y:S01]  /*79380*/  IMAD.WIDE R4, R16, 0x2, R28 ;  /* 0x0000000210047825 */ /* 0x001fe200078e021c */
[----:B------:R-:W-:-:S02]  /*79390*/  ISETP.LT.AND P6, PT, R20, c[0x0][0x178], !P2 ;  /* 0x00005e0014007a0c */ /* 0x000fc400057c1270 */
[----:B------:R-:W-:Y:S02]  /*793a0*/  ISETP.LT.AND P2, PT, R27, c[0x0][0x178], !P2 ;  /* 0x00005e001b007a0c */ /* 0x000fe40005741270 */
[----:B---3--:R0:W-:Y:S01]  /*793b0*/  @P3 STG.E.U16 [R4.64], R25 ;  /* 0x0000001904003986 */ /* 0x0081e2000c101506 */
[----:B-1----:R-:W-:Y:S02]  /*793c0*/  PRMT R9, R25, 0x7632, R9 ;  /* 0x0000763219097816 */ /* 0x002fe40000000009 */
[----:B------:R-:W-:Y:S02]  /*793d0*/  ISETP.GE.AND P4, PT, R0, c[0x0][0x17c], PT ;  /* 0x00005f0000007a0c */ /* 0x000fe40003f86270 */
[----:B------:R-:W-:Y:S02]  /*793e0*/  ISETP.GE.AND P1, PT, R19, c[0x0][0x17c], PT ;  /* 0x00005f0013007a0c */ /* 0x000fe40003f26270 */
[----:B------:R-:W-:Y:S01]  /*793f0*/  IADD3 R0, R16, c[0x0][0x198], RZ ;  /* 0x0000660010007a10 */ /* 0x000fe20007ffe0ff */
[----:B0-----:R-:W3:Y:S01]  /*79400*/  LDL.LU R25, [R1+0x1f8] ;  /* 0x0001f80001197983 */ /* 0x001ee20000300800 */
[----:B------:R-:W-:-:S03]  /*79410*/  PRMT R8, R21, 0x7632, R8 ;  /* 0x0000763215087816 */ /* 0x000fc60000000008 */
[----:B------:R-:W-:Y:S01]  /*79420*/  IMAD.WIDE R6, R0, 0x2, R2 ;  /* 0x0000000200067825 */ /* 0x000fe200078e0202 */
[----:B------:R-:W-:Y:S01]  /*79430*/  ISETP.LT.AND P3, PT, R20, c[0x0][0x178], !P1 ;  /* 0x00005e0014007a0c */ /* 0x000fe20004f61270 */
[----:B------:R-:W4:Y:S01]  /*79440*/  LDL.LU R21, [R1+0x1a8] ;  /* 0x0001a80001157983 */ /* 0x000f220000300800 */
[----:B------:R-:W-:Y:S01]  /*79450*/  ISETP.LT.AND P1, PT, R27, c[0x0][0x178], !P1 ;  /* 0x00005e001b007a0c */ /* 0x000fe20004f21270 */
[C-C-:B------:R-:W-:Y:S01]  /*79460*/  IMAD.WIDE R4, R0.reuse, 0x2, R28.reuse ;  /* 0x0000000200047825 */ /* 0x140fe200078e021c */
[----:B------:R-:W-:Y:S01]  /*79470*/  IADD3 R0, R0, c[0x0][0x198], RZ ;  /* 0x0000660000007a10 */ /* 0x000fe20007ffe0ff */
[----:B------:R0:W-:Y:S04]  /*79480*/  @P6 STG.E.U16 [R6.64], R8 ;  /* 0x0000000806006986 */ /* 0x0001e8000c101506 */
[----:B------:R1:W-:Y:S01]  /*79490*/  @P2 STG.E.U16 [R4.64], R9 ;  /* 0x0000000904002986 */ /* 0x0003e2000c101506 */
[----:B0-----:R-:W-:Y:S01]  /*794a0*/  IADD3 R8, R26, 0xa5, RZ ;  /* 0x000000a51a087810 */ /* 0x001fe20007ffe0ff */
[----:B------:R-:W-:-:S04]  /*794b0*/  IMAD.WIDE R6, R0, 0x2, R28 ;  /* 0x0000000200067825 */ /* 0x000fc800078e021c */
[----:B-1----:R-:W-:Y:S01]  /*794c0*/  IMAD.WIDE R4, R0, 0x2, R2 ;  /* 0x0000000200047825 */ /* 0x002fe200078e0202 */
[----:B------:R-:W-:-:S04]  /*794d0*/  PRMT R9, R22, 0x7632, R9 ;  /* 0x0000763216097816 */ /* 0x000fc80000000009 */
[----:B------:R0:W-:Y:S01]  /*794e0*/  @P3 STG.E.U16 [R4.64], R22 ;  /* 0x0000001604003986 */ /* 0x0001e2000c101506 */
[----:B------:R-:W-:-:S03]  /*794f0*/  ISETP.GE.AND P3, PT, R8, c[0x0][0x17c], PT ;  /* 0x00005f0008007a0c */ /* 0x000fc60003f66270 */
[----:B0-----:R-:W4:Y:S04]  /*79500*/  LDL.LU R22, [R1+0x218] ;  /* 0x0002180001167983 */ /* 0x001f280000300800 */
[----:B--2---:R0:W-:Y:S01]  /*79510*/  @P1 STG.E.U16 [R6.64], R23 ;  /* 0x0000001706001986 */ /* 0x0041e2000c101506 */
[----:B------:R-:W-:-:S03]  /*79520*/  PRMT R8, R23, 0x7632, R8 ;  /* 0x0000763217087816 */ /* 0x000fc60000000008 */
[----:B0-----:R-:W2:Y:S01]  /*79530*/  LDL.LU R23, [R1+0x188] ;  /* 0x0001880001177983 */ /* 0x001ea20000300800 */
        /* <DEDUP_REMOVED lines=11> */
[----:B------:R-:W-:Y:S01]  /*795f0*/  IADD3 R12, R26, 0xa4, RZ ;  /* 0x000000a41a0c7810 */ /* 0x000fe20007ffe0ff */
[----:B0-----:R-:W-:Y:S01]  /*79600*/  IMAD.WIDE R4, R0, 0x2, R2 ;  /* 0x0000000200047825 */ /* 0x001fe200078e0202 */
[----:B-1----:R-:W-:Y:S02]  /*79610*/  IADD3 R6, R26, 0xa7, RZ ;  /* 0x000000a71a067810 */ /* 0x002fe40007ffe0ff */
[----:B------:R-:W-:-:S02]  /*79620*/  IADD3 R8, R0, c[0x0][0x198], RZ ;  /* 0x0000660000087a10 */ /* 0x000fc40007ffe0ff */
[----:B------:R-:W-:Y:S02]  /*79630*/  ISETP.GE.AND P6, PT, R12, c[0x0][0x17c], PT ;  /* 0x00005f000c007a0c */ /* 0x000fe40003fc6270 */
[----:B------:R-:W-:Y:S01]  /*79640*/  ISETP.LT.AND P4, PT, R27, c[0x0][0x178], !P4 ;  /* 0x00005e001b007a0c */ /* 0x000fe20006781270 */
[----:B---3--:R0:W-:Y:S01]  /*79650*/  @P1 STG.E.U16 [R4.64], R25 ;  /* 0x0000001904001986 */ /* 0x0081e2000c101506 */
[----:B------:R-:W-:Y:S01]  /*79660*/  ISETP.GE.AND P1, PT, R6, c[0x0][0x17c], PT ;  /* 0x00005f0006007a0c */ /* 0x000fe20003f26270 */
[----:B------:R-:W-:-:S04]  /*79670*/  IMAD.WIDE R6, R8, 0x2, R2 ;  /* 0x0000000208067825 */ /* 0x000fc800078e0202 */
[----:B0-----:R-:W-:Y:S01]  /*79680*/  IMAD.WIDE R4, R0, 0x2, R28 ;  /* 0x0000000200047825 */ /* 0x001fe200078e021c */
[----:B------:R-:W-:Y:S02]  /*79690*/  PRMT R0, R25, 0x7632, R0 ;  /* 0x0000763219007816 */ /* 0x000fe40000000000 */
[----:B------:R-:W3:Y:S04]  /*796a0*/  LDL.LU R25, [R1+0x208] ;  /* 0x0002080001197983 */ /* 0x000ee80000300800 */
[----:B----4-:R0:W-:Y:S01]  /*796b0*/  @P5 STG.E.U16 [R4.64], R21 ;  /* 0x0000001504005986 */ /* 0x0101e2000c101506 */
[----:B------:R-:W-:Y:S02]  /*796c0*/  ISETP.LT.AND P5, PT, R20, c[0x0][0x178], !P6 ;  /* 0x00005e0014007a0c */ /* 0x000fe400077a1270 */
[----:B------:R-:W-:Y:S01]  /*796d0*/  ISETP.LT.AND P6, PT, R27, c[0x0][0x178], !P6 ;  /* 0x00005e001b007a0c */ /* 0x000fe200077c1270 */
[----:B------:R1:W-:Y:S01]  /*796e0*/  @P2 STG.E.U16 [R6.64], R0 ;  /* 0x0000000006002986 */ /* 0x0003e2000c101506 */
[----:B------:R-:W-:-:S02]  /*796f0*/  IADD3 R9, R26, 0xa6, RZ ;  /* 0x000000a61a097810 */ /* 0x000fc40007ffe0ff */
[----:B------:R-:W-:Y:S02]  /*79700*/  PRMT R12, R21, 0x7632, R12 ;  /* 0x00007632150c7816 */ /* 0x000fe4000000000c */
[----:B------:R-:W-:Y:S01]  /*79710*/  ISETP.GE.AND P0, PT, R9, c[0x0][0x17c], PT ;  /* 0x00005f0009007a0c */ /* 0x000fe20003f06270 */
[C---:B0-----:R-:W-:Y:S01]  /*79720*/  IMAD.WIDE R4, R8.reuse, 0x2, R28 ;  /* 0x0000000208047825 */ /* 0x041fe200078e021c */
[----:B------:R-:W4:Y:S01]  /*79730*/  LDL.LU R21, [R1+0x448] ;  /* 0x0004480001157983 */ /* 0x000f220000300800 */
[----:B-1----:R-:W-:-:S03]  /*79740*/  IADD3 R0, R8, c[0x0][0x198], RZ ;  /* 0x0000660008007a10 */ /* 0x002fc60007ffe0ff */
[----:B------:R-:W-:Y:S02]  /*79750*/  @P4 STG.E.U16 [R4.64], R12 ;  /* 0x0000000c04004986 */ /* 0x000fe4000c101506 */
[----:B------:R-:W-:-:S04]  /*79760*/  IMAD.WIDE R6, R0, 0x2, R2 ;  /* 0x0000000200067825 */ /* 0x000fc800078e0202 */
[----:B------:R-:W-:Y:S01]  /*79770*/  IMAD.WIDE R8, R0, 0x2, R28 ;  /* 0x0000000200087825 */ /* 0x000fe200078e021c */
[----:B------:R-:W-:Y:S04]  /*79780*/  @P5 STG.E.U16 [R6.64], R22 ;  /* 0x0000001606005986 */ /* 0x000fe8000c101506 */
[----:B--2---:R0:W-:Y:S01]  /*79790*/  @P6 STG.E.U16 [R8.64], R23 ;  /* 0x0000001708006986 */ /* 0x0041e2000c101506 */
[----:B------:R-:W-:-:S03]  /*797a0*/  PRMT R17, R23, 0x7632, R17 ;  /* 0x0000763217117816 */ /* 0x000fc60000000011 */
[----:B0-----:R-:W2:Y:S01]  /*797b0*/  LDL.LU R23, [R1+0x1b8] ;  /* 0x0001b80001177983 */ /* 0x001ea20000300800 */
[----:B------:R-:W-:Y:S02]  /*797c0*/  ISETP.LT.AND P5, PT, R20, c[0x0][0x178], !P3 ;  /* 0x00005e0014007a0c */ /* 0x000fe40005fa1270 */
[C---:B------:R-:W-:Y:S02]  /*797d0*/  ISETP.LT.AND P3, PT, R27.reuse, c[0x0][0x178], !P3 ;  /* 0x00005e001b007a0c */ /* 0x040fe40005f61270 */
[----:B------:R-:W-:Y:S02]  /*797e0*/  IADD3 R6, R0, c[0x0][0x198], RZ ;  /* 0x0000660000067a10 */ /* 0x000fe40007ffe0ff */
[----:B------:R-:W-:Y:S02]  /*797f0*/  ISETP.LT.AND P6, PT, R20, c[0x0][0x178], !P0 ;  /* 0x00005e0014007a0c */ /* 0x000fe400047c1270 */
[----:B------:R-:W-:Y:S02]  /*79800*/  IADD3 R16, R26, 0xa9, RZ ;  /* 0x000000a91a107810 */ /* 0x000fe40007ffe0ff */
[----:B------:R-:W-:-:S02]  /*79810*/  ISETP.LT.AND P0, PT, R27, c[0x0][0x178], !P0 ;  /* 0x00005e001b007a0c */ /* 0x000fc40004701270 */
[----:B------:R-:W-:Y:S02]  /*79820*/  IADD3 R0, R6, c[0x0][0x198], RZ ;  /* 0x0000660006007a10 */ /* 0x000fe40007ffe0ff */
[----:B------:R-:W-:Y:S01]  /*79830*/  IADD3 R13, R26, 0xa8, RZ ;  /* 0x000000a81a0d7810 */ /* 0x000fe20007ffe0ff */
[----:B------:R-:W-:Y:S01]  /*79840*/  IMAD.WIDE R4, R6, 0x2, R2 ;  /* 0x0000000206047825 */ /* 0x000fe200078e0202 */
[----:B------:R-:W-:Y:S02]  /*79850*/  ISETP.GE.AND P4, PT, R16, c[0x0][0x17c], PT ;  /* 0x00005f0010007a0c */ /* 0x000fe40003f86270 */
[----:B------:R-:W-:Y:S01]  /*79860*/  PRMT R16, R22, 0x7632, R16 ;  /* 0x0000763216107816 */ /* 0x000fe20000000010 */
[----:B------:R-:W-:Y:S01]  /*79870*/  IMAD.WIDE R6, R6, 0x2, R28 ;  /* 0x0000000206067825 */ /* 0x000fe200078e021c */
[----:B------:R-:W-:Y:S01]  /*79880*/  ISETP.GE.AND P2, PT, R13, c[0x0][0x17c], PT ;  /* 0x00005f000d007a0c */ /* 0x000fe20003f46270 */
[----:B------:R-:W2:Y:S02]  /*79890*/  LDL.LU R22, [R1+0x438] ;  /* 0x0004380001167983 */ /* 0x000ea40000300800 */
[----:B------:R-:W-:-:S02]  /*798a0*/  IMAD.WIDE R8, R0, 0x2, R2 ;  /* 0x0000000200087825 */ /* 0x000fc400078e0202 */
[----:B------:R-:W-:Y:S02]  /*798b0*/  @P5 STG.E.U16 [R4.64], R16 ;  /* 0x0000001004005986 */ /* 0x000fe4000c101506 */
[----:B------:R-:W-:Y:S02]  /*798c0*/  IMAD.WIDE R12, R0, 0x2, R28 ;  /* 0x00000002000c7825 */ /* 0x000fe400078e021c */
[----:B------:R0:W-:Y:S01]  /*798d0*/  @P3 STG.E.U16 [R6.64], R17 ;  /* 0x0000001106003986 */ /* 0x0001e2000c101506 */
[----:B------:R-:W-:Y:S02]  /*798e0*/  ISETP.LT.AND P3, PT, R20, c[0x0][0x178], !P2 ;  /* 0x00005e0014007a0c */ /* 0x000fe40005761270 */
[----:B------:R-:W-:Y:S02]  /*798f0*/  ISETP.LT.AND P2, PT, R27, c[0x0][0x178], !P2 ;  /* 0x00005e001b007a0c */ /* 0x000fe40005741270 */
[----:B0-----:R-:W-:Y:S01]  /*79900*/  IADD3 R6, R0, c[0x0][0x198], RZ ;  /* 0x0000660000067a10 */ /* 0x001fe20007ffe0ff */
[----:B---3--:R-:W-:Y:S04]  /*79910*/  @P6 STG.E.U16 [R8.64], R25 ;  /* 0x0000001908006986 */ /* 0x008fe8000c101506 */
[----:B------:R0:W-:Y:S01]  /*79920*/  @P0 STG.E.U16 [R12.64], R14 ;  /* 0x0000000e0c000986 */ /* 0x0001e2000c101506 */
[----:B------:R-:W-:-:S02]  /*79930*/  ISETP.LT.AND P0, PT, R20, c[0x0][0x178], !P1 ;  /* 0x00005e0014007a0c */ /* 0x000fc40004f01270 */
[----:B------:R-:W-:Y:S01]  /*79940*/  ISETP.LT.AND P1, PT, R27, c[0x0][0x178], !P1 ;  /* 0x00005e001b007a0c */ /* 0x000fe20004f21270 */
[C---:B------:R-:W-:Y:S01]  /*79950*/  IMAD.WIDE R4, R6.reuse, 0x2, R2 ;  /* 0x0000000206047825 */ /* 0x040fe200078e0202 */
[----:B------:R-:W-:Y:S02]  /*79960*/  IADD3 R0, R6, c[0x0][0x198], RZ ;  /* 0x0000660006007a10 */ /* 0x000fe40007ffe0ff */
[----:B0-----:R-:W-:Y:S02]  /*79970*/  PRMT R12, R25, 0x7632, R12 ;  /* 0x00007632190c7816 */ /* 0x001fe4000000000c */
[----:B------:R-:W3:Y:S01]  /*79980*/  LDL.LU R25, [R1+0x198] ;  /* 0x0001980001197983 */ /* 0x000ee20000300800 */
[----:B------:R-:W-:Y:S01]  /*79990*/  IADD3 R8, R26, 0xab, RZ ;  /* 0x000000ab1a087810 */ /* 0x000fe20007ffe0ff */
[----:B------:R-:W-:Y:S01]  /*799a0*/  IMAD.WIDE R6, R6, 0x2, R28 ;  /* 0x0000000206067825 */ /* 0x000fe200078e021c */
[----:B------:R-:W-:Y:S02]  /*799b0*/  PRMT R14, R14, 0x7632, R14 ;  /* 0x000076320e0e7816 */ /* 0x000fe4000000000e */
[----:B------:R0:W-:Y:S01]  /*799c0*/  @P0 STG.E.U16 [R4.64], R12 ;  /* 0x0000000c04000986 */ /* 0x0001e2000c101506 */
[----:B------:R-:W-:Y:S01]  /*799d0*/  ISETP.GE.AND P6, PT, R8, c[0x0][0x17c], PT ;  /* 0x00005f0008007a0c */ /* 0x000fe20003fc6270 */
[----:B------:R-:W-:-:S02]  /*799e0*/  IMAD.WIDE R8, R0, 0x2, R2 ;  /* 0x0000000200087825 */ /* 0x000fc400078e0202 */
[----:B------:R-:W-:Y:S04]  /*799f0*/  @P1 STG.E.U16 [R6.64], R14 ;  /* 0x0000000e06001986 */ /* 0x000fe8000c101506 */
[----:B----4-:R1:W-:Y:S01]  /*79a00*/  @P3 STG.E.U16 [R8.64], R21 ;  /* 0x0000001508003986 */ /* 0x0103e2000c101506 */
[----:B0-----:R-:W-:-:S05]  /*79a10*/  IMAD.WIDE R4, R0, 0x2, R28 ;  /* 0x0000000200047825 */ /* 0x001fca00078e021c */
[----:B--2---:R0:W-:Y:S01]  /*79a20*/  @P2 STG.E.U16 [R4.64], R23 ;  /* 0x0000001704002986 */ /* 0x0041e2000c101506 */
[----:B-1----:R-:W-:-:S03]  /*79a30*/  PRMT R9, R23, 0x7632, R9 ;  /* 0x0000763217097816 */ /* 0x002fc60000000009 */
[----:B0-----:R-:W2:Y:S01]  /*79a40*/  LDL.LU R23, [R1+0x228] ;  /* 0x0002280001177983 */ /* 0x001ea20000300800 */
[----:B------:R-:W-:Y:S02]  /*79a50*/  IADD3 R18, R26, 0xaa, RZ ;  /* 0x000000aa1a127810 */ /* 0x000fe40007ffe0ff */
[----:B------:R-:W-:Y:S02]  /*79a60*/  ISETP.LT.AND P3, PT, R20, c[0x0][0x178], !P4 ;  /* 0x00005e0014007a0c */ /* 0x000fe40006761270 */
[----:B------:R-:W-:Y:S02]  /*79a70*/  ISETP.LT.AND P4, PT, R27, c[0x0][0x178], !P4 ;  /* 0x00005e001b007a0c */ /* 0x000fe40006781270 */
[----:B------:R-:W-:Y:S02]  /*79a80*/  ISETP.GE.AND P5, PT, R18, c[0x0][0x17c], PT ;  /* 0x00005f0012007a0c */ /* 0x000fe40003fa6270 */
[----:B------:R-:W-:Y:S02]  /*79a90*/  IADD3 R6, R26, 0xad, RZ ;  /* 0x000000ad1a067810 */ /* 0x000fe40007ffe0ff */
[----:B------:R-:W-:-:S02]  /*79aa0*/  IADD3 R0, R0, c[0x0][0x198], RZ ;  /* 0x0000660000007a10 */ /* 0x000fc40007ffe0ff */
[----:B------:R-:W-:Y:S02]  /*79ab0*/  ISETP.LT.AND P2, PT, R20, c[0x0][0x178], !P5 ;  /* 0x00005e0014007a0c */ /* 0x000fe40006f41270 */
[----:B------:R-:W-:Y:S01]  /*79ac0*/  ISETP.GE.AND P1, PT, R6, c[0x0][0x17c], PT ;  /* 0x00005f0006007a0c */ /* 0x000fe20003f26270 */
[C---:B------:R-:W-:Y:S01]  /*79ad0*/  IMAD.WIDE R4, R0.reuse, 0x2, R2 ;  /* 0x0000000200047825 */ /* 0x040fe200078e0202 */
[----:B------:R-:W-:Y:S02]  /*79ae0*/  ISETP.LT.AND P5, PT, R27, c[0x0][0x178], !P5 ;  /* 0x00005e001b007a0c */ /* 0x000fe40006fa1270 */
[----:B------:R-:W-:Y:S01]  /*79af0*/  PRMT R8, R21, 0x7632, R8 ;  /* 0x0000763215087816 */ /* 0x000fe20000000008 */
[C---:B------:R-:W-:Y:S01]  /*79b00*/  IMAD.WIDE R6, R0.reuse, 0x2, R28 ;  /* 0x0000000200067825 */ /* 0x040fe200078e021c */
[----:B------:R-:W-:Y:S01]  /*79b10*/  IADD3 R0, R0, c[0x0][0x198], RZ ;  /* 0x0000660000007a10 */ /* 0x000fe20007ffe0ff */
[----:B------:R-:W4:Y:S04]  /*79b20*/  LDL.LU R21, [R1+0x458] ;  /* 0x0004580001157983 */ /* 0x000f280000300800 */
[----:B------:R0:W-:Y:S01]  /*79b30*/  @P3 STG.E.U16 [R4.64], R8 ;  /* 0x0000000804003986 */ /* 0x0001e2000c101506 */
[----:B------:R-:W-:-:S03]  /*79b40*/  IADD3 R13, R26, 0xac, RZ ;  /* 0x000000ac1a0d7810 */ /* 0x000fc60007ffe0ff */
[----:B------:R1:W-:Y:S01]  /*79b50*/  @P4 STG.E.U16 [R6.64], R9 ;  /* 0x0000000906004986 */ /* 0x0003e2000c101506 */
[----:B------:R-:W-:Y:S01]  /*79b60*/  ISETP.LT.AND P4, PT, R20, c[0x0][0x178], !P6 ;  /* 0x00005e0014007a0c */ /* 0x000fe20007781270 */
[----:B0-----:R-:W-:-:S04]  /*79b70*/  IMAD.WIDE R4, R0, 0x2, R2 ;  /* 0x0000000200047825 */ /* 0x001fc800078e0202 */
[----:B-1----:R-:W-:Y:S01]  /*79b80*/  IMAD.WIDE R6, R0, 0x2, R28 ;  /* 0x0000000200067825 */ /* 0x002fe200078e021c */
[----:B------:R0:W-:Y:S01]  /*79b90*/  @P2 STG.E.U16 [R4.64], R22 ;  /* 0x0000001604002986 */ /* 0x0001e2000c101506 */
[----:B------:R-:W-:Y:S02]  /*79ba0*/  ISETP.GE.AND P0, PT, R13, c[0x0][0x17c], PT ;  /* 0x00005f000d007a0c */ /* 0x000fe40003f06270 */
[----:B------:R-:W-:Y:S02]  /*79bb0*/  IADD3 R8, R26, 0xaf, RZ ;  /* 0x000000af1a087810 */ /* 0x000fe40007ffe0ff */
[----:B------:R-:W-:Y:S02]  /*79bc0*/  IADD3 R0, R0, c[0x0][0x198], RZ ;  /* 0x0000660000007a10 */ /* 0x000fe40007ffe0ff */
[----:B------:R-:W-:Y:S02]  /*79bd0*/  ISETP.LT.AND P6, PT, R27, c[0x0][0x178], !P6 ;  /* 0x00005e001b007a0c */ /* 0x000fe400077c1270 */
[----:B------:R-:W-:Y:S01]  /*79be0*/  ISETP.GE.AND P2, PT, R8, c[0x0][0x17c], PT ;  /* 0x00005f0008007a0c */ /* 0x000fe20003f46270 */
[----:B---3--:R1:W-:Y:S01]  /*79bf0*/  @P5 STG.E.U16 [R6.64], R25 ;  /* 0x0000001906005986 */ /* 0x0083e2000c101506 */
[----:B------:R-:W-:-:S02]  /*79c00*/  PRMT R9, R25, 0x7632, R9 ;  /* 0x0000763219097816 */ /* 0x000fc40000000009 */
[----:B------:R-:W-:Y:S01]  /*79c10*/  ISETP.LT.AND P5, PT, R20, c[0x0][0x178], !P0 ;  /* 0x00005e0014007a0c */ /* 0x000fe200047a1270 */
[----:B0-----:R-:W-:Y:S01]  /*79c20*/  IMAD.WIDE R4, R0, 0x2, R2 ;  /* 0x0000000200047825 */ /* 0x001fe200078e0202 */
[----:B------:R-:W-:Y:S01]  /*79c30*/  PRMT R8, R22, 0x7632, R8 ;  /* 0x0000763216087816 */ /* 0x000fe20000000008 */
[----:B-1----:R-:W3:Y:S02]  /*79c40*/  LDL.LU R25, [R1+0x1d8] ;  /* 0x0001d80001197983 */ /* 0x002ee40000300800 */
[C---:B------:R-:W-:Y:S01]  /*79c50*/  IMAD.WIDE R6, R0.reuse, 0x2, R28 ;  /* 0x0000000200067825 */ /* 0x040fe200078e021c */
[----:B------:R-:W-:Y:S01]  /*79c60*/  IADD3 R0, R0, c[0x0][0x198], RZ ;  /* 0x0000660000007a10 */ /* 0x000fe20007ffe0ff */
[----:B------:R0:W-:Y:S04]  /*79c70*/  @P4 STG.E.U16 [R4.64], R8 ;  /* 0x0000000804004986 */ /* 0x0001e8000c101506 */
[----:B------:R-:W-:Y:S04]  /*79c80*/  @P6 STG.E.U16 [R6.64], R9 ;  /* 0x0000000906006986 */ /* 0x000fe8000c101506 */
[----:B------:R-:W3:Y:S01]  /*79c90*/  LDL.LU R22, [R1+0x1ec] ;  /* 0x0001ec0001167983 */ /* 0x000ee20000300800 */
        /* <DEDUP_REMOVED lines=16> */
[----:B------:R0:W-:Y:S01]  /*79da0*/  @P0 STG.E.U16 [R4.64], R10 ;  /* 0x0000000a04000986 */ /* 0x0001e2000c101506 */
[----:B------:R-:W-:-:S02]  /*79db0*/  ISETP.LT.AND P0, PT, R20, c[0x0][0x178], !P3 ;  /* 0x00005e0014007a0c */ /* 0x000fc40005f01270 */
[----:B------:R-:W-:Y:S01]  /*79dc0*/  ISETP.LT.AND P3, PT, R27, c[0x0][0x178], !P3 ;  /* 0x00005e001b007a0c */ /* 0x000fe20005f61270 */
[----:B------:R1:W-:Y:S01]  /*79dd0*/  @P6 STG.E.U16 [R6.64], R0 ;  /* 0x0000000006006986 */ /* 0x0003e2000c101506 */
[----:B------:R-:W-:Y:S01]  /*79de0*/  PRMT R12, R10, 0x7632, R12 ;  /* 0x000076320a0c7816 */ /* 0x000fe2000000000c */
[C---:B0-----:R-:W-:Y:S01]  /*79df0*/  IMAD.WIDE R4, R8.reuse, 0x2, R28 ;  /* 0x0000000208047825 */ /* 0x041fe200078e021c */
[----:B-1----:R-:W-:Y:S02]  /*79e00*/  IADD3 R0, R8, c[0x0][0x198], RZ ;  /* 0x0000660008007a10 */ /* 0x002fe40007ffe0ff */
[----:B------:R-:W-:-:S03]  /*79e10*/  IADD3 R10, R26, 0xb2, RZ ;  /* 0x000000b21a0a7810 */ /* 0x000fc60007ffe0ff */
[----:B------:R-:W-:Y:S01]  /*79e20*/  IMAD.WIDE R6, R0, 0x2, R2 ;  /* 0x0000000200067825 */ /* 0x000fe200078e0202 */
[----:B------:R-:W-:-:S03]  /*79e30*/  ISETP.GE.AND P6, PT, R10, c[0x0][0x17c], PT ;  /* 0x00005f000a007a0c */ /* 0x000fc60003fc6270 */
[----:B------:R-:W-:Y:S01]  /*79e40*/  IMAD.WIDE R8, R0, 0x2, R28 ;  /* 0x0000000200087825 */ /* 0x000fe200078e021c */
[----:B------:R0:W-:Y:S01]  /*79e50*/  @P1 STG.E.U16 [R4.64], R12 ;  /* 0x0000000c04001986 */ /* 0x0001e2000c101506 */
[----:B----4-:R-:W-:-:S03]  /*79e60*/  PRMT R10, R21, 0x7632, R10 ;  /* 0x00007632150a7816 */ /* 0x010fc6000000000a */
[----:B------:R1:W-:Y:S01]  /*79e70*/  @P0 STG.E.U16 [R6.64], R21 ;  /* 0x0000001506000986 */ /* 0x0003e2000c101506 */
[----:B------:R-:W-:Y:S02]  /*79e80*/  ISETP.LT.AND P0, PT, R20, c[0x0][0x178], !P2 ;  /* 0x00005e0014007a0c */ /* 0x000fe40005701270 */
[----:B------:R-:W-:Y:S01]  /*79e90*/  ISETP.LT.AND P2, PT, R27, c[0x0][0x178], !P2 ;  /* 0x00005e001b007a0c */ /* 0x000fe20005741270 */
[----:B---3--:R3:W-:Y:S01]  /*79ea0*/  @P3 STG.E.U16 [R8.64], R25 ;  /* 0x0000001908003986 */ /* 0x0087e2000c101506 */
[----:B0-----:R-:W-:-:S03]  /*79eb0*/  PRMT R12, R25, 0x7632, R12 ;  /* 0x00007632190c7816 */ /* 0x001fc6000000000c */
[----:B-1----:R-:W4:Y:S01]  /*79ec0*/  LDL.LU R21, [R1+0x1fc] ;  /* 0x0001fc0001157983 */ /* 0x002f220000300800 */
[----:B------:R-:W-:Y:S02]  /*79ed0*/  IADD3 R6, R0, c[0x0][0x198], RZ ;  /* 0x0000660000067a10 */ /* 0x000fe40007ffe0ff */
[----:B------:R-:W-:Y:S01]  /*79ee0*/  ISETP.LT.AND P3, PT, R20, c[0x0][0x178], !P4 ;  /* 0x00005e0014007a0c */ /* 0x000fe20006761270 */
[----:B---3--:R-:W3:Y:S01]  /*79ef0*/  LDL.LU R25, [R1+0x1ac] ;  /* 0x0001ac0001197983 */ /* 0x008ee20000300800 */
[----:B------:R-:W-:Y:S01]  /*79f00*/  ISETP.LT.AND P4, PT, R27, c[0x0][0x178], !P4 ;  /* 0x00005e001b007a0c */ /* 0x000fe20006781270 */
[C---:B------:R-:W-:Y:S01]  /*79f10*/  IMAD.WIDE R4, R6.reuse, 0x2, R2 ;  /* 0x0000000206047825 */ /* 0x040fe200078e0202 */
[----:B------:R-:W-:-:S03]  /*79f20*/  IADD3 R0, R6, c[0x0][0x198], RZ ;  /* 0x0000660006007a10 */ /* 0x000fc60007ffe0ff */
[----:B------:R-:W-:Y:S01]  /*79f30*/  IMAD.WIDE R6, R6, 0x2, R28 ;  /* 0x0000000206067825 */ /* 0x000fe200078e021c */
[----:B------:R0:W-:Y:S03]  /*79f40*/  @P0 STG.E.U16 [R4.64], R10 ;  /* 0x0000000a04000986 */ /* 0x0001e6000c101506 */
[C---:B------:R-:W-:Y:S01]  /*79f50*/  IMAD.WIDE R8, R0.reuse, 0x2, R2 ;  /* 0x0000000200087825 */ /* 0x040fe200078e0202 */
[----:B------:R-:W-:Y:S04]  /*79f60*/  @P2 STG.E.U16 [R6.64], R12 ;  /* 0x0000000c06002986 */ /* 0x000fe8000c101506 */
[----:B------:R1:W-:Y:S01]  /*79f70*/  @P3 STG.E.U16 [R8.64], R22 ;  /* 0x0000001608003986 */ /* 0x0003e2000c101506 */
[C---:B0-----:R-:W-:Y:S01]  /*79f80*/  IMAD.WIDE R4, R0.reuse, 0x2, R28 ;  /* 0x0000000200047825 */ /* 0x041fe200078e021c */
[----:B------:R-:W-:-:S02]  /*79f90*/  IADD3 R10, R0, c[0x0][0x198], RZ ;  /* 0x00006600000a7a10 */ /* 0x000fc40007ffe0ff */
[----:B-1----:R-:W-:Y:S02]  /*79fa0*/  PRMT R9, R22, 0x7632, R9 ;  /* 0x0000763216097816 */ /* 0x002fe40000000009 */
[----:B------:R-:W3:Y:S01]  /*79fb0*/  LDL.LU R22, [R1+0x21c] ;  /* 0x00021c0001167983 */ /* 0x000ee20000300800 */
[----:B--2---:R-:W-:-:S03]  /*79fc0*/  PRMT R0, R23, 0x7632, R0 ;  /* 0x0000763217007816 */ /* 0x004fc60000000000 */
[----:B------:R0:W-:Y:S04]  /*79fd0*/  @P4 STG.E.U16 [R4.64], R23 ;  /* 0x0000001704004986 */ /* 0x0001e8000c101506 */
[----:B0-----:R-:W2:Y:S01]  /*79fe0*/  LDL.LU R23, [R1+0x18c] ;  /* 0x00018c0001177983 */ /* 0x001ea20000300800 */
[C---:B------:R-:W-:Y:S02]  /*79ff0*/  ISETP.LT.AND P3, PT, R20.reuse, c[0x0][0x178], !P5 ;  /* 0x00005e0014007a0c */ /* 0x040fe40006f61270 */
[C---:B------:R-:W-:Y:S02]  /*7a000*/  ISETP.LT.AND P5, PT, R27.reuse, c[0x0][0x178], !P5 ;  /* 0x00005e001b007a0c */ /* 0x040fe40006fa1270 */
[----:B------:R-:W-:Y:S01]  /*7a010*/  ISETP.LT.AND P4, PT, R20, c[0x0][0x178], !P6 ;  /* 0x00005e0014007a0c */ /* 0x000fe20007781270 */
[----:B------:R-:W-:Y:S01]  /*7a020*/  IMAD.WIDE R6, R10, 0x2, R2 ;  /* 0x000000020a067825 */ /* 0x000fe200078e0202 */
[----:B------:R-:W-:-:S02]  /*7a030*/  ISETP.LT.AND P6, PT, R27, c[0x0][0x178], !P6 ;  /* 0x00005e001b007a0c */ /* 0x000fc400077c1270 */
[C---:B------:R-:W-:Y:S01]  /*7a040*/  IADD3 R8, R10.reuse, c[0x0][0x198], RZ ;  /* 0x000066000a087a10 */ /* 0x040fe20007ffe0ff */
[----:B------:R-:W-:Y:S01]  /*7a050*/  IMAD.WIDE R4, R10, 0x2, R28 ;  /* 0x000000020a047825 */ /* 0x000fe200078e021c */
[----:B------:R-:W-:-:S03]  /*7a060*/  IADD3 R13, R26, 0xb3, RZ ;  /* 0x000000b31a0d7810 */ /* 0x000fc60007ffe0ff */
[----:B------:R0:W-:Y:S01]  /*7a070*/  @P3 STG.E.U16 [R6.64], R9 ;  /* 0x0000000906003986 */ /* 0x0001e2000c101506 */
[----:B------:R-:W-:-:S03]  /*7a080*/  IADD3 R12, R26, 0xb6, RZ ;  /* 0x000000b61a0c7810 */ /* 0x000fc60007ffe0ff */
[----:B------:R1:W-:Y:S01]  /*7a090*/  @P5 STG.E.U16 [R4.64], R0 ;  /* 0x0000000004005986 */ /* 0x0003e2000c101506 */
[----:B------:R-:W-:Y:S02]  /*7a0a0*/  ISETP.GE.AND P1, PT, R13, c[0x0][0x17c], PT ;  /* 0x00005f000d007a0c */ /* 0x000fe40003f26270 */
[----:B------:R-:W-:Y:S01]  /*7a0b0*/  IADD3 R13, R26, 0xb4, RZ ;  /* 0x000000b41a0d7810 */ /* 0x000fe20007ffe0ff */
[----:B0-----:R-:W-:-:S04]  /*7a0c0*/  IMAD.WIDE R6, R8, 0x2, R2 ;  /* 0x0000000208067825 */ /* 0x001fc800078e0202 */
[----:B-1----:R-:W-:Y:S01]  /*7a0d0*/  IMAD.WIDE R4, R8, 0x2, R28 ;  /* 0x0000000208047825 */ /* 0x002fe200078e021c */
[----:B------:R-:W-:Y:S02]  /*7a0e0*/  ISETP.GE.AND P3, PT, R12, c[0x0][0x17c], PT ;  /* 0x00005f000c007a0c */ /* 0x000fe40003f66270 */
[----:B------:R-:W-:Y:S02]  /*7a0f0*/  ISETP.GE.AND P0, PT, R13, c[0x0][0x17c], PT ;  /* 0x00005f000d007a0c */ /* 0x000fe40003f06270 */
[----:B------:R-:W-:Y:S01]  /*7a100*/  IADD3 R9, R26, 0xb7, RZ ;  /* 0x000000b71a097810 */ /* 0x000fe20007ffe0ff */
[----:B----4-:R0:W-:Y:S01]  /*7a110*/  @P4 STG.E.U16 [R6.64], R21 ;  /* 0x0000001506004986 */ /* 0x0101e2000c101506 */
[----:B------:R-:W-:Y:S02]  /*7a120*/  ISETP.LT.AND P4, PT, R20, c[0x0][0x178], !P1 ;  /* 0x00005e0014007a0c */ /* 0x000fe40004f81270 */
[----:B------:R-:W-:Y:S01]  /*7a130*/  ISETP.LT.AND P1, PT, R27, c[0x0][0x178], !P1 ;  /* 0x00005e001b007a0c */ /* 0x000fe20004f21270 */
[----:B---3--:R1:W-:Y:S01]  /*7a140*/  @P6 STG.E.U16 [R4.64], R25 ;  /* 0x0000001904006986 */ /* 0x0083e2000c101506 */
[----:B------:R-:W-:-:S02]  /*7a150*/  PRMT R12, R25, 0x7632, R12 ;  /* 0x00007632190c7816 */ /* 0x000fc4000000000c */
[----:B0-----:R-:W-:Y:S02]  /*7a160*/  IADD3 R6, R8, c[0x0][0x198], RZ ;  /* 0x0000660008067a10 */ /* 0x001fe40007ffe0ff */
[----:B------:R-:W-:Y:S01]  /*7a170*/  ISETP.LT.AND P6, PT, R20, c[0x0][0x178], !P0 ;  /* 0x00005e0014007a0c */ /* 0x000fe200047c1270 */
[----:B-1----:R-:W3:Y:S01]  /*7a180*/  LDL.LU R25, [R1+0x20c] ;  /* 0x00020c0001197983 */ /* 0x002ee20000300800 */
[----:B------:R-:W-:Y:S01]  /*7a190*/  ISETP.LT.AND P0, PT, R27, c[0x0][0x178], !P0 ;  /* 0x00005e001b007a0c */ /* 0x000fe20004701270 */
[C---:B------:R-:W-:Y:S01]  /*7a1a0*/  IMAD.WIDE R4, R6.reuse, 0x2, R2 ;  /* 0x0000000206047825 */ /* 0x040fe200078e0202 */
[----:B------:R-:W-:Y:S02]  /*7a1b0*/  PRMT R0, R21, 0x7632, R0 ;  /* 0x0000763215007816 */ /* 0x000fe40000000000 */
[C---:B------:R-:W-:Y:S01]  /*7a1c0*/  IADD3 R10, R6.reuse, c[0x0][0x198], RZ ;  /* 0x00006600060a7a10 */ /* 0x040fe20007ffe0ff */
[----:B------:R-:W-:Y:S01]  /*7a1d0*/  IMAD.WIDE R6, R6, 0x2, R28 ;  /* 0x0000000206067825 */ /* 0x000fe200078e021c */
[----:B------:R-:W-:Y:S01]  /*7a1e0*/  ISETP.GE.AND P5, PT, R9, c[0x0][0x17c], PT ;  /* 0x00005f0009007a0c */ /* 0x000fe20003fa6270 */
[----:B------:R0:W-:Y:S02]  /*7a1f0*/  @P4 STG.E.U16 [R4.64], R0 ;  /* 0x0000000004004986 */ /* 0x0001e4000c101506 */
[----:B------:R-:W-:-:S02]  /*7a200*/  IMAD.WIDE R8, R10, 0x2, R2 ;  /* 0x000000020a087825 */ /* 0x000fc400078e0202 */
[----:B------:R-:W-:Y:S04]  /*7a210*/  @P1 STG.E.U16 [R6.64], R12 ;  /* 0x0000000c06001986 */ /* 0x000fe8000c101506 */
[----:B------:R-:W4:Y:S01]  /*7a220*/  LDL.LU R21, [R1+0x44c] ;  /* 0x00044c0001157983 */ /* 0x000f220000300800 */
[----:B0-----:R-:W-:-:S03]  /*7a230*/  IMAD.WIDE R4, R10, 0x2, R28 ;  /* 0x000000020a047825 */ /* 0x001fc600078e021c */
[----:B------:R-:W-:Y:S01]  /*7a240*/  @P6 STG.E.U16 [R8.64], R22 ;  /* 0x0000001608006986 */ /* 0x000fe2000c101506 */
[----:B--2---:R-:W-:-:S03]  /*7a250*/  PRMT R0, R23, 0x7632, R0 ;  /* 0x0000763217007816 */ /* 0x004fc60000000000 */
[----:B------:R0:W-:Y:S04]  /*7a260*/  @P0 STG.E.U16 [R4.64], R23 ;  /* 0x0000001704000986 */ /* 0x0001e8000c101506 */
[----:B0-----:R-:W2:Y:S01]  /*7a270*/  LDL.LU R23, [R1+0x1bc] ;  /* 0x0001bc0001177983 */ /* 0x001ea20000300800 */
[----:B------:R-:W-:-:S04]  /*7a280*/  IADD3 R14, R26, 0xb5, RZ ;  /* 0x000000b51a0e7810 */ /* 0x000fc80007ffe0ff */
[----:B------:R-:W-:-:S04]  /*7a290*/  ISETP.GE.AND P2, PT, R14, c[0x0][0x17c], PT ;  /* 0x00005f000e007a0c */ /* 0x000fc80003f46270 */
[----:B------:R-:W-:Y:S02]  /*7a2a0*/  ISETP.LT.AND P6, PT, R20, c[0x0][0x178], !P2 ;  /* 0x00005e0014007a0c */ /* 0x000fe400057c1270 */
[----:B------:R-:W-:Y:S02]  /*7a2b0*/  IADD3 R10, R10, c[0x0][0x198], RZ ;  /* 0x000066000a0a7a10 */ /* 0x000fe40007ffe0ff */
[C---:B------:R-:W-:Y:S02]  /*7a2c0*/  ISETP.LT.AND P2, PT, R27.reuse, c[0x0][0x178], !P2 ;  /* 0x00005e001b007a0c */ /* 0x040fe40005741270 */
[----:B------:R-:W-:Y:S01]  /*7a2d0*/  ISETP.LT.AND P0, PT, R20, c[0x0][0x178], !P3 ;  /* 0x00005e0014007a0c */ /* 0x000fe20005f01270 */
[----:B------:R-:W-:Y:S01]  /*7a2e0*/  IMAD.WIDE R6, R10, 0x2, R2 ;  /* 0x000000020a067825 */ /* 0x000fe200078e0202 */
[----:B------:R-:W-:Y:S02]  /*7a2f0*/  PRMT R9, R22, 0x7632, R9 ;  /* 0x0000763216097816 */ /* 0x000fe40000000009 */
[C---:B------:R-:W-:Y:S01]  /*7a300*/  IADD3 R8, R10.reuse, c[0x0][0x198], RZ ;  /* 0x000066000a087a10 */ /* 0x040fe20007ffe0ff */
[----:B------:R-:W-:Y:S01]  /*7a310*/  IMAD.WIDE R4, R10, 0x2, R28 ;  /* 0x000000020a047825 */ /* 0x000fe200078e021c */
[----:B------:R-:W-:Y:S01]  /*7a320*/  ISETP.LT.AND P3, PT, R27, c[0x0][0x178], !P3 ;  /* 0x00005e001b007a0c */ /* 0x000fe20005f61270 */
[----:B------:R0:W-:Y:S01]  /*7a330*/  @P6 STG.E.U16 [R6.64], R9 ;  /* 0x0000000906006986 */ /* 0x0001e2000c101506 */
[----:B------:R-:W-:-:S03]  /*7a340*/  IADD3 R13, R26, 0xb8, RZ ;  /* 0x000000b81a0d7810 */ /* 0x000fc60007ffe0ff */
[----:B------:R1:W-:Y:S01]  /*7a350*/  @P2 STG.E.U16 [R4.64], R0 ;  /* 0x0000000004002986 */ /* 0x0003e2000c101506 */
[----:B------:R-:W-:-:S03]  /*7a360*/  ISETP.GE.AND P4, PT, R13, c[0x0][0x17c], PT ;  /* 0x00005f000d007a0c */ /* 0x000fc60003f86270 */
[----:B------:R-:W2:Y:S01]  /*7a370*/  LDL.LU R22, [R1+0x43c] ;  /* 0x00043c0001167983 */ /* 0x000ea20000300800 */
[----:B0-----:R-:W-:-:S04]  /*7a380*/  IMAD.WIDE R6, R8, 0x2, R2 ;  /* 0x0000000208067825 */ /* 0x001fc800078e0202 */
[----:B-1----:R-:W-:Y:S01]  /*7a390*/  IMAD.WIDE R4, R8, 0x2, R28 ;  /* 0x0000000208047825 */ /* 0x002fe200078e021c */
[----:B------:R-:W-:Y:S01]  /*7a3a0*/  IADD3 R9, R26, 0xbb, RZ ;  /* 0x000000bb1a097810 */ /* 0x000fe20007ffe0ff */
[----:B---3--:R0:W-:Y:S01]  /*7a3b0*/  @P0 STG.E.U16 [R6.64], R25 ;  /* 0x0000001906000986 */ /* 0x0081e2000c101506 */
[C---:B------:R-:W-:Y:S02]  /*7a3c0*/  ISETP.LT.AND P0, PT, R20.reuse, c[0x0][0x178], !P5 ;  /* 0x00005e0014007a0c */ /* 0x040fe40006f01270 */
[----:B------:R-:W-:Y:S01]  /*7a3d0*/  PRMT R0, R25, 0x7632, R0 ;  /* 0x0000763219007816 */ /* 0x000fe20000000000 */
[----:B------:R1:W-:Y:S01]  /*7a3e0*/  @P3 STG.E.U16 [R4.64], R15 ;  /* 0x0000000f04003986 */ /* 0x0003e2000c101506 */
[----:B------:R-:W-:Y:S02]  /*7a3f0*/  ISETP.LT.AND P5, PT, R27, c[0x0][0x178], !P5 ;  /* 0x00005e001b007a0c */ /* 0x000fe40006fa1270 */
[----:B------:R-:W-:Y:S01]  /*7a400*/  ISETP.LT.AND P3, PT, R20, c[0x0][0x178], !P4 ;  /* 0x00005e0014007a0c */ /* 0x000fe20006761270 */
[----:B0-----:R-:W3:Y:S01]  /*7a410*/  LDL.LU R25, [R1+0x19c] ;  /* 0x00019c0001197983 */ /* 0x001ee20000300800 */
[----:B------:R-:W-:-:S02]  /*7a420*/  IADD3 R6, R8, c[0x0][0x198], RZ ;  /* 0x0000660008067a10 */ /* 0x000fc40007ffe0ff */
[----:B------:R-:W-:Y:S02]  /*7a430*/  ISETP.LT.AND P4, PT, R27, c[0x0][0x178], !P4 ;  /* 0x00005e001b007a0c */ /* 0x000fe40006781270 */
[C---:B------:R-:W-:Y:S01]  /*7a440*/  IADD3 R10, R6.reuse, c[0x0][0x198], RZ ;  /* 0x00006600060a7a10 */ /* 0x040fe20007ffe0ff */
[C---:B-1----:R-:W-:Y:S01]  /*7a450*/  IMAD.WIDE R4, R6.reuse, 0x2, R2 ;  /* 0x0000000206047825 */ /* 0x042fe200078e0202 */
[----:B------:R-:W-:Y:S02]  /*7a460*/  ISETP.GE.AND P2, PT, R9, c[0x0][0x17c], PT ;  /* 0x00005f0009007a0c */ /* 0x000fe40003f46270 */
[----:B------:R-:W-:Y:S01]  /*7a470*/  PRMT R15, R15, 0x7632, R15 ;  /* 0x000076320f0f7816 */ /* 0x000fe2000000000f */
[----:B------:R-:W-:Y:S01]  /*7a480*/  IMAD.WIDE R6, R6, 0x2, R28 ;  /* 0x0000000206067825 */ /* 0x000fe200078e021c */
[----:B------:R0:W-:Y:S03]  /*7a490*/  @P0 STG.E.U16 [R4.64], R0 ;  /* 0x0000000004000986 */ /* 0x0001e6000c101506 */
[C---:B------:R-:W-:Y:S01]  /*7a4a0*/  IMAD.WIDE R8, R10.reuse, 0x2, R2 ;  /* 0x000000020a087825 */ /* 0x040fe200078e0202 */
[----:B------:R-:W-:Y:S04]  /*7a4b0*/  @P5 STG.E.U16 [R6.64], R15 ;  /* 0x0000000f06005986 */ /* 0x000fe8000c101506 */
[----:B----4-:R-:W-:Y:S01]  /*7a4c0*/  @P3 STG.E.U16 [R8.64], R21 ;  /* 0x0000001508003986 */ /* 0x010fe2000c101506 */
[----:B0-----:R-:W-:Y:S01]  /*7a4d0*/  IMAD.WIDE R4, R10, 0x2, R28 ;  /* 0x000000020a047825 */ /* 0x001fe200078e021c */
[----:B--2---:R-:W-:-:S04]  /*7a4e0*/  PRMT R0, R23, 0x7632, R0 ;  /* 0x0000763217007816 */ /* 0x004fc80000000000 */
[----:B------:R0:W-:Y:S04]  /*7a4f0*/  @P4 STG.E.U16 [R4.64], R23 ;  /* 0x0000001704004986 */ /* 0x0001e8000c101506 */
[----:B0-----:R-:W2:Y:S01]  /*7a500*/  LDL.LU R23, [R1+0x22c] ;  /* 0x00022c0001177983 */ /* 0x001ea20000300800 */
[----:B------:R-:W-:-:S03]  /*7a510*/  PRMT R9, R21, 0x7632, R9 ;  /* 0x0000763215097816 */ /* 0x000fc60000000009 */
[----:B------:R-:W4:Y:S04]  /*7a520*/  LDL.LU R19, [R1+0x45c] ;  /* 0x00045c0001137983 */ /* 0x000f280000300800 */
[----:B------:R-:W4:Y:S01]  /*7a530*/  LDL.LU R21, [R1+0x1dc] ;  /* 0x0001dc0001157983 */ /* 0x000f220000300800 */
[C---:B------:R-:W-:Y:S02]  /*7a540*/  IADD3 R14, R26.reuse, 0xb9, RZ ;  /* 0x000000b91a0e7810 */ /* 0x040fe40007ffe0ff */
[----:B------:R-:W-:Y:S02]  /*7a550*/  IADD3 R12, R26, 0xba, RZ ;  /* 0x000000ba1a0c7810 */ /* 0x000fe40007ffe0ff */
[----:B------:R-:W-:Y:S02]  /*7a560*/  ISETP.GE.AND P1, PT, R14, c[0x0][0x17c], PT ;  /* 0x00005f000e007a0c */ /* 0x000fe40003f26270 */
[----:B------:R-:W-:-:S02]  /*7a570*/  ISETP.GE.AND P6, PT, R12, c[0x0][0x17c], PT ;  /* 0x00005f000c007a0c */ /* 0x000fc40003fc6270 */
[----:B------:R-:W-:Y:S02]  /*7a580*/  ISETP.LT.AND P3, PT, R20, c[0x0][0x178], !P1 ;  /* 0x00005e0014007a0c */ /* 0x000fe40004f61270 */
[C---:B------:R-:W-:Y:S02]  /*7a590*/  ISETP.LT.AND P1, PT, R27.reuse, c[0x0][0x178], !P1 ;  /* 0x00005e001b007a0c */ /* 0x040fe40004f21270 */
[----:B------:R-:W-:Y:S02]  /*7a5a0*/  IADD3 R10, R10, c[0x0][0x198], RZ ;  /* 0x000066000a0a7a10 */ /* 0x000fe40007ffe0ff */
[----:B------:R-:W-:Y:S02]  /*7a5b0*/  ISETP.LT.AND P4, PT, R20, c[0x0][0x178], !P6 ;  /* 0x00005e0014007a0c */ /* 0x000fe40007781270 */
[----:B------:R-:W-:Y:S01]  /*7a5c0*/  ISETP.LT.AND P6, PT, R27, c[0x0][0x178], !P6 ;  /* 0x00005e001b007a0c */ /* 0x000fe200077c1270 */
[C---:B------:R-:W-:Y:S01]  /*7a5d0*/  IMAD.WIDE R6, R10.reuse, 0x2, R2 ;  /* 0x000000020a067825 */ /* 0x040fe200078e0202 */
[----:B------:R-:W-:-:S02]  /*7a5e0*/  IADD3 R8, R10, c[0x0][0x198], RZ ;  /* 0x000066000a087a10 */ /* 0x000fc40007ffe0ff */
[----:B------:R-:W-:Y:S01]  /*7a5f0*/  IADD3 R12, R26, 0xbc, RZ ;  /* 0x000000bc1a0c7810 */ /* 0x000fe20007ffe0ff */
[----:B------:R-:W-:Y:S01]  /*7a600*/  IMAD.WIDE R4, R10, 0x2, R28 ;  /* 0x000000020a047825 */ /* 0x000fe200078e021c */
[----:B------:R0:W-:Y:S02]  /*7a610*/  @P3 STG.E.U16 [R6.64], R9 ;  /* 0x0000000906003986 */ /* 0x0001e4000c101506 */
[----:B------:R-:W-:Y:S02]  /*7a620*/  ISETP.GE.AND P0, PT, R12, c[0x0][0x17c], PT ;  /* 0x00005f000c007a0c */ /* 0x000fe40003f06270 */
[----:B------:R1:W-:Y:S01]  /*7a630*/  @P1 STG.E.U16 [R4.64], R0 ;  /* 0x0000000004001986 */ /* 0x0003e2000c101506 */
[----:B------:R-:W-:-:S03]  /*7a640*/  IADD3 R12, R26, 0xbe, RZ ;  /* 0x000000be1a0c7810 */ /* 0x000fc60007ffe0ff */
[----:B------:R-:W3:Y:S01]  /*7a650*/  S2R R16, SR_TID.X ;  /* 0x0000000000107919 */ /* 0x000ee20000002100 */
[----:B0-----:R-:W-:-:S04]  /*7a660*/  IMAD.WIDE R6, R8, 0x2, R2 ;  /* 0x0000000208067825 */ /* 0x001fc800078e0202 */
[----:B-1----:R-:W-:Y:S01]  /*7a670*/  IMAD.WIDE R4, R8, 0x2, R28 ;  /* 0x0000000208047825 */ /* 0x002fe200078e021c */
[----:B------:R-:W-:Y:S01]  /*7a680*/  ISETP.GE.AND P3, PT, R12, c[0x0][0x17c], PT ;  /* 0x00005f000c007a0c */ /* 0x000fe20003f66270 */
[----:B------:R0:W-:Y:S01]  /*7a690*/  @P4 STG.E.U16 [R6.64], R22 ;  /* 0x0000001606004986 */ /* 0x0001e2000c101506 */
[----:B------:R-:W-:-:S03]  /*7a6a0*/  ISETP.LT.AND P4, PT, R20, c[0x0][0x178], !P2 ;  /* 0x00005e0014007a0c */ /* 0x000fc60005781270 */
[----:B---3--:R1:W-:Y:S01]  /*7a6b0*/  @P6 STG.E.U16 [R4.64], R25 ;  /* 0x0000001904006986 */ /* 0x0083e2000c101506 */
[----:B------:R-:W-:Y:S02]  /*7a6c0*/  PRMT R12, R25, 0x7632, R12 ;  /* 0x00007632190c7816 */ /* 0x000fe4000000000c */
[----:B------:R-:W-:Y:S02]  /*7a6d0*/  ISETP.LT.AND P2, PT, R27, c[0x0][0x178], !P2 ;  /* 0x00005e001b007a0c */ /* 0x000fe40005741270 */
[----:B------:R-:W-:Y:S02]  /*7a6e0*/  ISETP.LT.AND P6, PT, R20, c[0x0][0x178], !P0 ;  /* 0x00005e0014007a0c */ /* 0x000fe400047c1270 */
[----:B0-----:R-:W-:Y:S01]  /*7a6f0*/  IADD3 R6, R8, c[0x0][0x198], RZ ;  /* 0x0000660008067a10 */ /* 0x001fe20007ffe0ff */
[----:B-1----:R-:W0:Y:S01]  /*7a700*/  S2R R25, SR_TID.X ;  /* 0x0000000000197919 */ /* 0x002e220000002100 */
[----:B------:R-:W-:Y:S02]  /*7a710*/  IADD3 R9, R26, 0xbf, RZ ;  /* 0x000000bf1a097810 */ /* 0x000fe40007ffe0ff */
[C---:B------:R-:W-:Y:S01]  /*7a720*/  IADD3 R10, R6.reuse, c[0x0][0x198], RZ ;  /* 0x00006600060a7a10 */ /* 0x040fe20007ffe0ff */
[----:B------:R-:W-:Y:S01]  /*7a730*/  IMAD.WIDE R4, R6, 0x2, R2 ;  /* 0x0000000206047825 */ /* 0x000fe200078e0202 */
[----:B------:R-:W-:-:S02]  /*7a740*/  PRMT R0, R22, 0x7632, R0 ;  /* 0x0000763216007816 */ /* 0x000fc40000000000 */
[----:B------:R-:W-:Y:S01]  /*7a750*/  ISETP.GE.AND P1, PT, R9, c[0x0][0x17c], PT ;  /* 0x00005f0009007a0c */ /* 0x000fe20003f26270 */
[----:B------:R-:W-:-:S04]  /*7a760*/  IMAD.WIDE R6, R6, 0x2, R28 ;  /* 0x0000000206067825 */ /* 0x000fc800078e021c */
[----:B------:R-:W-:Y:S01]  /*7a770*/  IMAD.WIDE R8, R10, 0x2, R2 ;  /* 0x000000020a087825 */ /* 0x000fe200078e0202 */
[----:B------:R-:W-:Y:S04]  /*7a780*/  @P4 STG.E.U16 [R4.64], R0 ;  /* 0x0000000004004986 */ /* 0x000fe8000c101506 */
[----:B------:R-:W-:Y:S01]  /*7a790*/  @P2 STG.E.U16 [R6.64], R12 ;  /* 0x0000000c06002986 */ /* 0x000fe2000c101506 */
[C---:B------:R-:W-:Y:S02]  /*7a7a0*/  IADD3 R13, R26.reuse, 0xbd, RZ ;  /* 0x000000bd1a0d7810 */ /* 0x040fe40007ffe0ff */
[----:B------:R-:W-:Y:S02]  /*7a7b0*/  IADD3 R14, R26, 0xc1, RZ ;  /* 0x000000c11a0e7810 */ /* 0x000fe40007ffe0ff */
[----:B0-----:R-:W-:-:S02]  /*7a7c0*/  LOP3.LUT R15, R25, 0xff, RZ, 0xc0, !PT ;  /* 0x000000ff190f7812 */ /* 0x001fc400078ec0ff */
[----:B------:R-:W-:Y:S02]  /*7a7d0*/  ISETP.GE.AND P5, PT, R13, c[0x0][0x17c], PT ;  /* 0x00005f000d007a0c */ /* 0x000fe40003fa6270 */
[----:B------:R-:W-:Y:S01]  /*7a7e0*/  IADD3 R13, R26, 0xc0, RZ ;  /* 0x000000c01a0d7810 */ /* 0x000fe20007ffe0ff */
[----:B------:R-:W-:Y:S01]  /*7a7f0*/  STL [R1+0x1ce8], R14 ;  /* 0x001ce80e01007387 */ /* 0x000fe20000100800 */
[----:B------:R-:W-:Y:S02]  /*7a800*/  ISETP.GE.AND P2, PT, R14, c[0x0][0x17c], PT ;  /* 0x00005f000e007a0c */ /* 0x000fe40003f46270 */
[----:B------:R-:W-:Y:S01]  /*7a810*/  ISETP.GE.AND P4, PT, R13, c[0x0][0x17c], PT ;  /* 0x00005f000d007a0c */ /* 0x000fe20003f86270 */
[----:B------:R-:W-:Y:S04]  /*7a820*/  STL [R1+0x1ce4], R18 ;  /* 0x001ce41201007387 */ /* 0x000fe80000100800 */
[----:B------:R-:W-:Y:S04]  /*7a830*/  STL [R1+0x1ce0], R16 ;  /* 0x001ce01001007387 */ /* 0x000fe80000100800 */
[----:B--2---:R0:W-:Y:S02]  /*7a840*/  @P6 STG.E.U16 [R8.64], R23 ;  /* 0x0000001708006986 */ /* 0x0041e4000c101506 */
[----:B0-----:R-:W-:Y:S01]  /*7a850*/  PRMT R9, R23, 0x7632, R9 ;  /* 0x0000763217097816 */ /* 0x001fe20000000009 */
[----:B------:R-:W-:-:S05]  /*7a860*/  IMAD.SHL.U32 R23, R16, 0x1000, RZ ;  /* 0x0000100010177824 */ /* 0x000fca00078e00ff */
[----:B------:R-:W-:-:S05]  /*7a870*/  LOP3.LUT R23, R23, 0x6000, RZ, 0xc0, !PT ;  /* 0x0000600017177812 */ /* 0x000fca00078ec0ff */
[----:B------:R-:W-:-:S05]  /*7a880*/  IMAD R23, R15, 0x10, R23 ;  /* 0x000000100f177824 */ /* 0x000fca00078e0217 */
[----:B------:R-:W0:Y:S04]  /*7a890*/  LDS.128 R12, [R23] ;  /* 0x00000000170c7984 */ /* 0x000e280000000c00 */
[----:B0-----:R-:W-:Y:S04]  /*7a8a0*/  STL [R1+0x24], R13 ;  /* 0x0000240d01007387 */ /* 0x001fe80000100800 */
[----:B------:R0:W-:Y:S04]  /*7a8b0*/  STL.64 [R1+0x28], R14 ;  /* 0x0000280e01007387 */ /* 0x0001e80000100a00 */
[----:B0-----:R-:W2:Y:S04]  /*7a8c0*/  LDL.LU R14, [R1+0x1ce8] ;  /* 0x001ce800010e7983 */ /* 0x001ea80000300800 */
[----:B------:R-:W3:Y:S01]  /*7a8d0*/  LDL.LU R25, [R1+0x230] ;  /* 0x0002300001197983 */ /* 0x000ee20000300800 */
[----:B------:R-:W-:Y:S01]  /*7a8e0*/  ISETP.LT.AND P0, PT, R27, c[0x0][0x178], !P0 ;  /* 0x00005e001b007a0c */ /* 0x000fe20004701270 */
[----:B------:R-:W-:Y:S01]  /*7a8f0*/  IMAD.WIDE R4, R10, 0x2, R28 ;  /* 0x000000020a047825 */ /* 0x000fe200078e021c */
[----:B------:R-:W-:-:S02]  /*7a900*/  ISETP.LT.AND P6, PT, R20, c[0x0][0x178], !P5 ;  /* 0x00005e0014007a0c */ /* 0x000fc40006fc1270 */
[----:B------:R-:W-:Y:S02]  /*7a910*/  ISETP.LT.AND P5, PT, R27, c[0x0][0x178], !P5 ;  /* 0x00005e001b007a0c */ /* 0x000fe40006fa1270 */
[----:B------:R-:W-:Y:S02]  /*7a920*/  IADD3 R6, R10, c[0x0][0x198], RZ ;  /* 0x000066000a067a10 */ /* 0x000fe40007ffe0ff */
[----:B------:R-:W-:Y:S02]  /*7a930*/  PRMT R8, R11, 0x7632, R8 ;  /* 0x000076320b087816 */ /* 0x000fe40000000008 */
[----:B------:R-:W-:-:S03]  /*7a940*/  IADD3 R0, R6, c[0x0][0x198], RZ ;  /* 0x0000660006007a10 */ /* 0x000fc60007ffe0ff */
[----:B------:R0:W-:Y:S01]  /*7a950*/  @P0 STG.E.U16 [R4.64], R11 ;  /* 0x0000000b04000986 */ /* 0x0001e2000c101506 */
[----:B------:R-:W-:Y:S02]  /*7a960*/  ISETP.LT.AND P0, PT, R20, c[0x0][0x178], !P3 ;  /* 0x00005e0014007a0c */ /* 0x000fe40005f01270 */
[----:B------:R-:W-:Y:S01]  /*7a970*/  ISETP.LT.AND P3, PT, R27, c[0x0][0x178], !P3 ;  /* 0x00005e001b007a0c */ /* 0x000fe20005f61270 */
[----:B------:R-:W1:Y:S01]  /*7a980*/  S2R R22, SR_TID.X ;  /* 0x0000000000167919 */ /* 0x000e620000002100 */
[----:B0-----:R-:W-:-:S04]  /*7a990*/  IMAD.WIDE R4, R6, 0x2, R2 ;  /* 0x0000000206047825 */ /* 0x001fc800078e0202 */
[----:B------:R-:W-:Y:S01]  /*7a9a0*/  IMAD.WIDE R6, R6, 0x2, R28 ;  /* 0x0000000206067825 */ /* 0x000fe200078e021c */
[----:B------:R0:W-:Y:S04]  /*7a9b0*/  @P6 STG.E.U16 [R4.64], R9 ;  /* 0x0000000904006986 */ /* 0x0001e8000c101506 */
[----:B------:R1:W-:Y:S01]  /*7a9c0*/  @P5 STG.E.U16 [R6.64], R8 ;  /* 0x0000000806005986 */ /* 0x0003e2000c101506 */
[----:B----4-:R-:W-:Y:S01]  /*7a9d0*/  PRMT R11, R21, 0x7632, R11 ;  /* 0x00007632150b7816 */ /* 0x010fe2000000000b */
[----:B0-----:R-:W-:-:S04]  /*7a9e0*/  IMAD.WIDE R4, R0, 0x2, R2 ;  /* 0x0000000200047825 */ /* 0x001fc800078e0202 */
[----:B-1----:R-:W-:Y:S01]  /*7a9f0*/  IMAD.WIDE R6, R0, 0x2, R28 ;  /* 0x0000000200067825 */ /* 0x002fe200078e021c */
[----:B------:R-:W-:Y:S04]  /*7aa00*/  @P0 STG.E.U16 [R4.64], R19 ;  /* 0x0000001304000986 */ /* 0x000fe8000c101506 */
[----:B------:R0:W-:Y:S04]  /*7aa10*/  @P3 STG.E.U16 [R6.64], R21 ;  /* 0x0000001506003986 */ /* 0x0001e8000c101506 */
[----:B0-----:R-:W0:Y:S01]  /*7aa20*/  S2R R21, SR_TID.X ;  /* 0x0000000000157919 */ /* 0x001e220000002100 */
[----:B------:R-:W-:Y:S01]  /*7aa30*/  IMAD.MOV.U32 R13, RZ, RZ, R12 ;  /* 0x000000ffff0d7224 */ /* 0x000fe200078e000c */
[C---:B------:R-:W-:Y:S01]  /*7aa40*/  LOP3.LUT R12, R22.reuse, 0xff, RZ, 0xc0, !PT ;  /* 0x000000ff160c7812 */ /* 0x040fe200078ec0ff */
[----:B------:R-:W-:Y:S01]  /*7aa50*/  IMAD.SHL.U32 R22, R22, 0x1000, RZ ;  /* 0x0000100016167824 */ /* 0x000fe200078e00ff */
[----:B------:R-:W-:-:S04]  /*7aa60*/  ISETP.LT.AND P0, PT, R20, c[0x0][0x178], !P1 ;  /* 0x00005e0014007a0c */ /* 0x000fc80004f01270 */
[----:B------:R-:W-:Y:S02]  /*7aa70*/  LOP3.LUT R22, R22, 0x6000, RZ, 0xc0, !PT ;  /* 0x0000600016167812 */ /* 0x000fe400078ec0ff */
[----:B------:R-:W-:Y:S02]  /*7aa80*/  IADD3 R10, R26, 0xc2, RZ ;  /* 0x000000c21a0a7810 */ /* 0x000fe40007ffe0ff */
[----:B------:R-:W-:Y:S01]  /*7aa90*/  IADD3 R6, R0, c[0x0][0x198], RZ ;  /* 0x0000660000067a10 */ /* 0x000fe20007ffe0ff */
[----:B------:R-:W-:Y:S01]  /*7aaa0*/  IMAD R22, R12, 0x10, R22 ;  /* 0x000000100c167824 */ /* 0x000fe200078e0216 */
[----:B------:R-:W-:Y:S02]  /*7aab0*/  ISETP.LT.AND P1, PT, R27, c[0x0][0x178], !P1 ;  /* 0x00005e001b007a0c */ /* 0x000fe40004f21270 */
[----:B------:R-:W-:Y:S02]  /*7aac0*/  ISETP.GE.AND P6, PT, R10, c[0x0][0x17c], PT ;  /* 0x00005f000a007a0c */ /* 0x000fe40003fc6270 */
[C---:B0-----:R-:W-:Y:S01]  /*7aad0*/  LOP3.LUT R15, R21.reuse, 0xff, RZ, 0xc0, !PT ;  /* 0x000000ff150f7812 */ /* 0x041fe200078ec0ff */
[----:B------:R-:W-:Y:S01]  /*7aae0*/  IMAD.SHL.U32 R21, R21, 0x1000, RZ ;  /* 0x0000100015157824 */ /* 0x000fe200078e00ff */
[----:B------:R-:W-:Y:S01]  /*7aaf0*/  PRMT R10, R19, 0x7632, R10 ;  /* 0x00007632130a7816 */ /* 0x000fe2000000000a */
[----:B------:R-:W-:-:S03]  /*7ab00*/  IMAD.WIDE R4, R6, 0x2, R2 ;  /* 0x0000000206047825 */ /* 0x000fc600078e0202 */
[----:B------:R-:W-:Y:S02]  /*7ab10*/  LOP3.LUT R21, R21, 0x6000, RZ, 0xc0, !PT ;  /* 0x0000600015157812 */ /* 0x000fe400078ec0ff */
[----:B------:R-:W-:-:S03]  /*7ab20*/  LOP3.LUT R22, R22, 0x20, RZ, 0x3c, !PT ;  /* 0x0000002016167812 */ /* 0x000fc600078e3cff */
[----:B------:R-:W-:Y:S01]  /*7ab30*/  IMAD R21, R15, 0x10, R21 ;  /* 0x000000100f157824 */ /* 0x000fe200078e0215 */
[C---:B------:R-:W-:Y:S01]  /*7ab40*/  IADD3 R0, R6.reuse, c[0x0][0x198], RZ ;  /* 0x0000660006007a10 */ /* 0x040fe20007ffe0ff */
[----:B------:R-:W-:Y:S01]  /*7ab50*/  IMAD.WIDE R6, R6, 0x2, R28 ;  /* 0x0000000206067825 */ /* 0x000fe200078e021c */
[----:B------:R0:W-:Y:S02]  /*7ab60*/  @P0 STG.E.U16 [R4.64], R10 ;  /* 0x0000000a04000986 */ /* 0x0001e4000c101506 */
[----:B------:R-:W-:Y:S02]  /*7ab70*/  LOP3.LUT R21, R21, 0x40, RZ, 0x3c, !PT ;  /* 0x0000004015157812 */ /* 0x000fe400078e3cff */
[----:B------:R-:W1:Y:S04]  /*7ab80*/  LDS.128 R16, [R22] ;  /* 0x0000000016107984 */ /* 0x000e680000000c00 */
[----:B------:R-:W-:Y:S01]  /*7ab90*/  @P1 STG.E.U16 [R6.64], R11 ;  /* 0x0000000b06001986 */ /* 0x000fe2000c101506 */
[----:B0-----:R-:W-:-:S04]  /*7aba0*/  IADD3 R4, R26, 0xc5, RZ ;  /* 0x000000c51a047810 */ /* 0x001fc80007ffe0ff */
[----:B------:R-:W-:Y:S02]  /*7abb0*/  ISETP.GE.AND P1, PT, R4, c[0x0][0x17c], PT ;  /* 0x00005f0004007a0c */ /* 0x000fe40003f26270 */
[----:B------:R-:W0:Y:S01]  /*7abc0*/  LDS.128 R4, [R21] ;  /* 0x0000000015047984 */ /* 0x000e220000000c00 */
[----:B------:R-:W-:-:S03]  /*7abd0*/  ISETP.LT.AND P3, PT, R20, c[0x0][0x178], !P4 ;  /* 0x00005e0014007a0c */ /* 0x000fc60006761270 */
[----:B-1----:R1:W-:Y:S04]  /*7abe0*/  STL [R1+0x34], R17 ;  /* 0x0000341101007387 */ /* 0x0023e80000100800 */
[----:B------:R4:W-:Y:S01]  /*7abf0*/  STL.64 [R1+0x38], R18 ;  /* 0x0000381201007387 */ /* 0x0009e20000100a00 */
[----:B-1----:R-:W-:-:S03]  /*7ac00*/  IMAD.MOV.U32 R17, RZ, RZ, R16 ;  /* 0x000000ffff117224 */ /* 0x002fc600078e0010 */
[----:B----4-:R-:W4:Y:S04]  /*7ac10*/  LDL.LU R18, [R1+0x1ce4] ;  /* 0x001ce40001127983 */ /* 0x010f280000300800 */
[----:B------:R-:W4:Y:S04]  /*7ac20*/  LDL.LU R16, [R1+0x1ce0] ;  /* 0x001ce00001107983 */ /* 0x000f280000300800 */
[----:B------:R-:W4:Y:S04]  /*7ac30*/  LDL.LU R22, [R1+0x250] ;  /* 0x0002500001167983 */ /* 0x000f280000300800 */
[----:B0-----:R0:W-:Y:S04]  /*7ac40*/  STL [R1+0x1c9c], R7 ;  /* 0x001c9c0701007387 */ /* 0x0011e80000100800 */
[----:B0-----:R-:W4:Y:S01]  /*7ac50*/  LDL R7, [R1+0x1068] ;  /* 0x0010680001077983 */ /* 0x001f220000100800 */
[----:B------:R-:W-:-:S04]  /*7ac60*/  IADD3 R9, R26, 0xc3, RZ ;  /* 0x000000c31a097810 */ /* 0x000fc80007ffe0ff */
[----:B------:R-:W-:Y:S01]  /*7ac70*/  ISETP.GE.AND P5, PT, R9, c[0x0][0x17c], PT ;  /* 0x00005f0009007a0c */ /* 0x000fe20003fa6270 */
[----:B------:R-:W-:-:S05]  /*7ac80*/  IMAD.WIDE R8, R0, 0x2, R2 ;  /* 0x0000000200087825 */ /* 0x000fca00078e0202 */
[----:B---3--:R0:W-:Y:S01]  /*7ac90*/  @P3 STG.E.U16 [R8.64], R25 ;  /* 0x0000001908003986 */ /* 0x0081e2000c101506 */
[----:B--2---:R-:W-:-:S03]  /*7aca0*/  PRMT R14, R25, 0x7632, R14 ;  /* 0x00007632190e7816 */ /* 0x004fc6000000000e */
[----:B0-----:R-:W2:Y:S01]  /*7acb0*/  LDL.LU R25, [R1+0x260] ;  /* 0x0002600001197983 */ /* 0x001ea20000300800 */
[C---:B------:R-:W-:Y:S02]  /*7acc0*/  ISETP.LT.AND P4, PT, R27.reuse, c[0x0][0x178], !P4 ;  /* 0x00005e001b007a0c */ /* 0x040fe40006781270 */
[----:B------:R-:W-:Y:S01]  /*7acd0*/  ISETP.LT.AND P3, PT, R20, c[0x0][0x178], !P2 ;  /* 0x00005e0014007a0c */ /* 0x000fe20005761270 */
[C---:B------:R-:W-:Y:S01]  /*7ace0*/  IMAD.WIDE R10, R0.reuse, 0x2, R28 ;  /* 0x00000002000a7825 */ /* 0x040fe200078e021c */
[----:B------:R-:W-:Y:S02]  /*7acf0*/  ISETP.LT.AND P2, PT, R27, c[0x0][0x178], !P2 ;  /* 0x00005e001b007a0c */ /* 0x000fe40005741270 */
[----:B------:R-:W-:Y:S02]  /*7ad00*/  IADD3 R8, R0, c[0x0][0x198], RZ ;  /* 0x0000660000087a10 */ /* 0x000fe40007ffe0ff */
[----:B------:R-:W-:Y:S02]  /*7ad10*/  IADD3 R12, R26, 0xc4, RZ ;  /* 0x000000c41a0c7810 */ /* 0x000fe40007ffe0ff */
[----:B------:R-:W-:-:S02]  /*7ad20*/  IADD3 R0, R8, c[0x0][0x198], RZ ;  /* 0x0000660008007a10 */ /* 0x000fc40007ffe0ff */
[----:B------:R-:W-:Y:S01]  /*7ad30*/  ISETP.GE.AND P0, PT, R12, c[0x0][0x17c], PT ;  /* 0x00005f000c007a0c */ /* 0x000fe20003f06270 */
[----:B------:R0:W-:Y:S01]  /*7ad40*/  @P4 STG.E.U16 [R10.64], R13 ;  /* 0x0000000d0a004986 */ /* 0x0001e2000c101506 */
[----:B------:R-:W-:Y:S01]  /*7ad50*/  PRMT R12, R13, 0x7632, R12 ;  /* 0x000076320d0c7816 */ /* 0x000fe2000000000c */
[----:B0-----:R-:W-:-:S04]  /*7ad60*/  IMAD.WIDE R10, R8, 0x2, R2 ;  /* 0x00000002080a7825 */ /* 0x001fc800078e0202 */
[----:B------:R-:W-:Y:S01]  /*7ad70*/  IMAD.WIDE R8, R8, 0x2, R28 ;  /* 0x0000000208087825 */ /* 0x000fe200078e021c */
[----:B------:R0:W-:Y:S01]  /*7ad80*/  @P3 STG.E.U16 [R10.64], R14 ;  /* 0x0000000e0a003986 */ /* 0x0001e2000c101506 */
[----:B------:R-:W-:-:S03]  /*7ad90*/  IADD3 R13, R26, 0xc6, RZ ;  /* 0x000000c61a0d7810 */ /* 0x000fc60007ffe0ff */
[----:B------:R1:W-:Y:S01]  /*7ada0*/  @P2 STG.E.U16 [R8.64], R12 ;  /* 0x0000000c08002986 */ /* 0x0003e2000c101506 */
[----:B------:R-:W-:Y:S01]  /*7adb0*/  ISETP.GE.AND P3, PT, R13, c[0x0][0x17c], PT ;  /* 0x00005f000d007a0c */ /* 0x000fe20003f66270 */
[----:B0-----:R-:W-:Y:S01]  /*7adc0*/  IMAD.WIDE R10, R0, 0x2, R2 ;  /* 0x00000002000a7825 */ /* 0x001fe200078e0202 */
[----:B------:R-:W-:-:S03]  /*7add0*/  IADD3 R14, R26, 0xc7, RZ ;  /* 0x000000c71a0e7810 */ /* 0x000fc60007ffe0ff */
[----:B-1----:R-:W-:-:S04]  /*7ade0*/  IMAD.WIDE R12, R0, 0x2, R28 ;  /* 0x00000002000c7825 */ /* 0x002fc800078e021c */
[C---:B----4-:R-:W-:Y:S01]  /*7adf0*/  IMAD.SHL.U32 R21, R16.reuse, 0x1000, RZ ;  /* 0x0000100010157824 */ /* 0x050fe200078e00ff */
[----:B------:R-:W-:Y:S02]  /*7ae00*/  LOP3.LUT R15, R16, 0xff, RZ, 0xc0, !PT ;  /* 0x000000ff100f7812 */ /* 0x000fe400078ec0ff */
[----:B------:R-:W-:Y:S02]  /*7ae10*/  IADD3 R16, R0, c[0x0][0x198], RZ ;  /* 0x0000660000107a10 */ /* 0x000fe40007ffe0ff */
[----:B------:R-:W-:Y:S02]  /*7ae20*/  LOP3.LUT R21, R21, 0x6000, RZ, 0xc0, !PT ;  /* 0x0000600015157812 */ /* 0x000fe400078ec0ff */
[----:B------:R-:W-:Y:S02]  /*7ae30*/  ISETP.LT.AND P4, PT, R7, c[0x0][0x178], !P6 ;  /* 0x00005e0007007a0c */ /* 0x000fe40007781270 */
[----:B------:R-:W-:Y:S02]  /*7ae40*/  ISETP.LT.AND P6, PT, R27, c[0x0][0x178], !P6 ;  /* 0x00005e001b007a0c */ /* 0x000fe400077c1270 */
[----:B------:R-:W-:Y:S01]  /*7ae50*/  ISETP.LT.AND P2, PT, R7, c[0x0][0x178], !P5 ;  /* 0x00005e0007007a0c */ /* 0x000fe20006f41270 */
[----:B------:R-:W-:Y:S01]  /*7ae60*/  IMAD R21, R15, 0x10, R21 ;  /* 0x000000100f157824 */ /* 0x000fe200078e0215 */
[----:B------:R-:W-:-:S02]  /*7ae70*/  PRMT R0, R22, 0x7632, R0 ;  /* 0x0000763216007816 */ /* 0x000fc40000000000 */
[----:B------:R-:W-:-:S05]  /*7ae80*/  ISETP.LT.AND P5, PT, R27, c[0x0][0x178], !P5 ;  /* 0x00005e001b007a0c */ /* 0x000fca0006fa1270 */
[----:B------:R-:W-:Y:S01]  /*7ae90*/  @P4 STG.E.U16 [R10.64], R22 ;  /* 0x000000160a004986 */ /* 0x000fe2000c101506 */
[----:B------:R-:W-:Y:S01]  /*7aea0*/  ISETP.GE.AND P4, PT, R14, c[0x0][0x17c], PT ;  /* 0x00005f000e007a0c */ /* 0x000fe20003f86270 */
[----:B------:R-:W-:Y:S02]  /*7aeb0*/  IMAD.WIDE R14, R16, 0x2, R2 ;  /* 0x00000002100e7825 */ /* 0x000fe400078e0202 */
[----:B------:R0:W-:Y:S01]  /*7aec0*/  @P6 STG.E.U16 [R12.64], R17 ;  /* 0x000000110c006986 */ /* 0x0001e2000c101506 */
[----:B------:R-:W-:-:S03]  /*7aed0*/  ISETP.LT.AND P6, PT, R7, c[0x0][0x178], !P0 ;  /* 0x00005e0007007a0c */ /* 0x000fc600047c1270 */
[----:B------:R1:W-:Y:S01]  /*7aee0*/  @P2 STG.E.U16 [R14.64], R0 ;  /* 0x000000000e002986 */ /* 0x0003e2000c101506 */
[----:B------:R-:W-:Y:S02]  /*7aef0*/  LOP3.LUT R21, R21, 0x60, RZ, 0x3c, !PT ;  /* 0x0000006015157812 */ /* 0x000fe400078e3cff */
[----:B------:R-:W-:-:S03]  /*7af00*/  PRMT R18, R17, 0x7632, R18 ;  /* 0x0000763211127816 */ /* 0x000fc60000000012 */
[----:B------:R-:W3:Y:S01]  /*7af10*/  LDS.128 R8, [R21] ;  /* 0x0000000015087984 */ /* 0x000ee20000000c00 */
[C---:B0-----:R-:W-:Y:S01]  /*7af20*/  IMAD.WIDE R12, R16.reuse, 0x2, R28 ;  /* 0x00000002100c7825 */ /* 0x041fe200078e021c */
[----:B-1----:R-:W-:-:S04]  /*7af30*/  IADD3 R0, R16, c[0x0][0x198], RZ ;  /* 0x0000660010007a10 */ /* 0x002fc80007ffe0ff */
[----:B------:R-:W-:Y:S01]  /*7af40*/  @P5 STG.E.U16 [R12.64], R18 ;  /* 0x000000120c005986 */ /* 0x000fe2000c101506 */
[----:B------:R-:W-:Y:S01]  /*7af50*/  IMAD.WIDE R14, R0, 0x2, R2 ;  /* 0x00000002000e7825 */ /* 0x000fe200078e0202 */
[----:B------:R-:W-:-:S03]  /*7af60*/  ISETP.LT.AND P0, PT, R27, c[0x0][0x178], !P0 ;  /* 0x00005e001b007a0c */ /* 0x000fc60004701270 */
[----:B------:R-:W-:Y:S01]  /*7af70*/  IMAD.WIDE R16, R0, 0x2, R28 ;  /* 0x0000000200107825 */ /* 0x000fe200078e021c */
[----:B---3--:R-:W-:Y:S04]  /*7af80*/  STL.64 [R1+0x1ca0], R10 ;  /* 0x001ca00a01007387 */ /* 0x008fe80000100a00 */
[----:B--2---:R-:W-:Y:S04]  /*7af90*/  @P6 STG.E.U16 [R14.64], R25 ;  /* 0x000000190e006986 */ /* 0x004fe8000c101506 */
[----:B------:R-:W0:Y:S04]  /*7afa0*/  LDS.128 R12, [R23+0x1000] ;  /* 0x00100000170c7984 */ /* 0x000e280000000c00 */
[----:B------:R-:W-:Y:S01]  /*7afb0*/  @P0 STG.E.U16 [R16.64], R4 ;  /* 0x0000000410000986 */ /* 0x000fe2000c101506 */
[----:B------:R-:W-:-:S02]  /*7afc0*/  ISETP.LT.AND P0, PT, R7, c[0x0][0x178], !P1 ;  /* 0x00005e0007007a0c */ /* 0x000fc40004f01270 */
[----:B------:R-:W-:Y:S02]  /*7afd0*/  ISETP.LT.AND P1, PT, R27, c[0x0][0x178], !P1 ;  /* 0x00005e001b007a0c */ /* 0x000fe40004f21270 */
[----:B------:R-:W2:Y:S04]  /*7afe0*/  LDL.LU R27, [R1+0x1cdc] ;  /* 0x001cdc00011b7983 */ /* 0x000ea80000300800 */
[----:B0-----:R0:W-:Y:S04]  /*7aff0*/  STL.64 [R1+0x1ca8], R14 ;  /* 0x001ca80e01007387 */ /* 0x0011e80000100a00 */
[----:B0-----:R-:W3:Y:S01]  /*7b000*/  LDL R15, [R1+0x106c] ;  /* 0x00106c00010f7983 */ /* 0x001ee20000100800 */
[----:B------:R-:W-:-:S02]  /*7b010*/  IADD3 R18, R0, c[0x0][0x198], RZ ;  /* 0x0000660000127a10 */ /* 0x000fc40007ffe0ff */
[----:B------:R-:W-:Y:S02]  /*7b020*/  ISETP.LT.AND P6, PT, R7, c[0x0][0x178], !P3 ;  /* 0x00005e0007007a0c */ /* 0x000fe40005fc1270 */
[C---:B------:R-:W-:Y:S02]  /*7b030*/  IADD3 R19, R26.reuse, 0xc8, RZ ;  /* 0x000000c81a137810 */ /* 0x040fe40007ffe0ff */
[----:B------:R-:W-:Y:S02]  /*7b040*/  IADD3 R20, R26, 0xc9, RZ ;  /* 0x000000c91a147810 */ /* 0x000fe40007ffe0ff */
[----:B------:R-:W-:Y:S02]  /*7b050*/  PRMT R4, R25, 0x7632, R4 ;  /* 0x0000763219047816 */ /* 0x000fe40000000004 */
[C---:B------:R-:W-:Y:S01]  /*7b060*/  IADD3 R0, R18.reuse, c[0x0][0x198], RZ ;  /* 0x0000660012007a10 */ /* 0x040fe20007ffe0ff */
[----:B------:R-:W-:Y:S01]  /*7b070*/  IMAD.WIDE R16, R18, 0x2, R2 ;  /* 0x0000000212107825 */ /* 0x000fe200078e0202 */
[----:B------:R-:W-:-:S02]  /*7b080*/  ISETP.GE.AND P2, PT, R19, c[0x0][0x17c], PT ;  /* 0x00005f0013007a0c */ /* 0x000fc40003f46270 */
[----:B------:R-:W-:Y:S01]  /*7b090*/  ISETP.GE.AND P5, PT, R20, c[0x0][0x17c], PT ;  /* 0x00005f0014007a0c */ /* 0x000fe20003fa6270 */
[----:B------:R-:W-:Y:S01]  /*7b0a0*/  IMAD.WIDE R18, R18, 0x2, R28 ;  /* 0x0000000212127825 */ /* 0x000fe200078e021c */
[----:B------:R-:W-:-:S03]  /*7b0b0*/  PRMT R24, R4, 0x7632, R24 ;  /* 0x0000763204187816 */ /* 0x000fc60000000018 */
[C---:B------:R-:W-:Y:S01]  /*7b0c0*/  IMAD.WIDE R20, R0.reuse, 0x2, R2 ;  /* 0x0000000200147825 */ /* 0x040fe200078e0202 */
[----:B------:R-:W-:Y:S03]  /*7b0d0*/  @P0 STG.E.U16 [R16.64], R4 ;  /* 0x0000000410000986 */ /* 0x000fe6000c101506 */
[----:B------:R-:W-:Y:S01]  /*7b0e0*/  IMAD.WIDE R22, R0, 0x2, R28 ;  /* 0x0000000200167825 */ /* 0x000fe200078e021c */
[----:B------:R-:W-:Y:S04]  /*7b0f0*/  @P1 STG.E.U16 [R18.64], R24 ;  /* 0x0000001812001986 */ /* 0x000fe8000c101506 */
[----:B------:R-:W0:Y:S04]  /*7b100*/  S2R R11, SR_TID.X ;  /* 0x00000000000b7919 */ /* 0x000e280000002100 */
[----:B--2---:R-:W-:Y:S01]  /*7b110*/  @P6 STG.E.U16 [R20.64], R27 ;  /* 0x0000001b14006986 */ /* 0x004fe2000c101506 */
[----:B---3--:R-:W-:-:S13]  /*7b120*/  ISETP.LT.AND P3, PT, R15, c[0x0][0x178], !P3 ;  /* 0x00005e000f007a0c */ /* 0x008fda0005f61270 */
[----:B------:R1:W-:Y:S02]  /*7b130*/  @P3 STG.E.U16 [R22.64], R8 ;  /* 0x0000000816003986 */ /* 0x0003e4000c101506 */
[----:B-1----:R-:W-:Y:S02]  /*7b140*/  PRMT R8, R27, 0x7632, R8 ;  /* 0x000076321b087816 */ /* 0x002fe40000000008 */
[----:B------:R-:W2:Y:S01]  /*7b150*/  LDL.LU R27, [R1+0x1cd8] ;  /* 0x001cd800011b7983 */ /* 0x000ea20000300800 */
[C---:B0-----:R-:W-:Y:S01]  /*7b160*/  LOP3.LUT R10, R11.reuse, 0xff, RZ, 0xc0, !PT ;  /* 0x000000ff0b0a7812 */ /* 0x041fe200078ec0ff */
[----:B------:R-:W-:-:S05]  /*7b170*/  IMAD.SHL.U32 R11, R11, 0x1000, RZ ;  /* 0x000010000b0b7824 */ /* 0x000fca00078e00ff */
[----:B------:R-:W-:-:S05]  /*7b180*/  LOP3.LUT R11, R11, 0x6000, RZ, 0xc0, !PT ;  /* 0x000060000b0b7812 */ /* 0x000fca00078ec0ff */
[----:B------:R-:W-:-:S05]  /*7b190*/  IMAD R11, R10, 0x10, R11 ;  /* 0x000000100a0b7824 */ /* 0x000fca00078e020b */
[----:B------:R-:W-:-:S05]  /*7b1a0*/  LOP3.LUT R11, R11, 0x20, RZ, 0x3c, !PT ;  /* 0x000000200b0b7812 */ /* 0x000fca00078e3cff */
[----:B------:R-:W0:Y:S01]  /*7b1b0*/  LDS.128 R16, [R11+0x1000] ;  /* 0x001000000b107984 */ /* 0x000e220000000c00 */
[----:B------:R-:W-:Y:S02]  /*7b1c0*/  ISETP.LT.AND P1, PT, R7, c[0x0][0x178], !P4 ;  /* 0x00005e0007007a0c */ /* 0x000fe40006721270 */
[----:B------:R-:W-:Y:S02]  /*7b1d0*/  ISETP.LT.AND P4, PT, R15, c[0x0][0x178], !P4 ;  /* 0x00005e000f007a0c */ /* 0x000fe40006781270 */
[----:B------:R-:W-:Y:S02]  /*7b1e0*/  IADD3 R20, R0, c[0x0][0x198], RZ ;  /* 0x0000660000147a10 */ /* 0x000fe40007ffe0ff */
[----:B------:R-:W-:Y:S02]  /*7b1f0*/  PRMT R4, R8, 0x7632, R4 ;  /* 0x0000763208047816 */ /* 0x000fe40000000004 */
[C---:B------:R-:W-:Y:S01]  /*7b200*/  IADD3 R0, R20.reuse, c[0x0][0x198], RZ ;  /* 0x0000660014007a10 */ /* 0x040fe20007ffe0ff */
[----:B------:R-:W-:Y:S01]  /*7b210*/  IMAD.WIDE R22, R20, 0x2, R2 ;  /* 0x0000000214167825 */ /* 0x000fe200078e0202 */
[----:B------:R-:W-:-:S03]  /*7b220*/  IADD3 R25, R26, 0xca, RZ ;  /* 0x000000ca1a197810 */ /* 0x000fc60007ffe0ff */
[----:B------:R-:W-:Y:S01]  /*7b230*/  IMAD.WIDE R20, R20, 0x2, R28 ;  /* 0x0000000214147825 */ /* 0x000fe200078e021c */
[----:B------:R-:W-:Y:S01]  /*7b240*/  @P1 STG.E.U16 [R22.64], R8 ;  /* 0x0000000816001986 */ /* 0x000fe2000c101506 */
[----:B------:R-:W-:Y:S02]  /*7b250*/  ISETP.GE.AND P0, PT, R25, c[0x0][0x17c], PT ;  /* 0x00005f0019007a0c */ /* 0x000fe40003f06270 */
[C---:B------:R-:W-:Y:S01]  /*7b260*/  IADD3 R24, R26.reuse, 0xcb, RZ ;  /* 0x000000cb1a187810 */ /* 0x040fe20007ffe0ff */
[----:B------:R1:W-:Y:S01]  /*7b270*/  @P4 STG.E.U16 [R20.64], R4 ;  /* 0x0000000414004986 */ /* 0x0003e2000c101506 */
[C---:B------:R-:W-:Y:S02]  /*7b280*/  IADD3 R25, R26.reuse, 0xcc, RZ ;  /* 0x000000cc1a197810 */ /* 0x040fe40007ffe0ff */
[----:B-1----:R-:W-:Y:S02]  /*7b290*/  IADD3 R4, R26, 0xcd, RZ ;  /* 0x000000cd1a047810 */ /* 0x002fe40007ffe0ff */
[----:B------:R-:W1:Y:S01]  /*7b2a0*/  S2R R26, SR_TID.X ;  /* 0x00000000001a7919 */ /* 0x000e620000002100 */
[----:B------:R-:W-:-:S02]  /*7b2b0*/  ISETP.LT.AND P3, PT, R7, c[0x0][0x178], !P2 ;  /* 0x00005e0007007a0c */ /* 0x000fc40005761270 */
[----:B------:R-:W-:Y:S01]  /*7b2c0*/  ISETP.LT.AND P2, PT, R15, c[0x0][0x178], !P2 ;  /* 0x00005e000f007a0c */ /* 0x000fe20005741270 */
[----:B0-----:R0:W-:Y:S01]  /*7b2d0*/  STL.64 [R1+0x1cb0], R18 ;  /* 0x001cb01201007387 */ /* 0x0011e20000100a00 */
[C---:B------:R-:W-:Y:S01]  /*7b2e0*/  IMAD.WIDE R22, R0.reuse, 0x2, R2 ;  /* 0x0000000200167825 */ /* 0x040fe200078e0202 */
[----:B------:R-:W-:Y:S02]  /*7b2f0*/  ISETP.LT.AND P4, PT, R7, c[0x0][0x178], !P5 ;  /* 0x00005e0007007a0c */ /* 0x000fe40006f81270 */
[----:B0-----:R-:W0:Y:S01]  /*7b300*/  S2R R19, SR_TID.X ;  /* 0x0000000000137919 */ /* 0x001e220000002100 */
[C---:B------:R-:W-:Y:S01]  /*7b310*/  IMAD.WIDE R20, R0.reuse, 0x2, R28 ;  /* 0x0000000200147825 */ /* 0x040fe200078e021c */
[----:B------:R-:W-:-:S03]  /*7b320*/  IADD3 R0, R0, c[0x0][0x198], RZ ;  /* 0x0000660000007a10 */ /* 0x000fc60007ffe0ff */
[C---:B-1----:R-:W-:Y:S01]  /*7b330*/  IMAD.SHL.U32 R11, R26.reuse, 0x1000, RZ ;  /* 0x000010001a0b7824 */ /* 0x042fe200078e00ff */
[----:B------:R-:W-:Y:S01]  /*7b340*/  LOP3.LUT R14, R26, 0xff, RZ, 0xc0, !PT ;  /* 0x000000ff1a0e7812 */ /* 0x000fe200078ec0ff */
[----:B------:R-:W3:Y:S03]  /*7b350*/  LDL.LU R10, [R1+0x290] ;  /* 0x00029000010a7983 */ /* 0x000ee60000300800 */
[----:B------:R-:W-:-:S05]  /*7b360*/  LOP3.LUT R11, R11, 0x6000, RZ, 0xc0, !PT ;  /* 0x000060000b0b7812 */ /* 0x000fca00078ec0ff */
[----:B------:R-:W-:Y:S01]  /*7b370*/  IMAD R11, R14, 0x10, R11 ;  /* 0x000000100e0b7824 */ /* 0x000fe200078e020b */
[----:B------:R-:W-:-:S04]  /*7b380*/  ISETP.LT.AND P5, PT, R15, c[0x0][0x178], !P5 ;  /* 0x00005e000f007a0c */ /* 0x000fc80006fa1270 */
[----:B------:R-:W-:Y:S02]  /*7b390*/  LOP3.LUT R11, R11, 0x40, RZ, 0x3c, !PT ;  /* 0x000000400b0b7812 */ /* 0x000fe400078e3cff */
[----:B0-----:R-:W-:Y:S02]  /*7b3a0*/  LOP3.LUT R14, R19, 0xff, RZ, 0xc0, !PT ;  /* 0x000000ff130e7812 */ /* 0x001fe400078ec0ff */
[----:B------:R-:W-:Y:S02]  /*7b3b0*/  ISETP.GE.AND P6, PT, R24, c[0x0][0x17c], PT ;  /* 0x00005f0018007a0c */ /* 0x000fe40003fc6270 */
[----:B------:R-:W-:Y:S01]  /*7b3c0*/  ISETP.GE.AND P1, PT, R25, c[0x0][0x17c], PT ;  /* 0x00005f0019007a0c */ /* 0x000fe20003f26270 */
[C---:B------:R-:W-:Y:S01]  /*7b3d0*/  IMAD.WIDE R24, R0.reuse, 0x2, R28 ;  /* 0x0000000200187825 */ /* 0x040fe200078e021c */
[----:B--2---:R-:W-:Y:S04]  /*7b3e0*/  @P3 STG.E.U16 [R22.64], R27 ;  /* 0x0000001b16003986 */ /* 0x004fe8000c101506 */
[----:B------:R0:W-:Y:S04]  /*7b3f0*/  @P2 STG.E.U16 [R20.64], R12 ;  /* 0x0000000c14002986 */ /* 0x0001e8000c101506 */
[----:B------:R1:W2:Y:S01]  /*7b400*/  LDS.128 R20, [R11+0x1000] ;  /* 0x001000000b147984 */ /* 0x0002a20000000c00 */
[----:B0-----:R-:W-:Y:S01]  /*7b410*/  PRMT R12, R27, 0x7632, R12 ;  /* 0x000076321b0c7816 */ /* 0x001fe2000000000c */
[----:B------:R-:W-:Y:S01]  /*7b420*/  IMAD.WIDE R26, R0, 0x2, R2 ;  /* 0x00000002001a7825 */ /* 0x000fe200078e0202 */
[----:B------:R-:W-:Y:S01]  /*7b430*/  ISETP.GE.AND P3, PT, R4, c[0x0][0x17c], PT ;  /* 0x00005f0004007a0c */ /* 0x000fe20003f66270 */
[----:B-1----:R-:W4:Y:S04]  /*7b440*/  LDL.LU R11, [R1+0x280] ;  /* 0x00028000010b7983 */ /* 0x002f280000300800 */
[----:B------:R0:W-:Y:S02]  /*7b450*/  @P4 STG.E.U16 [R26.64], R12 ;  /* 0x0000000c1a004986 */ /* 0x0001e4000c101506 */
[----:B0-----:R-:W-:-:S05]  /*7b460*/  IMAD.SHL.U32 R27, R19, 0x1000, RZ ;  /* 0x00001000131b7824 */ /* 0x001fca00078e00ff */
[----:B------:R-:W-:-:S05]  /*7b470*/  LOP3.LUT R27, R27, 0x6000, RZ, 0xc0, !PT ;  /* 0x000060001b1b7812 */ /* 0x000fca00078ec0ff */
[----:B------:R-:W-:Y:S01]  /*7b480*/  IMAD R27, R14, 0x10, R27 ;  /* 0x000000100e1b7824 */ /* 0x000fe200078e021b */
[----:B------:R-:W-:-:S04]  /*7b490*/  PRMT R4, R12, 0x7632, R4 ;  /* 0x000076320c047816 */ /* 0x000fc80000000004 */
[----:B------:R-:W-:Y:S01]  /*7b4a0*/  LOP3.LUT R27, R27, 0x60, RZ, 0x3c, !PT ;  /* 0x000000601b1b7812 */ /* 0x000fe200078e3cff */
[----:B------:R-:W-:Y:S05]  /*7b4b0*/  @P5 STG.E.U16 [R24.64], R4 ;  /* 0x0000000418005986 */ /* 0x000fea000c101506 */
[----:B------:R-:W0:Y:S04]  /*7b4c0*/  LDS.128 R24, [R27+0x1000] ;  /* 0x001000001b187984 */ /* 0x000e280000000c00 */
[----:B--2---:R1:W-:Y:S04]  /*7b4d0*/  STL [R1+0x1c98], R23 ;  /* 0x001c981701007387 */ /* 0x0043e80000100800 */
[----:B-1----:R-:W2:Y:S04]  /*7b4e0*/  LDL.LU R23, [R1+0x1054] ;  /* 0x0010540001177983 */ /* 0x002ea80000300800 */
[----:B0-----:R0:W-:Y:S04]  /*7b4f0*/  STL [R1+0x1c94], R27 ;  /* 0x001c941b01007387 */ /* 0x0011e80000100800 */
[----:B0-----:R-:W4:Y:S01]  /*7b500*/  LDL.LU R27, [R1+0x106c] ;  /* 0x00106c00011b7983 */ /* 0x001f220000300800 */
[----:B------:R-:W-:-:S02]  /*7b510*/  ISETP.LT.AND P2, PT, R7, c[0x0][0x178], !P0 ;  /* 0x00005e0007007a0c */ /* 0x000fc40004741270 */
[----:B------:R-:W-:Y:S02]  /*7b520*/  ISETP.LT.AND P4, PT, R15, c[0x0][0x178], !P0 ;  /* 0x00005e000f007a0c */ /* 0x000fe40004781270 */
[----:B------:R-:W-:Y:S02]  /*7b530*/  IADD3 R0, R0, c[0x0][0x198], RZ ;  /* 0x0000660000007a10 */ /* 0x000fe40007ffe0ff */
[----:B------:R-:W-:Y:S02]  /*7b540*/  ISETP.LT.AND P5, PT, R7, c[0x0][0x178], !P6 ;  /* 0x00005e0007007a0c */ /* 0x000fe400077a1270 */
[----:B------:R-:W-:Y:S01]  /*7b550*/  ISETP.LT.AND P6, PT, R15, c[0x0][0x178], !P6 ;  /* 0x00005e000f007a0c */ /* 0x000fe200077c1270 */
[----:B------:R-:W-:-:S04]  /*7b560*/  IMAD.WIDE R18, R0, 0x2, R2 ;  /* 0x0000000200127825 */ /* 0x000fc800078e0202 */
[C---:B------:R-:W-:Y:S01]  /*7b570*/  IMAD.WIDE R14, R0.reuse, 0x2, R28 ;  /* 0x00000002000e7825 */ /* 0x040fe200078e021c */
[----:B------:R-:W-:Y:S01]  /*7b580*/  IADD3 R0, R0, c[0x0][0x198], RZ ;  /* 0x0000660000007a10 */ /* 0x000fe20007ffe0ff */
[----:B---3--:R0:W-:Y:S01]  /*7b590*/  @P2 STG.E.U16 [R18.64], R10 ;  /* 0x0000000a12002986 */ /* 0x0081e2000c101506 */
[----:B------:R-:W-:-:S03]  /*7b5a0*/  PRMT R12, R16, 0x7632, R12 ;  /* 0x00007632100c7816 */ /* 0x000fc6000000000c */
[----:B------:R1:W-:Y:S01]  /*7b5b0*/  @P4 STG.E.U16 [R14.64], R16 ;  /* 0x000000100e004986 */ /* 0x0003e2000c101506 */
[----:B------:R-:W-:Y:S01]  /*7b5c0*/  ISETP.LT.AND P4, PT, R7, c[0x0][0x178], !P1 ;  /* 0x00005e0007007a0c */ /* 0x000fe20004f81270 */
[----:B0-----:R-:W-:-:S04]  /*7b5d0*/  IMAD.WIDE R18, R0, 0x2, R2 ;  /* 0x0000000200127825 */ /* 0x001fc800078e0202 */
[----:B-1----:R-:W-:Y:S01]  /*7b5e0*/  IMAD.WIDE R14, R0, 0x2, R28 ;  /* 0x00000002000e7825 */ /* 0x002fe200078e021c */
[----:B------:R0:W-:Y:S01]  /*7b5f0*/  STL.64 [R1+0x1cc8], R16 ;  /* 0x001cc81001007387 */ /* 0x0001e20000100a00 */
[C---:B--2---:R-:W-:Y:S02]  /*7b600*/  IADD3 R8, R23.reuse, 0xce, RZ ;  /* 0x000000ce17087810 */ /* 0x044fe40007ffe0ff */
[----:B------:R-:W-:Y:S02]  /*7b610*/  IADD3 R4, R23, 0xcf, RZ ;  /* 0x000000cf17047810 */ /* 0x000fe40007ffe0ff */
[----:B------:R-:W-:Y:S02]  /*7b620*/  ISETP.GE.AND P0, PT, R8, c[0x0][0x17c], PT ;  /* 0x00005f0008007a0c */ /* 0x000fe40003f06270 */
[----:B------:R-:W-:Y:S02]  /*7b630*/  PRMT R8, R10, 0x7632, R8 ;  /* 0x000076320a087816 */ /* 0x000fe40000000008 */
[----:B------:R-:W-:Y:S01]  /*7b640*/  ISETP.GE.AND P2, PT, R4, c[0x0][0x17c], PT ;  /* 0x00005f0004007a0c */ /* 0x000fe20003f46270 */
[----:B------:R-:W2:Y:S01]  /*7b650*/  LDL.LU R10, [R1+0x240] ;  /* 0x00024000010a7983 */ /* 0x000ea20000300800 */
[----:B------:R-:W-:-:S02]  /*7b660*/  IADD3 R4, R0, c[0x0][0x198], RZ ;  /* 0x0000660000047a10 */ /* 0x000fc40007ffe0ff */
[----:B------:R-:W-:Y:S01]  /*7b670*/  IADD3 R0, R23, 0xd0, RZ ;  /* 0x000000d017007810 */ /* 0x000fe20007ffe0ff */
[----:B------:R-:W-:Y:S04]  /*7b680*/  @P5 STG.E.U16 [R18.64], R8 ;  /* 0x0000000812005986 */ /* 0x000fe8000c101506 */
[----:B------:R1:W-:Y:S01]  /*7b690*/  @P6 STG.E.U16 [R14.64], R12 ;  /* 0x0000000c0e006986 */ /* 0x0003e2000c101506 */
[----:B------:R-:W-:Y:S02]  /*7b6a0*/  ISETP.LT.AND P6, PT, R7, c[0x0][0x178], !P3 ;  /* 0x00005e0007007a0c */ /* 0x000fe40005fc1270 */
[----:B------:R-:W-:Y:S02]  /*7b6b0*/  ISETP.GE.AND P5, PT, R0, c[0x0][0x17c], PT ;  /* 0x00005f0000007a0c */ /* 0x000fe40003fa6270 */
[C---:B------:R-:W-:Y:S01]  /*7b6c0*/  IADD3 R0, R4.reuse, c[0x0][0x198], RZ ;  /* 0x0000660004007a10 */ /* 0x040fe20007ffe0ff */
[----:B0-----:R-:W-:-:S04]  /*7b6d0*/  IMAD.WIDE R16, R4, 0x2, R28 ;  /* 0x0000000204107825 */ /* 0x001fc800078e021c */
[----:B-1----:R-:W-:Y:S01]  /*7b6e0*/  IMAD.WIDE R14, R4, 0x2, R2 ;  /* 0x00000002040e7825 */ /* 0x002fe200078e0202 */
[----:B----4-:R-:W-:-:S04]  /*7b6f0*/  ISETP.LT.AND P1, PT, R27, c[0x0][0x178], !P1 ;  /* 0x00005e001b007a0c */ /* 0x010fc80004f21270 */
[----:B------:R0:W-:Y:S01]  /*7b700*/  @P4 STG.E.U16 [R14.64], R11 ;  /* 0x0000000b0e004986 */ /* 0x0001e2000c101506 */
[----:B------:R-:W-:Y:S01]  /*7b710*/  PRMT R4, R11, 0x7632, R4 ;  /* 0x000076320b047816 */ /* 0x000fe20000000004 */
[----:B0-----:R-:W-:-:S07]  /*7b720*/  IMAD.WIDE R14, R0, 0x2, R2 ;  /* 0x00000002000e7825 */ /* 0x001fce00078e0202 */
[----:B------:R-:W-:Y:S04]  /*7b730*/  @P1 STG.E.U16 [R16.64], R20 ;  /* 0x0000001410001986 */ /* 0x000fe8000c101506 */
[----:B------:R0:W-:Y:S04]  /*7b740*/  @P6 STG.E.U16 [R14.64], R4 ;  /* 0x000000040e006986 */ /* 0x0001e8000c101506 */
[----:B0-----:R-:W3:Y:S04]  /*7b750*/  LDL.LU R14, [R1+0x234] ;  /* 0x00023400010e7983 */ /* 0x001ee80000300800 */
[----:B------:R-:W4:Y:S04]  /*7b760*/  LDL.LU R11, [R1+0x24] ;  /* 0x00002400010b7983 */ /* 0x000f280000300800 */
[----:B------:R0:W-:Y:S04]  /*7b770*/  STL.64 [R1+0x1cd0], R20 ;  /* 0x001cd01401007387 */ /* 0x0001e80000100a00 */
[----:B------:R-:W3:Y:S01]  /*7b780*/  LDL.LU R15, [R1+0x254] ;  /* 0x00025400010f7983 */ /* 0x000ee20000300800 */
[----:B------:R-:W-:-:S02]  /*7b790*/  ISETP.LT.AND P3, PT, R27, c[0x0][0x178], !P3 ;  /* 0x00005e001b007a0c */ /* 0x000fc40005f61270 */
[----:B------:R-:W-:Y:S02]  /*7b7a0*/  ISETP.LT.AND P1, PT, R7, c[0x0][0x178], !P0 ;  /* 0x00005e0007007a0c */ /* 0x000fe40004721270 */
[----:B------:R-:W-:Y:S02]  /*7b7b0*/  ISETP.LT.AND P0, PT, R27, c[0x0][0x178], !P0 ;  /* 0x00005e001b007a0c */ /* 0x000fe40004701270 */
[----:B------:R-:W-:Y:S02]  /*7b7c0*/  IADD3 R4, R0, c[0x0][0x198], RZ ;  /* 0x0000660000047a10 */ /* 0x000fe40007ffe0ff */
[----:B------:R-:W-:Y:S02]  /*7b7d0*/  IADD3 R8, R23, 0xd1, RZ ;  /* 0x000000d117087810 */ /* 0x000fe40007ffe0ff */
[----:B------:R-:W-:Y:S01]  /*7b7e0*/  PRMT R12, R20, 0x7632, R12 ;  /* 0x00007632140c7816 */ /* 0x000fe2000000000c */
[----:B0-----:R-:W-:Y:S01]  /*7b7f0*/  IMAD.WIDE R20, R0, 0x2, R28 ;  /* 0x0000000200147825 */ /* 0x001fe200078e021c */
[----:B------:R-:W-:-:S02]  /*7b800*/  ISETP.GE.AND P4, PT, R8, c[0x0][0x17c], PT ;  /* 0x00005f0008007a0c */ /* 0x000fc40003f86270 */
[C---:B------:R-:W-:Y:S01]  /*7b810*/  IADD3 R8, R23.reuse, 0xd2, RZ ;  /* 0x000000d217087810 */ /* 0x040fe20007ffe0ff */
[C---:B------:R-:W-:Y:S01]  /*7b820*/  IMAD.WIDE R18, R4.reuse, 0x2, R2 ;  /* 0x0000000204127825 */ /* 0x040fe200078e0202 */
[----:B------:R0:W-:Y:S03]  /*7b830*/  @P3 STG.E.U16 [R20.64], R12 ;  /* 0x0000000c14003986 */ /* 0x0001e6000c101506 */
[----:B------:R-:W-:Y:S01]  /*7b840*/  IMAD.WIDE R16, R4, 0x2, R28 ;  /* 0x0000000204107825 */ /* 0x000fe200078e021c */
[----:B------:R-:W-:Y:S02]  /*7b850*/  IADD3 R0, R23, 0xd3, RZ ;  /* 0x000000d317007810 */ /* 0x000fe40007ffe0ff */
[----:B------:R-:W-:Y:S02]  /*7b860*/  ISETP.GE.AND P6, PT, R8, c[0x0][0x17c], PT ;  /* 0x00005f0008007a0c */ /* 0x000fe40003fc6270 */
[----:B------:R-:W-:-:S02]  /*7b870*/  IADD3 R8, R4, c[0x0][0x198], RZ ;  /* 0x0000660004087a10 */ /* 0x000fc40007ffe0ff */
[----:B------:R-:W-:Y:S02]  /*7b880*/  ISETP.GE.AND P3, PT, R0, c[0x0][0x17c], PT ;  /* 0x00005f0000007a0c */ /* 0x000fe40003f66270 */
[C---:B------:R-:W-:Y:S01]  /*7b890*/  IADD3 R0, R8.reuse, c[0x0][0x198], RZ ;  /* 0x0000660008007a10 */ /* 0x040fe20007ffe0ff */
[----:B0-----:R-:W-:Y:S01]  /*7b8a0*/  IMAD.WIDE R20, R8, 0x2, R2 ;  /* 0x0000000208147825 */ /* 0x001fe200078e0202 */
[----:B--2---:R0:W-:Y:S04]  /*7b8b0*/  @P1 STG.E.U16 [R18.64], R10 ;  /* 0x0000000a12001986 */ /* 0x0041e8000c101506 */
[----:B------:R1:W-:Y:S01]  /*7b8c0*/  @P0 STG.E.U16 [R16.64], R24 ;  /* 0x0000001810000986 */ /* 0x0003e2000c101506 */
[----:B------:R-:W-:Y:S02]  /*7b8d0*/  ISETP.LT.AND P0, PT, R7, c[0x0][0x178], !P2 ;  /* 0x00005e0007007a0c */ /* 0x000fe40005701270 */
[----:B------:R-:W-:-:S02]  /*7b8e0*/  ISETP.LT.AND P2, PT, R27, c[0x0][0x178], !P2 ;  /* 0x00005e001b007a0c */ /* 0x000fc40005741270 */
[----:B------:R-:W-:Y:S01]  /*7b8f0*/  PRMT R12, R10, 0x7632, R12 ;  /* 0x000076320a0c7816 */ /* 0x000fe2000000000c */
[----:B0-----:R-:W-:Y:S01]  /*7b900*/  IMAD.WIDE R18, R0, 0x2, R2 ;  /* 0x0000000200127825 */ /* 0x001fe200078e0202 */
[----:B-1----:R-:W-:-:S03]  /*7b910*/  PRMT R24, R24, 0x7632, R24 ;  /* 0x0000763218187816 */ /* 0x002fc60000000018 */
[----:B------:R-:W-:-:S04]  /*7b920*/  IMAD.WIDE R16, R8, 0x2, R28 ;  /* 0x0000000208107825 */ /* 0x000fc800078e021c */
[----:B------:R0:W-:Y:S04]  /*7b930*/  @P0 STG.E.U16 [R20.64], R12 ;  /* 0x0000000c14000986 */ /* 0x0001e8000c101506 */
[----:B------:R1:W-:Y:S04]  /*7b940*/  @P2 STG.E.U16 [R16.64], R24 ;  /* 0x0000001810002986 */ /* 0x0003e8000c101506 */
[----:B---3--:R-:W-:Y:S04]  /*7b950*/  STL [R1+0x1cb8], R15 ;  /* 0x001cb80f01007387 */ /* 0x008fe80000100800 */
[----:B------:R-:W2:Y:S04]  /*7b960*/  LDL.LU R10, [R1+0x34] ;  /* 0x00003400010a7983 */ /* 0x000ea80000300800 */
[----:B------:R-:W-:Y:S04]  /*7b970*/  STL.64 [R1+0x8], R18 ;  /* 0x0000081201007387 */ /* 0x000fe80000100a00 */
[----:B0-----:R-:W3:Y:S04]  /*7b980*/  LDL.LU.64 R20, [R1+0x1cd0] ;  /* 0x001cd00001147983 */ /* 0x001ee80000300a00 */
[----:B-1----:R-:W4:Y:S04]  /*7b990*/  LDL.LU.64 R16, [R1+0x1cc8] ;  /* 0x001cc80001107983 */ /* 0x002f280000300a00 */
[----:B------:R0:W-:Y:S04]  /*7b9a0*/  STL.64 [R1+0x1cc0], R24 ;  /* 0x001cc01801007387 */ /* 0x0001e80000100a00 */
[----:B0-----:R-:W2:Y:S01]  /*7b9b0*/  LDL.LU.64 R24, [R1+0x8] ;  /* 0x0000080001187983 */ /* 0x001ea20000300a00 */
[----:B------:R-:W-:-:S02]  /*7b9c0*/  ISETP.LT.AND P1, PT, R7, c[0x0][0x178], !P5 ;  /* 0x00005e0007007a0c */ /* 0x000fc40006f21270 */
[----:B------:R-:W-:Y:S02]  /*7b9d0*/  ISETP.LT.AND P5, PT, R27, c[0x0][0x178], !P5 ;  /* 0x00005e001b007a0c */ /* 0x000fe40006fa1270 */
[C---:B------:R-:W-:Y:S01]  /*7b9e0*/  IADD3 R12, R0.reuse, c[0x0][0x198], RZ ;  /* 0x00006600000c7a10 */ /* 0x040fe20007ffe0ff */
[----:B------:R-:W-:Y:S01]  /*7b9f0*/  IMAD.WIDE R18, R0, 0x2, R28 ;  /* 0x0000000200127825 */ /* 0x000fe200078e021c */
[----:B---3--:R-:W-:Y:S02]  /*7ba00*/  PRMT R20, R14, 0x7632, R20 ;  /* 0x000076320e147816 */ /* 0x008fe40000000014 */
[----:B----4-:R-:W-:-:S05]  /*7ba10*/  PRMT R16, R11, 0x7632, R16 ;  /* 0x000076320b107816 */ /* 0x010fca0000000010 */
[----:B--2---:R0:W-:Y:S01]  /*7ba20*/  @P1 STG.E.U16 [R24.64], R14 ;  /* 0x0000000e18001986 */ /* 0x0041e2000c101506 */
[----:B------:R-:W-:Y:S02]  /*7ba30*/  ISETP.LT.AND P1, PT, R7, c[0x0][0x178], !P4 ;  /* 0x00005e0007007a0c */ /* 0x000fe40006721270 */
[----:B------:R-:W-:Y:S01]  /*7ba40*/  ISETP.LT.AND P4, PT, R27, c[0x0][0x178], !P4 ;  /* 0x00005e001b007a0c */ /* 0x000fe20006781270 */
[----:B------:R1:W-:Y:S01]  /*7ba50*/  @P5 STG.E.U16 [R18.64], R11 ;  /* 0x0000000b12005986 */ /* 0x0003e2000c101506 */
[----:B0-----:R-:W-:-:S04]  /*7ba60*/  IMAD.WIDE R24, R12, 0x2, R2 ;  /* 0x000000020c187825 */ /* 0x001fc800078e0202 */
[----:B------:R-:W-:Y:S01]  /*7ba70*/  IMAD.WIDE R14, R12, 0x2, R28 ;  /* 0x000000020c0e7825 */ /* 0x000fe200078e021c */
[----:B-1----:R-:W2:Y:S04]  /*7ba80*/  LDL.LU R11, [R1+0x264] ;  /* 0x00026400010b7983 */ /* 0x002ea80000300800 */
[----:B------:R0:W-:Y:S04]  /*7ba90*/  @P1 STG.E.U16 [R24.64], R20 ;  /* 0x0000001418001986 */ /* 0x0001e8000c101506 */
[----:B------:R1:W-:Y:S04]  /*7baa0*/  @P4 STG.E.U16 [R14.64], R16 ;  /* 0x000000100e004986 */ /* 0x0003e8000c101506 */
[----:B0-----:R-:W3:Y:S04]  /*7bab0*/  LDL.LU.64 R24, [R1+0x1cc0] ;  /* 0x001cc00001187983 */ /* 0x001ee80000300a00 */
[----:B-1----:R-:W4:Y:S01]  /*7bac0*/  LDL.LU R15, [R1+0x1cb8] ;  /* 0x001cb800010f7983 */ /* 0x002f220000300800 */
[----:B------:R-:W-:-:S02]  /*7bad0*/  ISETP.LT.AND P2, PT, R7, c[0x0][0x178], !P6 ;  /* 0x00005e0007007a0c */ /* 0x000fc40007741270 */
[----:B------:R-:W-:Y:S02]  /*7bae0*/  IADD3 R0, R12, c[0x0][0x198], RZ ;  /* 0x000066000c007a10 */ /* 0x000fe40007ffe0ff */
[----:B------:R-:W-:-:S03]  /*7baf0*/  ISETP.LT.AND P6, PT, R27, c[0x0][0x178], !P6 ;  /* 0x00005e001b007a0c */ /* 0x000fc600077c1270 */
[----:B------:R-:W-:Y:S01]  /*7bb00*/  IMAD.WIDE R18, R0, 0x2, R2 ;  /* 0x0000000200127825 */ /* 0x000fe200078e0202 */
[C---:B------:R-:W-:Y:S02]  /*7bb10*/  IADD3 R4, R23.reuse, 0xd4, RZ ;  /* 0x000000d417047810 */ /* 0x040fe40007ffe0ff */
[----:B------:R-:W-:Y:S02]  /*7bb20*/  IADD3 R8, R23, 0xd5, RZ ;  /* 0x000000d517087810 */ /* 0x000fe40007ffe0ff */
[----:B------:R-:W-:Y:S02]  /*7bb30*/  ISETP.LT.AND P4, PT, R7, c[0x0][0x178], !P3 ;  /* 0x00005e0007007a0c */ /* 0x000fe40005f81270 */
[----:B------:R-:W-:Y:S02]  /*7bb40*/  ISETP.GE.AND P0, PT, R4, c[0x0][0x17c], PT ;  /* 0x00005f0004007a0c */ /* 0x000fe40003f06270 */
[----:B------:R-:W-:Y:S02]  /*7bb50*/  ISETP.GE.AND P5, PT, R8, c[0x0][0x17c], PT ;  /* 0x00005f0008007a0c */ /* 0x000fe40003fa6270 */
[----:B------:R-:W-:-:S02]  /*7bb60*/  PRMT R8, R10, 0x7632, R8 ;  /* 0x000076320a087816 */ /* 0x000fc40000000008 */
[----:B------:R-:W-:Y:S02]  /*7bb70*/  ISETP.LT.AND P3, PT, R27, c[0x0][0x178], !P3 ;  /* 0x00005e001b007a0c */ /* 0x000fe40005f61270 */
[----:B------:R-:W-:Y:S01]  /*7bb80*/  IADD3 R4, R23, 0xd6, RZ ;  /* 0x000000d617047810 */ /* 0x000fe20007ffe0ff */
[----:B----4-:R0:W-:Y:S01]  /*7bb90*/  @P2 STG.E.U16 [R18.64], R15 ;  /* 0x0000000f12002986 */ /* 0x0101e2000c101506 */
[----:B------:R-:W-:Y:S01]  /*7bba0*/  PRMT R12, R15, 0x7632, R12 ;  /* 0x000076320f0c7816 */ /* 0x000fe2000000000c */
[C---:B0-----:R-:W-:Y:S01]  /*7bbb0*/  IMAD.WIDE R18, R0.reuse, 0x2, R28 ;  /* 0x0000000200127825 */ /* 0x041fe200078e021c */
[----:B------:R-:W-:-:S04]  /*7bbc0*/  IADD3 R0, R0, c[0x0][0x198], RZ ;  /* 0x0000660000007a10 */ /* 0x000fc80007ffe0ff */
[----:B------:R0:W-:Y:S01]  /*7bbd0*/  @P6 STG.E.U16 [R18.64], R10 ;  /* 0x0000000a12006986 */ /* 0x0001e2000c101506 */
[----:B------:R-:W-:Y:S01]  /*7bbe0*/  ISETP.LT.AND P6, PT, R7, c[0x0][0x178], !P0 ;  /* 0x00005e0007007a0c */ /* 0x000fe200047c1270 */
[C---:B------:R-:W-:Y:S02]  /*7bbf0*/  IMAD.WIDE R14, R0.reuse, 0x2, R28 ;  /* 0x00000002000e7825 */ /* 0x040fe400078e021c */
[----:B0-----:R-:W4:Y:S02]  /*7bc00*/  LDL.LU R10, [R1+0x274] ;  /* 0x00027400010a7983 */ /* 0x001f240000300800 */
[C---:B------:R-:W-:Y:S01]  /*7bc10*/  IMAD.WIDE R18, R0.reuse, 0x2, R2 ;  /* 0x0000000200127825 */ /* 0x040fe200078e0202 */
[----:B------:R-:W-:-:S04]  /*7bc20*/  IADD3 R0, R0, c[0x0][0x198], RZ ;  /* 0x0000660000007a10 */ /* 0x000fc80007ffe0ff */
[----:B------:R0:W-:Y:S04]  /*7bc30*/  @P4 STG.E.U16 [R18.64], R12 ;  /* 0x0000000c12004986 */ /* 0x0001e8000c101506 */
[----:B------:R2:W-:Y:S01]  /*7bc40*/  @P3 STG.E.U16 [R14.64], R8 ;  /* 0x000000080e003986 */ /* 0x0005e2000c101506 */
[----:B0-----:R-:W-:Y:S01]  /*7bc50*/  IMAD.WIDE R18, R0, 0x2, R2 ;  /* 0x0000000200127825 */ /* 0x001fe200078e0202 */
[----:B--2---:R-:W-:-:S04]  /*7bc60*/  PRMT R8, R11, 0x7632, R8 ;  /* 0x000076320b087816 */ /* 0x004fc80000000008 */
[----:B------:R0:W-:Y:S04]  /*7bc70*/  @P6 STG.E.U16 [R18.64], R11 ;  /* 0x0000000b12006986 */ /* 0x0001e8000c101506 */
[----:B0-----:R-:W2:Y:S04]  /*7bc80*/  LDL.LU.64 R18, [R1+0x1cb0] ;  /* 0x001cb00001127983 */ /* 0x001ea80000300a00 */
[----:B------:R-:W2:Y:S01]  /*7bc90*/  LDL.LU R11, [R1+0x2a4] ;  /* 0x0002a400010b7983 */ /* 0x000ea20000300800 */
[----:B------:R-:W-:Y:S02]  /*7bca0*/  ISETP.GE.AND P1, PT, R4, c[0x0][0x17c], PT ;  /* 0x00005f0004007a0c */ /* 0x000fe40003f26270 */
[----:B------:R-:W-:-:S02]  /*7bcb0*/  ISETP.LT.AND P0, PT, R27, c[0x0][0x178], !P0 ;  /* 0x00005e001b007a0c */ /* 0x000fc40004701270 */
[----:B------:R-:W-:Y:S02]  /*7bcc0*/  IADD3 R4, R23, 0xd7, RZ ;  /* 0x000000d717047810 */ /* 0x000fe40007ffe0ff */
[----:B------:R-:W-:Y:S02]  /*7bcd0*/  ISETP.LT.AND P3, PT, R7, c[0x0][0x178], !P5 ;  /* 0x00005e0007007a0c */ /* 0x000fe40006f61270 */
[----:B------:R-:W-:Y:S02]  /*7bce0*/  ISETP.GE.AND P2, PT, R4, c[0x0][0x17c], PT ;  /* 0x00005f0004007a0c */ /* 0x000fe40003f46270 */
[----:B------:R-:W-:Y:S01]  /*7bcf0*/  IADD3 R4, R23, 0xd8, RZ ;  /* 0x000000d817047810 */ /* 0x000fe20007ffe0ff */
[C---:B------:R-:W-:Y:S01]  /*7bd00*/  IMAD.WIDE R14, R0.reuse, 0x2, R28 ;  /* 0x00000002000e7825 */ /* 0x040fe200078e021c */
[----:B------:R-:W-:Y:S02]  /*7bd10*/  ISETP.LT.AND P5, PT, R27, c[0x0][0x178], !P5 ;  /* 0x00005e001b007a0c */ /* 0x000fe40006fa1270 */
[----:B------:R-:W-:-:S02]  /*7bd20*/  IADD3 R0, R0, c[0x0][0x198], RZ ;  /* 0x0000660000007a10 */ /* 0x000fc40007ffe0ff */
[----:B------:R-:W-:Y:S02]  /*7bd30*/  ISETP.GE.AND P4, PT, R4, c[0x0][0x17c], PT ;  /* 0x00005f0004007a0c */ /* 0x000fe40003f86270 */
[----:B------:R-:W-:Y:S01]  /*7bd40*/  IADD3 R4, R23, 0xd9, RZ ;  /* 0x000000d917047810 */ /* 0x000fe20007ffe0ff */
[----:B------:R0:W-:Y:S01]  /*7bd50*/  @P0 STG.E.U16 [R14.64], R5 ;  /* 0x000000050e000986 */ /* 0x0001e2000c101506 */
[----:B------:R-:W-:Y:S02]  /*7bd60*/  PRMT R12, R5, 0x7632, R12 ;  /* 0x00007632050c7816 */ /* 0x000fe4000000000c */
[----:B------:R-:W-:Y:S02]  /*7bd70*/  ISETP.GE.AND P6, PT, R4, c[0x0][0x17c], PT ;  /* 0x00005f0004007a0c */ /* 0x000fe40003fc6270 */
[----:B------:R-:W-:Y:S02]  /*7bd80*/  ISETP.LT.AND P0, PT, R7, c[0x0][0x178], !P1 ;  /* 0x00005e0007007a0c */ /* 0x000fe40004f01270 */
[----:B------:R-:W-:Y:S01]  /*7bd90*/  ISETP.LT.AND P1, PT, R27, c[0x0][0x178], !P1 ;  /* 0x00005e001b007a0c */ /* 0x000fe20004f21270 */
[----:B0-----:R-:W-:-:S04]  /*7bda0*/  IMAD.WIDE R14, R0, 0x2, R2 ;  /* 0x00000002000e7825 */ /* 0x001fc800078e0202 */
[C-C-:B------:R-:W-:Y:S01]  /*7bdb0*/  IMAD.WIDE R4, R0.reuse, 0x2, R28.reuse ;  /* 0x0000000200047825 */ /* 0x140fe200078e021c */
[----:B------:R-:W-:Y:S01]  /*7bdc0*/  IADD3 R0, R0, c[0x0][0x198], RZ ;  /* 0x0000660000007a10 */ /* 0x000fe20007ffe0ff */
[----:B------:R0:W-:Y:S04]  /*7bdd0*/  @P3 STG.E.U16 [R14.64], R8 ;  /* 0x000000080e003986 */ /* 0x0001e8000c101506 */
[----:B------:R1:W-:Y:S01]  /*7bde0*/  @P5 STG.E.U16 [R4.64], R12 ;  /* 0x0000000c04005986 */ /* 0x0003e2000c101506 */
[----:B------:R-:W-:Y:S02]  /*7bdf0*/  ISETP.LT.AND P5, PT, R7, c[0x0][0x178], !P2 ;  /* 0x00005e0007007a0c */ /* 0x000fe400057a1270 */
[----:B0-----:R-:W-:Y:S01]  /*7be00*/  IADD3 R8, R23, 0xda, RZ ;  /* 0x000000da17087810 */ /* 0x001fe20007ffe0ff */
[----:B------:R-:W-:-:S03]  /*7be10*/  IMAD.WIDE R14, R0, 0x2, R28 ;  /* 0x00000002000e7825 */ /* 0x000fc600078e021c */
[----:B------:R-:W-:Y:S01]  /*7be20*/  ISETP.GE.AND P3, PT, R8, c[0x0][0x17c], PT ;  /* 0x00005f0008007a0c */ /* 0x000fe20003f66270 */
[C---:B-1----:R-:W-:Y:S01]  /*7be30*/  IMAD.WIDE R4, R0.reuse, 0x2, R2 ;  /* 0x0000000200047825 */ /* 0x042fe200078e0202 */
[----:B------:R-:W-:Y:S02]  /*7be40*/  IADD3 R8, R0, c[0x0][0x198], RZ ;  /* 0x0000660000087a10 */ /* 0x000fe40007ffe0ff */
[----:B------:R-:W-:Y:S02]  /*7be50*/  ISETP.LT.AND P2, PT, R27, c[0x0][0x178], !P2 ;  /* 0x00005e001b007a0c */ /* 0x000fe40005741270 */
[----:B------:R-:W-:Y:S01]  /*7be60*/  PRMT R20, R9, 0x7632, R20 ;  /* 0x0000763209147816 */ /* 0x000fe20000000014 */
[----:B----4-:R0:W-:Y:S01]  /*7be70*/  @P0 STG.E.U16 [R4.64], R10 ;  /* 0x0000000a04000986 */ /* 0x0101e2000c101506 */
[----:B------:R-:W-:-:S03]  /*7be80*/  PRMT R0, R10, 0x7632, R0 ;  /* 0x000076320a007816 */ /* 0x000fc60000000000 */
[----:B------:R1:W-:Y:S01]  /*7be90*/  @P1 STG.E.U16 [R14.64], R9 ;  /* 0x000000090e001986 */ /* 0x0003e2000c101506 */
[----:B------:R-:W-:Y:S01]  /*7bea0*/  ISETP.LT.AND P1, PT, R7, c[0x0][0x178], !P4 ;  /* 0x00005e0007007a0c */ /* 0x000fe20006721270 */
[----:B0-----:R-:W-:-:S05]  /*7beb0*/  IMAD.WIDE R4, R8, 0x2, R2 ;  /* 0x0000000208047825 */ /* 0x001fca00078e0202 */
[----:B------:R0:W-:Y:S01]  /*7bec0*/  @P5 STG.E.U16 [R4.64], R0 ;  /* 0x0000000004005986 */ /* 0x0001e2000c101506 */
[C---:B-1----:R-:W-:Y:S01]  /*7bed0*/  IMAD.WIDE R14, R8.reuse, 0x2, R28 ;  /* 0x00000002080e7825 */ /* 0x042fe200078e021c */
[----:B------:R-:W-:Y:S02]  /*7bee0*/  ISETP.LT.AND P4, PT, R27, c[0x0][0x178], !P4 ;  /* 0x00005e001b007a0c */ /* 0x000fe40006781270 */
[----:B0-----:R-:W-:Y:S02]  /*7bef0*/  IADD3 R0, R8, c[0x0][0x198], RZ ;  /* 0x0000660008007a10 */ /* 0x001fe40007ffe0ff */
[----:B------:R0:W-:Y:S03]  /*7bf00*/  @P2 STG.E.U16 [R14.64], R20 ;  /* 0x000000140e002986 */ /* 0x0001e6000c101506 */
[----:B------:R-:W-:-:S05]  /*7bf10*/  IMAD.WIDE R4, R0, 0x2, R2 ;  /* 0x0000000200047825 */ /* 0x000fca00078e0202 */
[----:B--2---:R1:W-:Y:S01]  /*7bf20*/  @P1 STG.E.U16 [R4.64], R11 ;  /* 0x0000000b04001986 */ /* 0x0043e2000c101506 */
[----:B------:R-:W-:Y:S01]  /*7bf30*/  ISETP.LT.AND P1, PT, R7, c[0x0][0x178], !P6 ;  /* 0x00005e0007007a0c */ /* 0x000fe20007721270 */
[C---:B------:R-:W-:Y:S01]  /*7bf40*/  IMAD.WIDE R8, R0.reuse, 0x2, R28 ;  /* 0x0000000200087825 */ /* 0x040fe200078e021c */
[----:B---3--:R-:W-:Y:S01]  /*7bf50*/  PRMT R24, R11, 0x7632, R24 ;  /* 0x000076320b187816 */ /* 0x008fe20000000018 */
[----:B0-----:R-:W2:Y:S01]  /*7bf60*/  LDL.LU.64 R14, [R1+0x1ca8] ;  /* 0x001ca800010e7983 */ /* 0x001ea20000300a00 */
[----:B-1----:R-:W-:-:S03]  /*7bf70*/  IADD3 R4, R0, c[0x0][0x198], RZ ;  /* 0x0000660000047a10 */ /* 0x002fc60007ffe0ff */
[----:B------:R-:W-:Y:S02]  /*7bf80*/  @P4 STG.E.U16 [R8.64], R13 ;  /* 0x0000000d08004986 */ /* 0x000fe4000c101506 */
[----:B------:R-:W-:-:S05]  /*7bf90*/  IMAD.WIDE R10, R4, 0x2, R2 ;  /* 0x00000002040a7825 */ /* 0x000fca00078e0202 */
[----:B------:R0:W-:Y:S04]  /*7bfa0*/  @P1 STG.E.U16 [R10.64], R24 ;  /* 0x000000180a001986 */ /* 0x0001e8000c101506 */
[----:B0-----:R-:W3:Y:S04]  /*7bfb0*/  LDL.LU.64 R10, [R1+0x1ca0] ;  /* 0x001ca000010a7983 */ /* 0x001ee80000300a00 */
[----:B------:R-:W4:Y:S01]  /*7bfc0*/  LDL.LU R24, [R1+0x294] ;  /* 0x0002940001187983 */ /* 0x000f220000300800 */
[----:B------:R-:W-:Y:S02]  /*7bfd0*/  ISETP.LT.AND P6, PT, R27, c[0x0][0x178], !P6 ;  /* 0x00005e001b007a0c */ /* 0x000fe400077c1270 */
[----:B------:R-:W-:-:S02]  /*7bfe0*/  ISETP.LT.AND P4, PT, R7, c[0x0][0x178], !P3 ;  /* 0x00005e0007007a0c */ /* 0x000fc40005f81270 */
[C---:B------:R-:W-:Y:S01]  /*7bff0*/  IADD3 R0, R4.reuse, c[0x0][0x198], RZ ;  /* 0x0000660004007a10 */ /* 0x040fe20007ffe0ff */
[----:B------:R-:W-:Y:S01]  /*7c000*/  IMAD.WIDE R4, R4, 0x2, R28 ;  /* 0x0000000204047825 */ /* 0x000fe200078e021c */
[----:B------:R-:W-:Y:S02]  /*7c010*/  IADD3 R12, R23, 0xdb, RZ ;  /* 0x000000db170c7810 */ /* 0x000fe40007ffe0ff */
[----:B------:R-:W-:Y:S01]  /*7c020*/  PRMT R20, R13, 0x7632, R20 ;  /* 0x000076320d147816 */ /* 0x000fe20000000014 */
[----:B------:R-:W-:Y:S01]  /*7c030*/  IMAD.WIDE R8, R0, 0x2, R2 ;  /* 0x0000000200087825 */ /* 0x000fe200078e0202 */
[----:B------:R-:W-:Y:S02]  /*7c040*/  ISETP.LT.AND P3, PT, R27, c[0x0][0x178], !P3 ;  /* 0x00005e001b007a0c */ /* 0x000fe40005f61270 */
[----:B------:R-:W-:Y:S01]  /*7c050*/  ISETP.GE.AND P0, PT, R12, c[0x0][0x17c], PT ;  /* 0x00005f000c007a0c */ /* 0x000fe20003f06270 */
[----:B------:R-:W-:Y:S01]  /*7c060*/  @P6 STG.E.U16 [R4.64], R20 ;  /* 0x0000001404006986 */ /* 0x000fe2000c101506 */
[----:B------:R-:W-:-:S02]  /*7c070*/  IADD3 R12, R23, 0xdc, RZ ;  /* 0x000000dc170c7810 */ /* 0x000fc40007ffe0ff */
[C---:B------:R-:W-:Y:S02]  /*7c080*/  IADD3 R16, R23.reuse, 0xdd, RZ ;  /* 0x000000dd17107810 */ /* 0x040fe40007ffe0ff */
[----:B------:R-:W-:Y:S01]  /*7c090*/  ISETP.GE.AND P5, PT, R12, c[0x0][0x17c], PT ;  /* 0x00005f000c007a0c */ /* 0x000fe20003fa6270 */
[----:B------:R-:W-:Y:S01]  /*7c0a0*/  IMAD.WIDE R12, R0, 0x2, R28 ;  /* 0x00000002000c7825 */ /* 0x000fe200078e021c */
[----:B------:R-:W-:Y:S02]  /*7c0b0*/  ISETP.GE.AND P2, PT, R16, c[0x0][0x17c], PT ;  /* 0x00005f0010007a0c */ /* 0x000fe40003f46270 */
[----:B------:R-:W-:-:S04]  /*7c0c0*/  IADD3 R16, R23, 0xde, RZ ;  /* 0x000000de17107810 */ /* 0x000fc80007ffe0ff */
[----:B------:R-:W-:Y:S01]  /*7c0d0*/  ISETP.GE.AND P1, PT, R16, c[0x0][0x17c], PT ;  /* 0x00005f0010007a0c */ /* 0x000fe20003f26270 */
[----:B----4-:R0:W-:Y:S01]  /*7c0e0*/  @P4 STG.E.U16 [R8.64], R24 ;  /* 0x0000001808004986 */ /* 0x0101e2000c101506 */
[----:B------:R-:W-:Y:S02]  /*7c0f0*/  ISETP.LT.AND P4, PT, R7, c[0x0][0x178], !P0 ;  /* 0x00005e0007007a0c */ /* 0x000fe40004781270 */
[----:B------:R-:W-:Y:S01]  /*7c100*/  ISETP.LT.AND P0, PT, R27, c[0x0][0x178], !P0 ;  /* 0x00005e001b007a0c */ /* 0x000fe20004701270 */
[----:B------:R1:W-:Y:S01]  /*7c110*/  @P3 STG.E.U16 [R12.64], R17 ;  /* 0x000000110c003986 */ /* 0x0003e2000c101506 */
[----:B------:R-:W-:Y:S02]  /*7c120*/  PRMT R16, R24, 0x7632, R16 ;  /* 0x0000763218107816 */ /* 0x000fe40000000010 */
[----:B0-----:R-:W-:Y:S01]  /*7c130*/  IADD3 R8, R0, c[0x0][0x198], RZ ;  /* 0x0000660000087a10 */ /* 0x001fe20007ffe0ff */
[----:B------:R-:W4:Y:S03]  /*7c140*/  LDL.LU R24, [R1+0x244] ;  /* 0x0002440001187983 */ /* 0x000f260000300800 */
[C---:B------:R-:W-:Y:S01]  /*7c150*/  IADD3 R20, R8.reuse, c[0x0][0x198], RZ ;  /* 0x0000660008147a10 */ /* 0x040fe20007ffe0ff */
[----:B------:R-:W-:Y:S01]  /*7c160*/  IMAD.WIDE R4, R8, 0x2, R2 ;  /* 0x0000000208047825 */ /* 0x000fe200078e0202 */
[----:B-1----:R-:W-:-:S03]  /*7c170*/  PRMT R17, R17, 0x7632, R17 ;  /* 0x0000763211117816 */ /* 0x002fc60000000011 */
[----:B------:R-:W-:Y:S01]  /*7c180*/  IMAD.WIDE R8, R8, 0x2, R28 ;  /* 0x0000000208087825 */ /* 0x000fe200078e021c */
[----:B------:R-:W-:Y:S04]  /*7c190*/  @P4 STG.E.U16 [R4.64], R16 ;  /* 0x0000001004004986 */ /* 0x000fe8000c101506 */
[----:B------:R0:W-:Y:S04]  /*7c1a0*/  @P0 STG.E.U16 [R8.64], R17 ;  /* 0x0000001108000986 */ /* 0x0001e8000c101506 */
[----:B0-----:R-:W2:Y:S01]  /*7c1b0*/  LDL.LU R9, [R1+0x284] ;  /* 0x0002840001097983 */ /* 0x001ea20000300800 */
[----:B------:R-:W-:-:S02]  /*7c1c0*/  ISETP.LT.AND P6, PT, R7, c[0x0][0x178], !P5 ;  /* 0x00005e0007007a0c */ /* 0x000fc40006fc1270 */
[C---:B------:R-:W-:Y:S02]  /*7c1d0*/  IADD3 R12, R23.reuse, 0xdf, RZ ;  /* 0x000000df170c7810 */ /* 0x040fe40007ffe0ff */
[----:B------:R-:W-:Y:S02]  /*7c1e0*/  IADD3 R0, R23, 0xe0, RZ ;  /* 0x000000e017007810 */ /* 0x000fe40007ffe0ff */
[----:B------:R-:W-:Y:S01]  /*7c1f0*/  ISETP.GE.AND P3, PT, R12, c[0x0][0x17c], PT ;  /* 0x00005f000c007a0c */ /* 0x000fe20003f66270 */
[----:B------:R-:W-:Y:S01]  /*7c200*/  IMAD.WIDE R12, R20, 0x2, R2 ;  /* 0x00000002140c7825 */ /* 0x000fe200078e0202 */
[----:B------:R-:W-:Y:S02]  /*7c210*/  ISETP.LT.AND P5, PT, R27, c[0x0][0x178], !P5 ;  /* 0x00005e001b007a0c */ /* 0x000fe40006fa1270 */
[----:B------:R-:W-:Y:S02]  /*7c220*/  ISETP.GE.AND P4, PT, R0, c[0x0][0x17c], PT ;  /* 0x00005f0000007a0c */ /* 0x000fe40003f86270 */
[----:B------:R-:W-:Y:S01]  /*7c230*/  IADD3 R0, R23, 0xe1, RZ ;  /* 0x000000e117007810 */ /* 0x000fe20007ffe0ff */
[----:B------:R-:W-:-:S03]  /*7c240*/  IMAD.WIDE R4, R20, 0x2, R28 ;  /* 0x0000000214047825 */ /* 0x000fc600078e021c */
[----:B------:R-:W-:Y:S02]  /*7c250*/  ISETP.GE.AND P0, PT, R0, c[0x0][0x17c], PT ;  /* 0x00005f0000007a0c */ /* 0x000fe40003f06270 */
[----:B------:R-:W-:Y:S02]  /*7c260*/  IADD3 R0, R20, c[0x0][0x198], RZ ;  /* 0x0000660014007a10 */ /* 0x000fe40007ffe0ff */
[----:B------:R-:W3:Y:S04]  /*7c270*/  LDL.LU R20, [R1+0x238] ;  /* 0x0002380001147983 */ /* 0x000ee80000300800 */
[----:B------:R-:W3:Y:S04]  /*7c280*/  LDL.LU R17, [R1+0x28] ;  /* 0x0000280001117983 */ /* 0x000ee80000300800 */
[----:B--2---:R0:W-:Y:S01]  /*7c290*/  @P6 STG.E.U16 [R12.64], R9 ;  /* 0x000000090c006986 */ /* 0x0041e2000c101506 */
[----:B------:R-:W-:-:S02]  /*7c2a0*/  ISETP.LT.AND P6, PT, R7, c[0x0][0x178], !P2 ;  /* 0x00005e0007007a0c */ /* 0x000fc400057c1270 */
[----:B------:R-:W-:Y:S01]  /*7c2b0*/  ISETP.LT.AND P2, PT, R27, c[0x0][0x178], !P2 ;  /* 0x00005e001b007a0c */ /* 0x000fe20005741270 */
[----:B------:R1:W-:Y:S01]  /*7c2c0*/  @P5 STG.E.U16 [R4.64], R21 ;  /* 0x0000001504005986 */ /* 0x0003e2000c101506 */
[----:B------:R-:W-:Y:S02]  /*7c2d0*/  ISETP.LT.AND P5, PT, R7, c[0x0][0x178], !P1 ;  /* 0x00005e0007007a0c */ /* 0x000fe40004fa1270 */
[----:B------:R-:W-:Y:S02]  /*7c2e0*/  ISETP.LT.AND P1, PT, R27, c[0x0][0x178], !P1 ;  /* 0x00005e001b007a0c */ /* 0x000fe40004f21270 */
[----:B0-----:R-:W-:Y:S01]  /*7c2f0*/  PRMT R12, R9, 0x7632, R12 ;  /* 0x00007632090c7816 */ /* 0x001fe2000000000c */
[----:B------:R-:W-:Y:S01]  /*7c300*/  IMAD.WIDE R8, R0, 0x2, R2 ;  /* 0x0000000200087825 */ /* 0x000fe200078e0202 */
[----:B-1----:R-:W-:-:S03]  /*7c310*/  PRMT R21, R21, 0x7632, R21 ;  /* 0x0000763215157816 */ /* 0x002fc60000000015 */
[C-C-:B------:R-:W-:Y:S01]  /*7c320*/  IMAD.WIDE R4, R0.reuse, 0x2, R28.reuse ;  /* 0x0000000200047825 */ /* 0x140fe200078e021c */
[----:B------:R-:W-:Y:S01]  /*7c330*/  IADD3 R0, R0, c[0x0][0x198], RZ ;  /* 0x0000660000007a10 */ /* 0x000fe20007ffe0ff */
[----:B------:R0:W-:Y:S04]  /*7c340*/  @P6 STG.E.U16 [R8.64], R12 ;  /* 0x0000000c08006986 */ /* 0x0001e8000c101506 */
[----:B------:R1:W-:Y:S01]  /*7c350*/  @P2 STG.E.U16 [R4.64], R21 ;  /* 0x0000001504002986 */ /* 0x0003e2000c101506 */
[----:B------:R-:W-:Y:S02]  /*7c360*/  ISETP.LT.AND P2, PT, R7, c[0x0][0x178], !P3 ;  /* 0x00005e0007007a0c */ /* 0x000fe40005f41270 */
[----:B------:R-:W-:Y:S01]  /*7c370*/  ISETP.LT.AND P3, PT, R27, c[0x0][0x178], !P3 ;  /* 0x00005e001b007a0c */ /* 0x000fe20005f61270 */
[----:B0-----:R-:W-:Y:S01]  /*7c380*/  IMAD.WIDE R8, R0, 0x2, R28 ;  /* 0x0000000200087825 */ /* 0x001fe200078e021c */
[----:B------:R-:W-:-:S03]  /*7c390*/  IADD3 R12, R23, 0xe3, RZ ;  /* 0x000000e3170c7810 */ /* 0x000fc60007ffe0ff */
[C---:B-1----:R-:W-:Y:S01]  /*7c3a0*/  IMAD.WIDE R4, R0.reuse, 0x2, R2 ;  /* 0x0000000200047825 */ /* 0x042fe200078e0202 */
[----:B------:R-:W-:-:S04]  /*7c3b0*/  IADD3 R0, R0, c[0x0][0x198], RZ ;  /* 0x0000660000007a10 */ /* 0x000fc80007ffe0ff */
[----:B----4-:R0:W-:Y:S01]  /*7c3c0*/  @P5 STG.E.U16 [R4.64], R24 ;  /* 0x0000001804005986 */ /* 0x0101e2000c101506 */
[----:B------:R-:W-:Y:S02]  /*7c3d0*/  ISETP.GE.AND P5, PT, R12, c[0x0][0x17c], PT ;  /* 0x00005f000c007a0c */ /* 0x000fe40003fa6270 */
[----:B------:R-:W-:Y:S01]  /*7c3e0*/  PRMT R12, R24, 0x7632, R12 ;  /* 0x00007632180c7816 */ /* 0x000fe2000000000c */
[----:B------:R1:W-:Y:S01]  /*7c3f0*/  @P1 STG.E.U16 [R8.64], R25 ;  /* 0x0000001908001986 */ /* 0x0003e2000c101506 */
[----:B0-----:R-:W-:-:S03]  /*7c400*/  IMAD.WIDE R4, R0, 0x2, R2 ;  /* 0x0000000200047825 */ /* 0x001fc600078e0202 */
[----:B------:R-:W2:Y:S01]  /*7c410*/  LDL.LU R24, [R1+0x38] ;  /* 0x0000380001187983 */ /* 0x000ea20000300800 */
[----:B-1----:R-:W-:Y:S01]  /*7c420*/  PRMT R25, R25, 0x7632, R25 ;  /* 0x0000763219197816 */ /* 0x002fe20000000019 */
[----:B------:R-:W-:Y:S02]  /*7c430*/  IMAD.WIDE R8, R0, 0x2, R28 ;  /* 0x0000000200087825 */ /* 0x000fe400078e021c */
[----:B------:R-:W-:Y:S04]  /*7c440*/  @P2 STG.E.U16 [R4.64], R12 ;  /* 0x0000000c04002986 */ /* 0x000fe8000c101506 */
        /* <DEDUP_REMOVED lines=8> */
[----:B------:R-:W-:Y:S02]  /*7c4d0*/  ISETP.GE.AND P2, PT, R12, c[0x0][0x17c], PT ;  /* 0x00005f000c007a0c */ /* 0x000fe40003f46270 */
[C---:B------:R-:W-:Y:S01]  /*7c4e0*/  IADD3 R13, R23.reuse, 0xe2, RZ ;  /* 0x000000e2170d7810 */ /* 0x040fe20007ffe0ff */
[----:B---3--:R0:W-:Y:S01]  /*7c4f0*/  @P1 STG.E.U16 [R4.64], R20 ;  /* 0x0000001404001986 */ /* 0x0081e2000c101506 */
[----:B------:R-:W-:-:S02]  /*7c500*/  IADD3 R8, R23, 0xe5, RZ ;  /* 0x000000e517087810 */ /* 0x000fc40007ffe0ff */
[----:B------:R-:W-:Y:S02]  /*7c510*/  IADD3 R12, R0, c[0x0][0x198], RZ ;  /* 0x00006600000c7a10 */ /* 0x000fe40007ffe0ff */
[----:B------:R-:W-:Y:S02]  /*7c520*/  ISETP.GE.AND P6, PT, R13, c[0x0][0x17c], PT ;  /* 0x00005f000d007a0c */ /* 0x000fe40003fc6270 */
[----:B------:R-:W-:Y:S01]  /*7c530*/  ISETP.GE.AND P1, PT, R8, c[0x0][0x17c], PT ;  /* 0x00005f0008007a0c */ /* 0x000fe20003f26270 */
[----:B------:R-:W-:-:S04]  /*7c540*/  IMAD.WIDE R8, R12, 0x2, R2 ;  /* 0x000000020c087825 */ /* 0x000fc800078e0202 */
[----:B0-----:R-:W-:Y:S01]  /*7c550*/  IMAD.WIDE R4, R0, 0x2, R28 ;  /* 0x0000000200047825 */ /* 0x001fe200078e021c */
[----:B------:R-:W-:Y:S02]  /*7c560*/  PRMT R0, R20, 0x7632, R0 ;  /* 0x0000763214007816 */ /* 0x000fe40000000000 */
[----:B------:R-:W-:Y:S02]  /*7c570*/  ISETP.LT.AND P0, PT, R27, c[0x0][0x178], !P0 ;  /* 0x00005e001b007a0c */ /* 0x000fe40004701270 */
[----:B------:R0:W-:Y:S01]  /*7c580*/  @P4 STG.E.U16 [R4.64], R17 ;  /* 0x0000001104004986 */ /* 0x0001e2000c101506 */
[----:B------:R-:W-:-:S03]  /*7c590*/  ISETP.LT.AND P4, PT, R7, c[0x0][0x178], !P6 ;  /* 0x00005e0007007a0c */ /* 0x000fc60007781270 */
[----:B------:R1:W-:Y:S01]  /*7c5a0*/  @P3 STG.E.U16 [R8.64], R0 ;  /* 0x0000000008003986 */ /* 0x0003e2000c101506 */
[----:B------:R-:W-:Y:S02]  /*7c5b0*/  PRMT R16, R17, 0x7632, R16 ;  /* 0x0000763211107816 */ /* 0x000fe40000000010 */
[----:B------:R-:W-:Y:S01]  /*7c5c0*/  ISETP.LT.AND P6, PT, R27, c[0x0][0x178], !P6 ;  /* 0x00005e001b007a0c */ /* 0x000fe200077c1270 */
[C---:B0-----:R-:W-:Y:S01]  /*7c5d0*/  IMAD.WIDE R4, R12.reuse, 0x2, R28 ;  /* 0x000000020c047825 */ /* 0x041fe200078e021c */
[----:B-1----:R-:W-:-:S04]  /*7c5e0*/  IADD3 R0, R12, c[0x0][0x198], RZ ;  /* 0x000066000c007a10 */ /* 0x002fc80007ffe0ff */
[----:B------:R-:W-:Y:S01]  /*7c5f0*/  @P0 STG.E.U16 [R4.64], R16 ;  /* 0x0000001004000986 */ /* 0x000fe2000c101506 */
[----:B------:R-:W-:Y:S01]  /*7c600*/  IMAD.WIDE R8, R0, 0x2, R2 ;  /* 0x0000000200087825 */ /* 0x000fe200078e0202 */
[----:B------:R-:W-:-:S03]  /*7c610*/  IADD3 R20, R23, 0xe7, RZ ;  /* 0x000000e717147810 */ /* 0x000fc60007ffe0ff */
[----:B------:R-:W-:Y:S01]  /*7c620*/  IMAD.WIDE R12, R0, 0x2, R28 ;  /* 0x00000002000c7825 */ /* 0x000fe200078e021c */
[----:B------:R-:W-:Y:S02]  /*7c630*/  ISETP.GE.AND P0, PT, R20, c[0x0][0x17c], PT ;  /* 0x00005f0014007a0c */ /* 0x000fe40003f06270 */
[----:B------:R-:W-:-:S04]  /*7c640*/  IADD3 R17, R23, 0xe6, RZ ;  /* 0x000000e617117810 */ /* 0x000fc80007ffe0ff */
[----:B------:R-:W-:Y:S02]  /*7c650*/  ISETP.GE.AND P3, PT, R17, c[0x0][0x17c], PT ;  /* 0x00005f0011007a0c */ /* 0x000fe40003f66270 */
[----:B--2---:R-:W-:Y:S01]  /*7c660*/  PRMT R21, R24, 0x7632, R21 ;  /* 0x0000763218157816 */ /* 0x004fe20000000015 */
[----:B----4-:R0:W-:Y:S01]  /*7c670*/  @P4 STG.E.U16 [R8.64], R25 ;  /* 0x0000001908004986 */ /* 0x0101e2000c101506 */
[----:B------:R-:W-:Y:S02]  /*7c680*/  ISETP.LT.AND P4, PT, R7, c[0x0][0x178], !P5 ;  /* 0x00005e0007007a0c */ /* 0x000fe40006f81270 */
[----:B------:R-:W-:Y:S01]  /*7c690*/  ISETP.LT.AND P5, PT, R27, c[0x0][0x178], !P5 ;  /* 0x00005e001b007a0c */ /* 0x000fe20006fa1270 */
[----:B------:R1:W-:Y:S01]  /*7c6a0*/  @P6 STG.E.U16 [R12.64], R24 ;  /* 0x000000180c006986 */ /* 0x0003e2000c101506 */
[----:B0-----:R-:W-:Y:S02]  /*7c6b0*/  IADD3 R8, R0, c[0x0][0x198], RZ ;  /* 0x0000660000087a10 */ /* 0x001fe40007ffe0ff */
[----:B------:R-:W-:-:S02]  /*7c6c0*/  PRMT R0, R25, 0x7632, R0 ;  /* 0x0000763219007816 */ /* 0x000fc40000000000 */
[C---:B------:R-:W-:Y:S01]  /*7c6d0*/  IADD3 R20, R8.reuse, c[0x0][0x198], RZ ;  /* 0x0000660008147a10 */ /* 0x040fe20007ffe0ff */
[C---:B------:R-:W-:Y:S01]  /*7c6e0*/  IMAD.WIDE R4, R8.reuse, 0x2, R2 ;  /* 0x0000000208047825 */ /* 0x040fe200078e0202 */
[----:B-1----:R-:W-:Y:S01]  /*7c6f0*/  IADD3 R24, R23, 0xe8, RZ ;  /* 0x000000e817187810 */ /* 0x002fe20007ffe0ff */
[----:B------:R-:W2:Y:S02]  /*7c700*/  LDL.LU R25, [R1+0x278] ;  /* 0x0002780001197983 */ /* 0x000ea40000300800 */
[----:B------:R-:W-:Y:S02]  /*7c710*/  IMAD.WIDE R8, R8, 0x2, R28 ;  /* 0x0000000208087825 */ /* 0x000fe400078e021c */
[----:B------:R0:W-:Y:S01]  /*7c720*/  @P4 STG.E.U16 [R4.64], R0 ;  /* 0x0000000004004986 */ /* 0x0001e2000c101506 */
[----:B------:R-:W-:-:S03]  /*7c730*/  ISETP.LT.AND P6, PT, R7, c[0x0][0x178], !P2 ;  /* 0x00005e0007007a0c */ /* 0x000fc600057c1270 */
[----:B------:R1:W-:Y:S01]  /*7c740*/  @P5 STG.E.U16 [R8.64], R21 ;  /* 0x0000001508005986 */ /* 0x0003e2000c101506 */
[----:B------:R-:W-:Y:S01]  /*7c750*/  ISETP.LT.AND P5, PT, R7, c[0x0][0x178], !P1 ;  /* 0x00005e0007007a0c */ /* 0x000fe20004fa1270 */
[----:B------:R-:W-:Y:S01]  /*7c760*/  IMAD.WIDE R12, R20, 0x2, R2 ;  /* 0x00000002140c7825 */ /* 0x000fe200078e0202 */
[----:B------:R-:W-:-:S03]  /*7c770*/  ISETP.GE.AND P4, PT, R24, c[0x0][0x17c], PT ;  /* 0x00005f0018007a0c */ /* 0x000fc60003f86270 */
[C---:B------:R-:W-:Y:S01]  /*7c780*/  IMAD.WIDE R16, R20.reuse, 0x2, R28 ;  /* 0x0000000214107825 */ /* 0x040fe200078e021c */
[----:B0-----:R-:W3:Y:S04]  /*7c790*/  LDL.LU R5, [R1+0x268] ;  /* 0x0002680001057983 */ /* 0x001ee80000300800 */
[----:B------:R-:W4:Y:S01]  /*7c7a0*/  LDL.LU R7, [R1+0x1c9c] ;  /* 0x001c9c0001077983 */ /* 0x000f220000300800 */
[----:B-1----:R-:W-:-:S03]  /*7c7b0*/  IADD3 R8, R20, c[0x0][0x198], RZ ;  /* 0x0000660014087a10 */ /* 0x002fc60007ffe0ff */
[----:B------:R-:W2:Y:S04]  /*7c7c0*/  LDL.LU R24, [R1+0x2a8] ;  /* 0x0002a80001187983 */ /* 0x000ea80000300800 */
[----:B------:R-:W2:Y:S01]  /*7c7d0*/  LDL.LU R20, [R1+0x1068] ;  /* 0x0010680001147983 */ /* 0x000ea20000300800 */
[C---:B------:R-:W-:Y:S02]  /*7c7e0*/  ISETP.LT.AND P2, PT, R27.reuse, c[0x0][0x178], !P2 ;  /* 0x00005e001b007a0c */ /* 0x040fe40005741270 */
[----:B------:R-:W-:Y:S01]  /*7c7f0*/  ISETP.LT.AND P1, PT, R27, c[0x0][0x178], !P1 ;  /* 0x00005e001b007a0c */ /* 0x000fe20004f21270 */
[----:B---3--:R0:W-:Y:S01]  /*7c800*/  @P6 STG.E.U16 [R12.64], R5 ;  /* 0x000000050c006986 */ /* 0x0081e2000c101506 */
[----:B------:R-:W-:-:S09]  /*7c810*/  PRMT R0, R5, 0x7632, R0 ;  /* 0x0000763205007816 */ /* 0x000fd20000000000 */
[----:B------:R1:W-:Y:S01]  /*7c820*/  @P2 STG.E.U16 [R16.64], R6 ;  /* 0x0000000610002986 */ /* 0x0003e2000c101506 */
[----:B--2---:R-:W-:Y:S02]  /*7c830*/  ISETP.LT.AND P6, PT, R20, c[0x0][0x178], !P3 ;  /* 0x00005e0014007a0c */ /* 0x004fe40005fc1270 */
[----:B0-----:R-:W-:Y:S02]  /*7c840*/  IADD3 R12, R23, 0xe9, RZ ;  /* 0x000000e9170c7810 */ /* 0x001fe40007ffe0ff */
[C---:B-1----:R-:W-:Y:S01]  /*7c850*/  IADD3 R16, R8.reuse, c[0x0][0x198], RZ ;  /* 0x0000660008107a10 */ /* 0x042fe20007ffe0ff */
[----:B------:R-:W-:Y:S01]  /*7c860*/  IMAD.WIDE R4, R8, 0x2, R2 ;  /* 0x0000000208047825 */ /* 0x000fe200078e0202 */
[----:B------:R-:W-:Y:S02]  /*7c870*/  PRMT R6, R6, 0x7632, R6 ;  /* 0x0000763206067816 */ /* 0x000fe40000000006 */
[----:B------:R-:W-:Y:S01]  /*7c880*/  ISETP.GE.AND P2, PT, R12, c[0x0][0x17c], PT ;  /* 0x00005f000c007a0c */ /* 0x000fe20003f46270 */
[----:B------:R-:W-:Y:S01]  /*7c890*/  IMAD.WIDE R8, R8, 0x2, R28 ;  /* 0x0000000208087825 */ /* 0x000fe200078e021c */
[----:B------:R-:W-:-:S03]  /*7c8a0*/  ISETP.LT.AND P3, PT, R27, c[0x0][0x178], !P3 ;  /* 0x00005e001b007a0c */ /* 0x000fc60005f61270 */
[----:B------:R-:W-:Y:S01]  /*7c8b0*/  IMAD.WIDE R12, R16, 0x2, R2 ;  /* 0x00000002100c7825 */ /* 0x000fe200078e0202 */
[----:B------:R0:W-:Y:S04]  /*7c8c0*/  @P5 STG.E.U16 [R4.64], R0 ;  /* 0x0000000004005986 */ /* 0x0001e8000c101506 */
[----:B------:R1:W-:Y:S04]  /*7c8d0*/  @P1 STG.E.U16 [R8.64], R6 ;  /* 0x0000000608001986 */ /* 0x0003e8000c101506 */
[----:B------:R2:W-:Y:S01]  /*7c8e0*/  @P6 STG.E.U16 [R12.64], R25 ;  /* 0x000000190c006986 */ /* 0x0005e2000c101506 */
[----:B------:R-:W-:-:S02]  /*7c8f0*/  ISETP.LT.AND P6, PT, R20, c[0x0][0x178], !P0 ;  /* 0x00005e0014007a0c */ /* 0x000fc400047c1270 */
[----:B0-----:R-:W-:Y:S01]  /*7c900*/  IADD3 R0, R23, 0xeb, RZ ;  /* 0x000000eb17007810 */ /* 0x001fe20007ffe0ff */
[----:B------:R-:W-:Y:S01]  /*7c910*/  IMAD.WIDE R4, R16, 0x2, R28 ;  /* 0x0000000210047825 */ /* 0x000fe200078e021c */
[----:B-1----:R-:W-:Y:S02]  /*7c920*/  PRMT R6, R25, 0x7632, R6 ;  /* 0x0000763219067816 */ /* 0x002fe40000000006 */
[----:B--2---:R-:W2:Y:S01]  /*7c930*/  LDL.LU R25, [R1+0x298] ;  /* 0x0002980001197983 */ /* 0x004ea20000300800 */
[----:B------:R-:W-:Y:S02]  /*7c940*/  ISETP.GE.AND P1, PT, R0, c[0x0][0x17c], PT ;  /* 0x00005f0000007a0c */ /* 0x000fe40003f26270 */
[----:B------:R-:W-:Y:S01]  /*7c950*/  IADD3 R0, R16, c[0x0][0x198], RZ ;  /* 0x0000660010007a10 */ /* 0x000fe20007ffe0ff */
[----:B------:R0:W-:Y:S01]  /*7c960*/  @P3 STG.E.U16 [R4.64], R10 ;  /* 0x0000000a04003986 */ /* 0x0001e2000c101506 */
[----:B------:R-:W-:Y:S02]  /*7c970*/  ISETP.LT.AND P0, PT, R27, c[0x0][0x178], !P0 ;  /* 0x00005e001b007a0c */ /* 0x000fe40004701270 */
[----:B------:R-:W-:Y:S01]  /*7c980*/  ISETP.LT.AND P3, PT, R20, c[0x0][0x178], !P4 ;  /* 0x00005e0014007a0c */ /* 0x000fe20006761270 */
[----:B------:R-:W-:-:S04]  /*7c990*/  IMAD.WIDE R8, R0, 0x2, R28 ;  /* 0x0000000200087825 */ /* 0x000fc800078e021c */
[C---:B0-----:R-:W-:Y:S01]  /*7c9a0*/  IMAD.WIDE R4, R0.reuse, 0x2, R2 ;  /* 0x0000000200047825 */ /* 0x041fe200078e0202 */
[----:B------:R-:W-:Y:S02]  /*7c9b0*/  IADD3 R0, R0, c[0x0][0x198], RZ ;  /* 0x0000660000007a10 */ /* 0x000fe40007ffe0ff */
[----:B------:R-:W-:Y:S02]  /*7c9c0*/  PRMT R10, R10, 0x7632, R10 ;  /* 0x000076320a0a7816 */ /* 0x000fe4000000000a */
[----:B------:R0:W-:Y:S04]  /*7c9d0*/  @P6 STG.E.U16 [R4.64], R6 ;  /* 0x0000000604006986 */ /* 0x0001e8000c101506 */
[----:B------:R-:W-:Y:S01]  /*7c9e0*/  @P0 STG.E.U16 [R8.64], R10 ;  /* 0x0000000a08000986 */ /* 0x000fe2000c101506 */
[----:B0-----:R-:W-:Y:S01]  /*7c9f0*/  IMAD.WIDE R4, R0, 0x2, R2 ;  /* 0x0000000200047825 */ /* 0x001fe200078e0202 */
[----:B------:R-:W-:-:S04]  /*7ca00*/  IADD3 R6, R23, 0xed, RZ ;  /* 0x000000ed17067810 */ /* 0x000fc80007ffe0ff */
[----:B------:R0:W-:Y:S01]  /*7ca10*/  @P3 STG.E.U16 [R4.64], R24 ;  /* 0x0000001804003986 */ /* 0x0001e2000c101506 */
[----:B------:R-:W-:Y:S02]  /*7ca20*/  ISETP.GE.AND P3, PT, R6, c[0x0][0x17c], PT ;  /* 0x00005f0006007a0c */ /* 0x000fe40003f66270 */
[----:B------:R-:W-:Y:S02]  /*7ca30*/  PRMT R6, R24, 0x7632, R6 ;  /* 0x0000763218067816 */ /* 0x000fe40000000006 */
[----:B0-----:R-:W3:Y:S01]  /*7ca40*/  LDL.LU R24, [R1+0x288] ;  /* 0x0002880001187983 */ /* 0x001ee20000300800 */
[----:B------:R-:W-:Y:S02]  /*7ca50*/  ISETP.LT.AND P4, PT, R27, c[0x0][0x178], !P4 ;  /* 0x00005e001b007a0c */ /* 0x000fe40006781270 */
[----:B------:R-:W-:Y:S01]  /*7ca60*/  IADD3 R17, R23, 0xea, RZ ;  /* 0x000000ea17117810 */ /* 0x000fe20007ffe0ff */
[----:B------:R-:W-:Y:S01]  /*7ca70*/  IMAD.WIDE R8, R0, 0x2, R28 ;  /* 0x0000000200087825 */ /* 0x000fe200078e021c */
[----:B------:R-:W-:-:S02]  /*7ca80*/  ISETP.LT.AND P0, PT, R20, c[0x0][0x178], !P2 ;  /* 0x00005e0014007a0c */ /* 0x000fc40005701270 */
[----:B------:R-:W-:Y:S02]  /*7ca90*/  ISETP.GE.AND P5, PT, R17, c[0x0][0x17c], PT ;  /* 0x00005f0011007a0c */ /* 0x000fe40003fa6270 */
[----:B------:R-:W-:Y:S02]  /*7caa0*/  IADD3 R0, R0, c[0x0][0x198], RZ ;  /* 0x0000660000007a10 */ /* 0x000fe40007ffe0ff */
[----:B------:R-:W-:-:S03]  /*7cab0*/  ISETP.LT.AND P2, PT, R27, c[0x0][0x178], !P2 ;  /* 0x00005e001b007a0c */ /* 0x000fc60005741270 */
[----:B------:R0:W-:Y:S01]  /*7cac0*/  @P4 STG.E.U16 [R8.64], R14 ;  /* 0x0000000e08004986 */ /* 0x0001e2000c101506 */
[----:B------:R-:W-:Y:S01]  /*7cad0*/  ISETP.LT.AND P4, PT, R20, c[0x0][0x178], !P5 ;  /* 0x00005e0014007a0c */ /* 0x000fe20006f81270 */
[----:B------:R-:W-:Y:S01]  /*7cae0*/  IMAD.WIDE R4, R0, 0x2, R2 ;  /* 0x0000000200047825 */ /* 0x000fe200078e0202 */
[----:B------:R-:W-:-:S04]  /*7caf0*/  ISETP.LT.AND P5, PT, R27, c[0x0][0x178], !P5 ;  /* 0x00005e001b007a0c */ /* 0x000fc80006fa1270 */
[----:B------:R1:W-:Y:S01]  /*7cb00*/  @P0 STG.E.U16 [R4.64], R6 ;  /* 0x0000000604000986 */ /* 0x0003e2000c101506 */
[C---:B0-----:R-:W-:Y:S01]  /*7cb10*/  IMAD.WIDE R8, R0.reuse, 0x2, R28 ;  /* 0x0000000200087825 */ /* 0x041fe200078e021c */
[----:B------:R-:W-:Y:S02]  /*7cb20*/  IADD3 R0, R0, c[0x0][0x198], RZ ;  /* 0x0000660000007a10 */ /* 0x000fe40007ffe0ff */
[----:B------:R-:W-:-:S03]  /*7cb30*/  PRMT R14, R14, 0x7632, R14 ;  /* 0x000076320e0e7816 */ /* 0x000fc6000000000e */
[----:B-1----:R-:W-:Y:S01]  /*7cb40*/  IMAD.WIDE R4, R0, 0x2, R2 ;  /* 0x0000000200047825 */ /* 0x002fe200078e0202 */
[C---:B------:R-:W-:Y:S01]  /*7cb50*/  IADD3 R6, R23.reuse, 0xee, RZ ;  /* 0x000000ee17067810 */ /* 0x040fe20007ffe0ff */
[----:B------:R0:W-:Y:S01]  /*7cb60*/  @P2 STG.E.U16 [R8.64], R14 ;  /* 0x0000000e08002986 */ /* 0x0001e2000c101506 */
[----:B------:R-:W-:Y:S02]  /*7cb70*/  ISETP.LT.AND P2, PT, R20, c[0x0][0x178], !P1 ;  /* 0x00005e0014007a0c */ /* 0x000fe40004f41270 */
[----:B------:R-:W-:Y:S02]  /*7cb80*/  ISETP.GE.AND P0, PT, R6, c[0x0][0x17c], PT ;  /* 0x00005f0006007a0c */ /* 0x000fe40003f06270 */
[----:B------:R-:W-:Y:S02]  /*7cb90*/  IADD3 R6, R0, c[0x0][0x198], RZ ;  /* 0x0000660000067a10 */ /* 0x000fe40007ffe0ff */
[C---:B------:R-:W-:Y:S02]  /*7cba0*/  IADD3 R12, R23.reuse, 0xec, RZ ;  /* 0x000000ec170c7810 */ /* 0x040fe40007ffe0ff */
[----:B0-----:R-:W-:-:S02]  /*7cbb0*/  IADD3 R8, R23, 0xef, RZ ;  /* 0x000000ef17087810 */ /* 0x001fc40007ffe0ff */
[----:B------:R-:W-:Y:S02]  /*7cbc0*/  ISETP.GE.AND P6, PT, R12, c[0x0][0x17c], PT ;  /* 0x00005f000c007a0c */ /* 0x000fe40003fc6270 */
[----:B------:R-:W-:Y:S01]  /*7cbd0*/  ISETP.LT.AND P1, PT, R27, c[0x0][0x178], !P1 ;  /* 0x00005e001b007a0c */ /* 0x000fe20004f21270 */
[----:B--2---:R0:W-:Y:S01]  /*7cbe0*/  @P4 STG.E.U16 [R4.64], R25 ;  /* 0x0000001904004986 */ /* 0x0041e2000c101506 */
[----:B------:R-:W-:Y:S01]  /*7cbf0*/  ISETP.GE.AND P4, PT, R8, c[0x0][0x17c], PT ;  /* 0x00005f0008007a0c */ /* 0x000fe20003f86270 */
[----:B------:R-:W-:-:S04]  /*7cc00*/  IMAD.WIDE R8, R6, 0x2, R2 ;  /* 0x0000000206087825 */ /* 0x000fc800078e0202 */
[----:B0-----:R-:W-:Y:S01]  /*7cc10*/  IMAD.WIDE R4, R0, 0x2, R28 ;  /* 0x0000000200047825 */ /* 0x001fe200078e021c */
[----:B------:R-:W-:Y:S02]  /*7cc20*/  PRMT R0, R25, 0x7632, R0 ;  /* 0x0000763219007816 */ /* 0x000fe40000000000 */
[----:B------:R-:W2:Y:S04]  /*7cc30*/  LDL.LU R25, [R1+0x248] ;  /* 0x0002480001197983 */ /* 0x000ea80000300800 */
[----:B------:R0:W-:Y:S01]  /*7cc40*/  @P5 STG.E.U16 [R4.64], R18 ;  /* 0x0000001204005986 */ /* 0x0001e2000c101506 */
[----:B------:R-:W-:-:S03]  /*7cc50*/  ISETP.LT.AND P5, PT, R20, c[0x0][0x178], !P6 ;  /* 0x00005e0014007a0c */ /* 0x000fc600077a1270 */
[----:B------:R1:W-:Y:S04]  /*7cc60*/  @P2 STG.E.U16 [R8.64], R0 ;  /* 0x0000000008002986 */ /* 0x0003e8000c101506 */
[----:B------:R-:W4:Y:S01]  /*7cc70*/  LDL.LU R14, [R1+0x23c] ;  /* 0x00023c00010e7983 */ /* 0x000f220000300800 */
[----:B0-----:R-:W-:Y:S01]  /*7cc80*/  PRMT R18, R18, 0x7632, R18 ;  /* 0x0000763212127816 */ /* 0x001fe20000000012 */
[C---:B------:R-:W-:Y:S01]  /*7cc90*/  IMAD.WIDE R4, R6.reuse, 0x2, R28 ;  /* 0x0000000206047825 */ /* 0x040fe200078e021c */
[----:B-1----:R-:W-:Y:S02]  /*7cca0*/  IADD3 R0, R6, c[0x0][0x198], RZ ;  /* 0x0000660006007a10 */ /* 0x002fe40007ffe0ff */
[----:B------:R-:W-:-:S03]  /*7ccb0*/  IADD3 R6, R23, 0xf1, RZ ;  /* 0x000000f117067810 */ /* 0x000fc60007ffe0ff */
[----:B------:R-:W-:Y:S01]  /*7ccc0*/  IMAD.WIDE R8, R0, 0x2, R2 ;  /* 0x0000000200087825 */ /* 0x000fe200078e0202 */
[----:B------:R-:W-:Y:S01]  /*7ccd0*/  @P1 STG.E.U16 [R4.64], R18 ;  /* 0x0000001204001986 */ /* 0x000fe2000c101506 */
[----:B------:R-:W-:-:S03]  /*7cce0*/  ISETP.GE.AND P1, PT, R6, c[0x0][0x17c], PT ;  /* 0x00005f0006007a0c */ /* 0x000fc60003f26270 */
[----:B---3--:R0:W-:Y:S01]  /*7ccf0*/  @P5 STG.E.U16 [R8.64], R24 ;  /* 0x0000001808005986 */ /* 0x0081e2000c101506 */
[----:B------:R-:W-:-:S03]  /*7cd00*/  PRMT R6, R24, 0x7632, R6 ;  /* 0x0000763218067816 */ /* 0x000fc60000000006 */
[----:B0-----:R-:W3:Y:S01]  /*7cd10*/  LDL.LU R24, [R1+0x2c] ;  /* 0x00002c0001187983 */ /* 0x001ee20000300800 */
[C---:B------:R-:W-:Y:S01]  /*7cd20*/  ISETP.LT.AND P6, PT, R27.reuse, c[0x0][0x178], !P6 ;  /* 0x00005e001b007a0c */ /* 0x040fe200077c1270 */
[----:B------:R-:W-:Y:S01]  /*7cd30*/  IMAD.WIDE R12, R0, 0x2, R28 ;  /* 0x00000002000c7825 */ /* 0x000fe200078e021c */
[----:B------:R-:W-:Y:S01]  /*7cd40*/  ISETP.LT.AND P5, PT, R20, c[0x0][0x178], !P3 ;  /* 0x00005e0014007a0c */ /* 0x000fe20005fa1270 */
[----:B------:R-:W3:Y:S01]  /*7cd50*/  LDL.LU R21, [R1+0x25c] ;  /* 0x00025c0001157983 */ /* 0x000ee20000300800 */
[----:B------:R-:W-:Y:S02]  /*7cd60*/  ISETP.LT.AND P3, PT, R27, c[0x0][0x178], !P3 ;  /* 0x00005e001b007a0c */ /* 0x000fe40005f61270 */
[----:B------:R-:W-:-:S07]  /*7cd70*/  IADD3 R8, R0, c[0x0][0x198], RZ ;  /* 0x0000660000087a10 */ /* 0x000fce0007ffe0ff */
[----:B------:R0:W-:Y:S01]  /*7cd80*/  @P6 STG.E.U16 [R12.64], R22 ;  /* 0x000000160c006986 */ /* 0x0001e2000c101506 */
[----:B------:R-:W-:Y:S02]  /*7cd90*/  ISETP.LT.AND P6, PT, R20, c[0x0][0x178], !P0 ;  /* 0x00005e0014007a0c */ /* 0x000fe400047c1270 */
[----:B------:R-:W-:Y:S02]  /*7cda0*/  ISETP.LT.AND P0, PT, R27, c[0x0][0x178], !P0 ;  /* 0x00005e001b007a0c */ /* 0x000fe40004701270 */
[C---:B------:R-:W-:Y:S01]  /*7cdb0*/  IADD3 R0, R8.reuse, c[0x0][0x198], RZ ;  /* 0x0000660008007a10 */ /* 0x040fe20007ffe0ff */
[----:B------:R-:W-:Y:S01]  /*7cdc0*/  IMAD.WIDE R4, R8, 0x2, R2 ;  /* 0x0000000208047825 */ /* 0x000fe200078e0202 */
[----:B------:R-:W-:-:S03]  /*7cdd0*/  IADD3 R10, R23, 0xf0, RZ ;  /* 0x000000f0170a7810 */ /* 0x000fc60007ffe0ff */
[----:B------:R-:W-:Y:S01]  /*7cde0*/  IMAD.WIDE R8, R8, 0x2, R28 ;  /* 0x0000000208087825 */ /* 0x000fe200078e021c */
[----:B0-----:R-:W-:-:S03]  /*7cdf0*/  PRMT R22, R22, 0x7632, R22 ;  /* 0x0000763216167816 */ /* 0x001fc60000000016 */
[C---:B------:R-:W-:Y:S01]  /*7ce00*/  IMAD.WIDE R12, R0.reuse, 0x2, R2 ;  /* 0x00000002000c7825 */ /* 0x040fe200078e0202 */
[----:B------:R0:W-:Y:S03]  /*7ce10*/  @P5 STG.E.U16 [R4.64], R6 ;  /* 0x0000000604005986 */ /* 0x0001e6000c101506 */
[----:B------:R-:W-:Y:S01]  /*7ce20*/  IMAD.WIDE R16, R0, 0x2, R28 ;  /* 0x0000000200107825 */ /* 0x000fe200078e021c */
[----:B------:R1:W-:Y:S01]  /*7ce30*/  @P3 STG.E.U16 [R8.64], R22 ;  /* 0x0000001608003986 */ /* 0x0003e2000c101506 */
[----:B------:R-:W-:Y:S02]  /*7ce40*/  ISETP.GE.AND P2, PT, R10, c[0x0][0x17c], PT ;  /* 0x00005f000a007a0c */ /* 0x000fe40003f46270 */
[----:B------:R-:W-:Y:S02]  /*7ce50*/  IADD3 R10, R23, 0xf2, RZ ;  /* 0x000000f2170a7810 */ /* 0x000fe40007ffe0ff */
[----:B------:R-:W-:-:S02]  /*7ce60*/  ISETP.LT.AND P3, PT, R20, c[0x0][0x178], !P2 ;  /* 0x00005e0014007a0c */ /* 0x000fc40005761270 */
[----:B------:R-:W-:Y:S02]  /*7ce70*/  ISETP.GE.AND P5, PT, R10, c[0x0][0x17c], PT ;  /* 0x00005f000a007a0c */ /* 0x000fe40003fa6270 */
[----:B0-----:R-:W-:Y:S02]  /*7ce80*/  IADD3 R4, R0, c[0x0][0x198], RZ ;  /* 0x0000660000047a10 */ /* 0x001fe40007ffe0ff */
[----:B------:R-:W-:Y:S02]  /*7ce90*/  ISETP.LT.AND P2, PT, R27, c[0x0][0x178], !P2 ;  /* 0x00005e001b007a0c */ /* 0x000fe40005741270 */
[C---:B------:R-:W-:Y:S01]  /*7cea0*/  IADD3 R6, R4.reuse, c[0x0][0x198], RZ ;  /* 0x0000660004067a10 */ /* 0x040fe20007ffe0ff */
[----:B-1----:R-:W-:-:S04]  /*7ceb0*/  IMAD.WIDE R8, R4, 0x2, R2 ;  /* 0x0000000204087825 */ /* 0x002fc800078e0202 */
[----:B------:R-:W-:Y:S01]  /*7cec0*/  IMAD.WIDE R4, R4, 0x2, R28 ;  /* 0x0000000204047825 */ /* 0x000fe200078e021c */
[----:B--2---:R0:W-:Y:S04]  /*7ced0*/  @P6 STG.E.U16 [R12.64], R25 ;  /* 0x000000190c006986 */ /* 0x0041e8000c101506 */
[----:B------:R1:W-:Y:S01]  /*7cee0*/  @P0 STG.E.U16 [R16.64], R26 ;  /* 0x0000001a10000986 */ /* 0x0003e2000c101506 */
[----:B------:R-:W-:Y:S02]  /*7cef0*/  ISETP.LT.AND P0, PT, R20, c[0x0][0x178], !P4 ;  /* 0x00005e0014007a0c */ /* 0x000fe40006701270 */
[----:B------:R-:W-:Y:S02]  /*7cf00*/  ISETP.LT.AND P4, PT, R27, c[0x0][0x178], !P4 ;  /* 0x00005e001b007a0c */ /* 0x000fe40006781270 */
[----:B------:R-:W-:-:S02]  /*7cf10*/  PRMT R10, R25, 0x7632, R10 ;  /* 0x00007632190a7816 */ /* 0x000fc4000000000a */
[----:B0-----:R-:W2:Y:S01]  /*7cf20*/  LDL.LU R25, [R1+0x3c] ;  /* 0x00003c0001197983 */ /* 0x001ea20000300800 */
[----:B-1----:R-:W-:-:S06]  /*7cf30*/  PRMT R26, R26, 0x7632, R26 ;  /* 0x000076321a1a7816 */ /* 0x002fcc000000001a */
[----:B------:R0:W-:Y:S04]  /*7cf40*/  @P0 STG.E.U16 [R8.64], R10 ;  /* 0x0000000a08000986 */ /* 0x0001e8000c101506 */
[----:B------:R1:W-:Y:S01]  /*7cf50*/  @P4 STG.E.U16 [R4.64], R26 ;  /* 0x0000001a04004986 */ /* 0x0003e2000c101506 */
[----:B0-----:R-:W-:-:S04]  /*7cf60*/  IMAD.WIDE R8, R6, 0x2, R2 ;  /* 0x0000000206087825 */ /* 0x001fc800078e0202 */
[----:B-1----:R-:W-:Y:S01]  /*7cf70*/  IMAD.WIDE R4, R6, 0x2, R28 ;  /* 0x0000000206047825 */ /* 0x002fe200078e021c */
[----:B----4-:R-:W-:Y:S01]  /*7cf80*/  @P3 STG.E.U16 [R8.64], R14 ;  /* 0x0000000e08003986 */ /* 0x010fe2000c101506 */
[----:B---3--:R-:W-:-:S03]  /*7cf90*/  PRMT R10, R24, 0x7632, R10 ;  /* 0x00007632180a7816 */ /* 0x008fc6000000000a */
[----:B------:R0:W-:Y:S04]  /*7cfa0*/  @P2 STG.E.U16 [R4.64], R24 ;  /* 0x0000001804002986 */ /* 0x0001e8000c101506 */
[----:B0-----:R-:W3:Y:S01]  /*7cfb0*/  LDL.LU R24, [R1+0x26c] ;  /* 0x00026c0001187983 */ /* 0x001ee20000300800 */
[----:B------:R-:W-:Y:S02]  /*7cfc0*/  ISETP.LT.AND P3, PT, R20, c[0x0][0x178], !P1 ;  /* 0x00005e0014007a0c */ /* 0x000fe40004f61270 */
[----:B------:R-:W-:Y:S02]  /*7cfd0*/  ISETP.LT.AND P1, PT, R27, c[0x0][0x178], !P1 ;  /* 0x00005e001b007a0c */ /* 0x000fe40004f21270 */
[C---:B------:R-:W-:Y:S02]  /*7cfe0*/  IADD3 R12, R23.reuse, 0xf3, RZ ;  /* 0x000000f3170c7810 */ /* 0x040fe40007ffe0ff */
[----:B------:R-:W-:-:S02]  /*7cff0*/  IADD3 R0, R23, 0xf4, RZ ;  /* 0x000000f417007810 */ /* 0x000fc40007ffe0ff */
[----:B------:R-:W-:Y:S02]  /*7d000*/  IADD3 R13, R6, c[0x0][0x198], RZ ;  /* 0x00006600060d7a10 */ /* 0x000fe40007ffe0ff */
[----:B------:R-:W-:Y:S02]  /*7d010*/  ISETP.LT.AND P4, PT, R20, c[0x0][0x178], !P5 ;  /* 0x00005e0014007a0c */ /* 0x000fe40006f81270 */
[----:B------:R-:W-:Y:S01]  /*7d020*/  ISETP.LT.AND P5, PT, R27, c[0x0][0x178], !P5 ;  /* 0x00005e001b007a0c */ /* 0x000fe20006fa1270 */
[C---:B------:R-:W-:Y:S01]  /*7d030*/  IMAD.WIDE R4, R13.reuse, 0x2, R2 ;  /* 0x000000020d047825 */ /* 0x040fe200078e0202 */
[----:B------:R-:W-:Y:S02]  /*7d040*/  ISETP.GE.AND P6, PT, R12, c[0x0][0x17c], PT ;  /* 0x00005f000c007a0c */ /* 0x000fe40003fc6270 */
[----:B------:R-:W-:Y:S01]  /*7d050*/  ISETP.GE.AND P0, PT, R0, c[0x0][0x17c], PT ;  /* 0x00005f0000007a0c */ /* 0x000fe20003f06270 */
[----:B------:R-:W-:Y:S01]  /*7d060*/  IMAD.WIDE R8, R13, 0x2, R28 ;  /* 0x000000020d087825 */ /* 0x000fe200078e021c */
[----:B------:R-:W-:-:S02]  /*7d070*/  PRMT R0, R14, 0x7632, R0 ;  /* 0x000076320e007816 */ /* 0x000fc40000000000 */
[----:B------:R-:W-:Y:S02]  /*7d080*/  IADD3 R12, R23, 0xf5, RZ ;  /* 0x000000f5170c7810 */ /* 0x000fe40007ffe0ff */
[----:B------:R-:W-:Y:S01]  /*7d090*/  IADD3 R6, R13, c[0x0][0x198], RZ ;  /* 0x000066000d067a10 */ /* 0x000fe20007ffe0ff */
[----:B------:R0:W-:Y:S01]  /*7d0a0*/  @P3 STG.E.U16 [R4.64], R0 ;  /* 0x0000000004003986 */ /* 0x0001e2000c101506 */
[----:B------:R-:W-:-:S03]  /*7d0b0*/  ISETP.GE.AND P2, PT, R12, c[0x0][0x17c], PT ;  /* 0x00005f000c007a0c */ /* 0x000fc60003f46270 */
[----:B------:R-:W-:Y:S01]  /*7d0c0*/  IMAD.WIDE R12, R6, 0x2, R2 ;  /* 0x00000002060c7825 */ /* 0x000fe200078e0202 */
[----:B------:R1:W-:Y:S01]  /*7d0d0*/  @P1 STG.E.U16 [R8.64], R10 ;  /* 0x0000000a08001986 */ /* 0x0003e2000c101506 */
[----:B------:R-:W-:Y:S02]  /*7d0e0*/  ISETP.LT.AND P1, PT, R20, c[0x0][0x178], !P6 ;  /* 0x00005e0014007a0c */ /* 0x000fe40007721270 */
[C---:B------:R-:W-:Y:S01]  /*7d0f0*/  IADD3 R17, R6.reuse, c[0x0][0x198], RZ ;  /* 0x0000660006117a10 */ /* 0x040fe20007ffe0ff */
[----:B0-----:R-:W-:Y:S01]  /*7d100*/  IMAD.WIDE R4, R6, 0x2, R28 ;  /* 0x0000000206047825 */ /* 0x001fe200078e021c */
[----:B------:R-:W-:Y:S01]  /*7d110*/  @P4 STG.E.U16 [R12.64], R21 ;  /* 0x000000150c004986 */ /* 0x000fe2000c101506 */
[----:B------:R-:W-:Y:S02]  /*7d120*/  ISETP.LT.AND P6, PT, R27, c[0x0][0x178], !P6 ;  /* 0x00005e001b007a0c */ /* 0x000fe400077c1270 */
[----:B------:R-:W-:Y:S01]  /*7d130*/  ISETP.LT.AND P4, PT, R20, c[0x0][0x178], !P0 ;  /* 0x00005e0014007a0c */ /* 0x000fe20004781270 */
[----:B-1----:R-:W-:Y:S01]  /*7d140*/  IMAD.WIDE R8, R17, 0x2, R2 ;  /* 0x0000000211087825 */ /* 0x002fe200078e0202 */
[----:B------:R-:W-:-:S02]  /*7d150*/  PRMT R0, R21, 0x7632, R0 ;  /* 0x0000763215007816 */ /* 0x000fc40000000000 */
[----:B------:R-:W-:Y:S02]  /*7d160*/  IADD3 R6, R17, c[0x0][0x198], RZ ;  /* 0x0000660011067a10 */ /* 0x000fe40007ffe0ff */
[----:B--2---:R-:W-:Y:S01]  /*7d170*/  PRMT R10, R25, 0x7632, R10 ;  /* 0x00007632190a7816 */ /* 0x004fe2000000000a */
[----:B------:R0:W-:Y:S04]  /*7d180*/  @P5 STG.E.U16 [R4.64], R25 ;  /* 0x0000001904005986 */ /* 0x0001e8000c101506 */
[----:B------:R1:W-:Y:S04]  /*7d190*/  @P1 STG.E.U16 [R8.64], R0 ;  /* 0x0000000008001986 */ /* 0x0003e8000c101506 */
[----:B0-----:R-:W2:Y:S01]  /*7d1a0*/  LDL.LU R25, [R1+0x27c] ;  /* 0x00027c0001197983 */ /* 0x001ea20000300800 */
[----:B------:R-:W-:-:S04]  /*7d1b0*/  IMAD.WIDE R4, R17, 0x2, R28 ;  /* 0x0000000211047825 */ /* 0x000fc800078e021c */
[----:B-1----:R-:W-:Y:S01]  /*7d1c0*/  IMAD.WIDE R8, R6, 0x2, R2 ;  /* 0x0000000206087825 */ /* 0x002fe200078e0202 */
[----:B------:R-:W-:Y:S04]  /*7d1d0*/  @P6 STG.E.U16 [R4.64], R10 ;  /* 0x0000000a04006986 */ /* 0x000fe8000c101506 */
[----:B---3--:R0:W-:Y:S02]  /*7d1e0*/  @P4 STG.E.U16 [R8.64], R24 ;  /* 0x0000001808004986 */ /* 0x0081e4000c101506 */
[----:B0-----:R-:W-:Y:S02]  /*7d1f0*/  PRMT R9, R24, 0x7632, R9 ;  /* 0x0000763218097816 */ /* 0x001fe40000000009 */
[----:B------:R-:W3:Y:S01]  /*7d200*/  LDL.LU R24, [R1+0x2ac] ;  /* 0x0002ac0001187983 */ /* 0x000ee20000300800 */
[----:B------:R-:W-:-:S02]  /*7d210*/  ISETP.LT.AND P0, PT, R27, c[0x0][0x178], !P0 ;  /* 0x00005e001b007a0c */ /* 0x000fc40004701270 */
[----:B------:R-:W-:Y:S01]  /*7d220*/  IADD3 R14, R23, 0xf6, RZ ;  /* 0x000000f6170e7810 */ /* 0x000fe20007ffe0ff */
[----:B------:R-:W-:Y:S01]  /*7d230*/  IMAD.WIDE R4, R6, 0x2, R28 ;  /* 0x0000000206047825 */ /* 0x000fe200078e021c */
[----:B------:R-:W-:Y:S02]  /*7d240*/  ISETP.LT.AND P6, PT, R20, c[0x0][0x178], !P2 ;  /* 0x00005e0014007a0c */ /* 0x000fe400057c1270 */
[----:B------:R-:W-:Y:S02]  /*7d250*/  ISETP.GE.AND P3, PT, R14, c[0x0][0x17c], PT ;  /* 0x00005f000e007a0c */ /* 0x000fe40003f66270 */
[----:B------:R-:W-:Y:S02]  /*7d260*/  IADD3 R17, R6, c[0x0][0x198], RZ ;  /* 0x0000660006117a10 */ /* 0x000fe40007ffe0ff */
[----:B------:R-:W-:-:S03]  /*7d270*/  ISETP.LT.AND P2, PT, R27, c[0x0][0x178], !P2 ;  /* 0x00005e001b007a0c */ /* 0x000fc60005741270 */
[----:B------:R0:W-:Y:S01]  /*7d280*/  @P0 STG.E.U16 [R4.64], R7 ;  /* 0x0000000704000986 */ /* 0x0001e2000c101506 */
[----:B------:R-:W-:Y:S02]  /*7d290*/  ISETP.LT.AND P0, PT, R20, c[0x0][0x178], !P3 ;  /* 0x00005e0014007a0c */ /* 0x000fe40005f01270 */
[----:B------:R-:W-:Y:S02]  /*7d2a0*/  ISETP.LT.AND P3, PT, R27, c[0x0][0x178], !P3 ;  /* 0x00005e001b007a0c */ /* 0x000fe40005f61270 */
[----:B------:R-:W-:Y:S02]  /*7d2b0*/  IADD3 R13, R17, c[0x0][0x198], RZ ;  /* 0x00006600110d7a10 */ /* 0x000fe40007ffe0ff */
[----:B------:R-:W-:Y:S01]  /*7d2c0*/  IADD3 R8, R23, 0xfa, RZ ;  /* 0x000000fa17087810 */ /* 0x000fe20007ffe0ff */
[----:B0-----:R-:W-:Y:S01]  /*7d2d0*/  IMAD.WIDE R4, R17, 0x2, R2 ;  /* 0x0000000211047825 */ /* 0x001fe200078e0202 */
[----:B------:R-:W-:Y:S02]  /*7d2e0*/  IADD3 R16, R23, 0xf7, RZ ;  /* 0x000000f717107810 */ /* 0x000fe40007ffe0ff */
[----:B------:R-:W-:-:S02]  /*7d2f0*/  PRMT R0, R7, 0x7632, R0 ;  /* 0x0000763207007816 */ /* 0x000fc40000000000 */
[----:B------:R0:W-:Y:S01]  /*7d300*/  @P6 STG.E.U16 [R4.64], R9 ;  /* 0x0000000904006986 */ /* 0x0001e2000c101506 */
[----:B------:R-:W-:Y:S01]  /*7d310*/  IADD3 R14, R23, 0xf8, RZ ;  /* 0x000000f8170e7810 */ /* 0x000fe20007ffe0ff */
[----:B------:R-:W-:Y:S01]  /*7d320*/  IMAD.WIDE R6, R13, 0x2, R2 ;  /* 0x000000020d067825 */ /* 0x000fe200078e0202 */
[----:B------:R-:W-:Y:S02]  /*7d330*/  ISETP.GE.AND P6, PT, R8, c[0x0][0x17c], PT ;  /* 0x00005f0008007a0c */ /* 0x000fe40003fc6270 */
[----:B------:R-:W-:Y:S02]  /*7d340*/  ISETP.GE.AND P5, PT, R16, c[0x0][0x17c], PT ;  /* 0x00005f0010007a0c */ /* 0x000fe40003fa6270 */
[----:B------:R-:W-:Y:S01]  /*7d350*/  IADD3 R12, R23, 0xf9, RZ ;  /* 0x000000f9170c7810 */ /* 0x000fe20007ffe0ff */
[----:B0-----:R-:W-:Y:S01]  /*7d360*/  IMAD.WIDE R4, R17, 0x2, R28 ;  /* 0x0000000211047825 */ /* 0x001fe200078e021c */
[----:B------:R-:W-:-:S03]  /*7d370*/  ISETP.GE.AND P1, PT, R14, c[0x0][0x17c], PT ;  /* 0x00005f000e007a0c */ /* 0x000fc60003f26270 */
[C---:B------:R-:W-:Y:S01]  /*7d380*/  IMAD.WIDE R8, R13.reuse, 0x2, R28 ;  /* 0x000000020d087825 */ /* 0x040fe200078e021c */
[----:B------:R0:W-:Y:S01]  /*7d390*/  @P2 STG.E.U16 [R4.64], R0 ;  /* 0x0000000004002986 */ /* 0x0001e2000c101506 */
[----:B------:R-:W-:Y:S02]  /*7d3a0*/  ISETP.GE.AND P4, PT, R12, c[0x0][0x17c], PT ;  /* 0x00005f000c007a0c */ /* 0x000fe40003f86270 */
[----:B------:R-:W-:-:S04]  /*7d3b0*/  IADD3 R13, R13, c[0x0][0x198], RZ ;  /* 0x000066000d0d7a10 */ /* 0x000fc80007ffe0ff */
[----:B------:R-:W-:Y:S02]  /*7d3c0*/  IADD3 R17, R13, c[0x0][0x198], RZ ;  /* 0x000066000d117a10 */ /* 0x000fe40007ffe0ff */
[----:B------:R-:W-:Y:S01]  /*7d3d0*/  PRMT R14, R11, 0x7632, R14 ;  /* 0x000076320b0e7816 */ /* 0x000fe2000000000e */
[----:B0-----:R-:W-:Y:S01]  /*7d3e0*/  IMAD.WIDE R4, R13, 0x2, R2 ;  /* 0x000000020d047825 */ /* 0x001fe200078e0202 */
[----:B------:R-:W-:Y:S01]  /*7d3f0*/  IADD3 R0, R23, 0xfc, RZ ;  /* 0x000000fc17007810 */ /* 0x000fe20007ffe0ff */
[----:B--2---:R0:W-:Y:S01]  /*7d400*/  @P0 STG.E.U16 [R6.64], R25 ;  /* 0x0000001906000986 */ /* 0x0041e2000c101506 */
[----:B------:R-:W-:Y:S02]  /*7d410*/  ISETP.LT.AND P0, PT, R20, c[0x0][0x178], !P5 ;  /* 0x00005e0014007a0c */ /* 0x000fe40006f01270 */
[----:B------:R-:W-:Y:S01]  /*7d420*/  ISETP.LT.AND P5, PT, R27, c[0x0][0x178], !P5 ;  /* 0x00005e001b007a0c */ /* 0x000fe20006fa1270 */
[----:B------:R1:W-:Y:S01]  /*7d430*/  @P3 STG.E.U16 [R8.64], R11 ;  /* 0x0000000b08003986 */ /* 0x0003e2000c101506 */
[----:B------:R-:W-:-:S02]  /*7d440*/  PRMT R12, R25, 0x7632, R12 ;  /* 0x00007632190c7816 */ /* 0x000fc4000000000c */
[----:B------:R-:W-:Y:S01]  /*7d450*/  ISETP.LT.AND P3, PT, R20, c[0x0][0x178], !P1 ;  /* 0x00005e0014007a0c */ /* 0x000fe20004f61270 */
[----:B0-----:R-:W2:Y:S01]  /*7d460*/  LDL.LU R25, [R1+0x29c] ;  /* 0x00029c0001197983 */ /* 0x001ea20000300800 */
[----:B------:R-:W-:-:S04]  /*7d470*/  IMAD.WIDE R6, R13, 0x2, R28 ;  /* 0x000000020d067825 */ /* 0x000fc800078e021c */
[----:B-1----:R-:W-:Y:S01]  /*7d480*/  IMAD.WIDE R8, R17, 0x2, R2 ;  /* 0x0000000211087825 */ /* 0x002fe200078e0202 */
[----:B------:R-:W-:Y:S01]  /*7d490*/  @P0 STG.E.U16 [R4.64], R12 ;  /* 0x0000000c04000986 */ /* 0x000fe2000c101506 */
[----:B------:R-:W-:-:S03]  /*7d4a0*/  ISETP.GE.AND P0, PT, R0, c[0x0][0x17c], PT ;  /* 0x00005f0000007a0c */ /* 0x000fc60003f06270 */
[----:B------:R-:W-:Y:S01]  /*7d4b0*/  @P5 STG.E.U16 [R6.64], R14 ;  /* 0x0000000e06005986 */ /* 0x000fe2000c101506 */
[----:B---3--:R-:W-:-:S03]  /*7d4c0*/  PRMT R0, R24, 0x7632, R0 ;  /* 0x0000763218007816 */ /* 0x008fc60000000000 */
[----:B------:R0:W-:Y:S04]  /*7d4d0*/  @P3 STG.E.U16 [R8.64], R24 ;  /* 0x0000001808003986 */ /* 0x0001e8000c101506 */
[----:B0-----:R-:W3:Y:S01]  /*7d4e0*/  LDL.LU R24, [R1+0x28c] ;  /* 0x00028c0001187983 */ /* 0x001ee20000300800 */
[----:B------:R-:W-:Y:S02]  /*7d4f0*/  IADD3 R10, R23, 0xfb, RZ ;  /* 0x000000fb170a7810 */ /* 0x000fe40007ffe0ff */
[----:B------:R-:W-:Y:S02]  /*7d500*/  ISETP.LT.AND P1, PT, R27, c[0x0][0x178], !P1 ;  /* 0x00005e001b007a0c */ /* 0x000fe40004f21270 */
[----:B------:R-:W-:Y:S01]  /*7d510*/  ISETP.GE.AND P2, PT, R10, c[0x0][0x17c], PT ;  /* 0x00005f000a007a0c */ /* 0x000fe20003f46270 */
[----:B------:R-:W-:Y:S01]  /*7d520*/  IMAD.WIDE R10, R17, 0x2, R28 ;  /* 0x00000002110a7825 */ /* 0x000fe200078e021c */
[----:B------:R-:W-:-:S02]  /*7d530*/  ISETP.LT.AND P3, PT, R20, c[0x0][0x178], !P4 ;  /* 0x00005e0014007a0c */ /* 0x000fc40006761270 */
[----:B------:R-:W-:Y:S02]  /*7d540*/  ISETP.LT.AND P4, PT, R27, c[0x0][0x178], !P4 ;  /* 0x00005e001b007a0c */ /* 0x000fe40006781270 */
[----:B------:R-:W-:Y:S02]  /*7d550*/  IADD3 R17, R17, c[0x0][0x198], RZ ;  /* 0x0000660011117a10 */ /* 0x000fe40007ffe0ff */
[----:B------:R-:W-:Y:S02]  /*7d560*/  ISETP.LT.AND P5, PT, R20, c[0x0][0x178], !P6 ;  /* 0x00005e0014007a0c */ /* 0x000fe400077a1270 */
[C---:B------:R-:W-:Y:S01]  /*7d570*/  IADD3 R21, R17.reuse, c[0x0][0x198], RZ ;  /* 0x0000660011157a10 */ /* 0x040fe20007ffe0ff */
[----:B------:R-:W-:Y:S01]  /*7d580*/  IMAD.WIDE R4, R17, 0x2, R2 ;  /* 0x0000000211047825 */ /* 0x000fe200078e0202 */
[----:B------:R-:W-:-:S03]  /*7d590*/  PRMT R16, R15, 0x7632, R16 ;  /* 0x000076320f107816 */ /* 0x000fc60000000010 */
[----:B------:R-:W-:Y:S01]  /*7d5a0*/  IMAD.WIDE R6, R17, 0x2, R28 ;  /* 0x0000000211067825 */ /* 0x000fe200078e021c */
[----:B------:R0:W-:Y:S01]  /*7d5b0*/  @P1 STG.E.U16 [R10.64], R15 ;  /* 0x0000000f0a001986 */ /* 0x0001e2000c101506 */
[----:B------:R-:W-:Y:S02]  /*7d5c0*/  ISETP.LT.AND P6, PT, R27, c[0x0][0x178], !P6 ;  /* 0x00005e001b007a0c */ /* 0x000fe400077c1270 */
[----:B------:R-:W-:Y:S01]  /*7d5d0*/  IMAD.WIDE R8, R21, 0x2, R2 ;  /* 0x0000000215087825 */ /* 0x000fe200078e0202 */
[----:B------:R1:W-:Y:S01]  /*7d5e0*/  @P3 STG.E.U16 [R4.64], R0 ;  /* 0x0000000004003986 */ /* 0x0003e2000c101506 */
[----:B------:R-:W-:-:S03]  /*7d5f0*/  IADD3 R13, R23, 0xfd, RZ ;  /* 0x000000fd170d7810 */ /* 0x000fc60007ffe0ff */
[----:B------:R4:W-:Y:S01]  /*7d600*/  @P4 STG.E.U16 [R6.64], R16 ;  /* 0x0000001006004986 */ /* 0x0009e2000c101506 */
[----:B------:R-:W-:Y:S02]  /*7d610*/  ISETP.LT.AND P4, PT, R20, c[0x0][0x178], !P2 ;  /* 0x00005e0014007a0c */ /* 0x000fe40005781270 */
[----:B------:R-:W-:Y:S02]  /*7d620*/  ISETP.LT.AND P2, PT, R27, c[0x0][0x178], !P2 ;  /* 0x00005e001b007a0c */ /* 0x000fe40005741270 */
[----:B0-----:R-:W-:Y:S02]  /*7d630*/  IADD3 R11, R21, c[0x0][0x198], RZ ;  /* 0x00006600150b7a10 */ /* 0x001fe40007ffe0ff */
[----:B------:R-:W-:Y:S02]  /*7d640*/  IADD3 R12, R23, 0xfe, RZ ;  /* 0x000000fe170c7810 */ /* 0x000fe40007ffe0ff */
[----:B------:R-:W-:Y:S01]  /*7d650*/  ISETP.GE.AND P1, PT, R13, c[0x0][0x17c], PT ;  /* 0x00005f000d007a0c */ /* 0x000fe20003f26270 */
[----:B-1----:R-:W-:Y:S01]  /*7d660*/  IMAD.WIDE R4, R21, 0x2, R28 ;  /* 0x0000000215047825 */ /* 0x002fe200078e021c */
[----:B------:R-:W-:-:S02]  /*7d670*/  IADD3 R13, R11, c[0x0][0x198], RZ ;  /* 0x000066000b0d7a10 */ /* 0x000fc40007ffe0ff */
[----:B------:R-:W-:Y:S01]  /*7d680*/  ISETP.GE.AND P3, PT, R12, c[0x0][0x17c], PT ;  /* 0x00005f000c007a0c */ /* 0x000fe20003f66270 */
[----:B----4-:R-:W-:Y:S01]  /*7d690*/  IMAD.WIDE R6, R11, 0x2, R2 ;  /* 0x000000020b067825 */ /* 0x010fe200078e0202 */
[----:B------:R-:W-:Y:S02]  /*7d6a0*/  IADD3 R12, R23, 0xff, RZ ;  /* 0x000000ff170c7810 */ /* 0x000fe40007ffe0ff */
[----:B------:R-:W-:Y:S01]  /*7d6b0*/  PRMT R0, R19, 0x7632, R0 ;  /* 0x0000763213007816 */ /* 0x000fe20000000000 */
[----:B------:R-:W2:Y:S04]  /*7d6c0*/  LDL.LU R23, [R1+0x1c98] ;  /* 0x001c980001177983 */ /* 0x000ea80000300800 */
[----:B--2---:R0:W-:Y:S01]  /*7d6d0*/  @P5 STG.E.U16 [R8.64], R25 ;  /* 0x0000001908005986 */ /* 0x0041e2000c101506 */
[----:B------:R-:W-:-:S02]  /*7d6e0*/  ISETP.LT.AND P5, PT, R20, c[0x0][0x178], !P0 ;  /* 0x00005e0014007a0c */ /* 0x000fc400047a1270 */
[----:B------:R-:W-:Y:S01]  /*7d6f0*/  PRMT R14, R25, 0x7632, R14 ;  /* 0x00007632190e7816 */ /* 0x000fe2000000000e */
[----:B------:R1:W-:Y:S01]  /*7d700*/  @P6 STG.E.U16 [R4.64], R19 ;  /* 0x0000001304006986 */ /* 0x0003e2000c101506 */
[----:B------:R-:W-:-:S03]  /*7d710*/  ISETP.GE.AND P6, PT, R12, c[0x0][0x17c], PT ;  /* 0x00005f000c007a0c */ /* 0x000fc60003fc6270 */
[----:B------:R2:W-:Y:S01]  /*7d720*/  @P4 STG.E.U16 [R6.64], R14 ;  /* 0x0000000e06004986 */ /* 0x0005e2000c101506 */
[----:B0-----:R-:W-:-:S03]  /*7d730*/  IMAD.WIDE R8, R11, 0x2, R28 ;  /* 0x000000020b087825 */ /* 0x001fc600078e021c */
[----:B------:R-:W4:Y:S01]  /*7d740*/  LDL.LU R25, [R1+0x24c] ;  /* 0x00024c0001197983 */ /* 0x000f220000300800 */
[----:B------:R-:W-:-:S03]  /*7d750*/  IMAD.WIDE R10, R13, 0x2, R2 ;  /* 0x000000020d0a7825 */ /* 0x000fc600078e0202 */
[----:B------:R0:W-:Y:S01]  /*7d760*/  @P2 STG.E.U16 [R8.64], R0 ;  /* 0x0000000008002986 */ /* 0x0001e2000c101506 */
[C---:B------:R-:W-:Y:S02]  /*7d770*/  ISETP.LT.AND P4, PT, R20.reuse, c[0x0][0x178], !P3 ;  /* 0x00005e0014007a0c */ /* 0x040fe40005f81270 */
[C---:B------:R-:W-:Y:S02]  /*7d780*/  ISETP.LT.AND P2, PT, R20.reuse, c[0x0][0x178], !P6 ;  /* 0x00005e0014007a0c */ /* 0x040fe40007741270 */
[C---:B------:R-:W-:Y:S02]  /*7d790*/  ISETP.LT.AND P0, PT, R27.reuse, c[0x0][0x178], !P0 ;  /* 0x00005e001b007a0c */ /* 0x040fe40004701270 */
[C---:B------:R-:W-:Y:S02]  /*7d7a0*/  ISETP.LT.AND P3, PT, R27.reuse, c[0x0][0x178], !P3 ;  /* 0x00005e001b007a0c */ /* 0x040fe40005f61270 */
[----:B------:R-:W-:Y:S01]  /*7d7b0*/  ISETP.LT.AND P6, PT, R27, c[0x0][0x178], !P6 ;  /* 0x00005e001b007a0c */ /* 0x000fe200077c1270 */
[----:B---3--:R3:W-:Y:S01]  /*7d7c0*/  @P5 STG.E.U16 [R10.64], R24 ;  /* 0x000000180a005986 */ /* 0x0087e2000c101506 */
[----:B------:R-:W-:-:S02]  /*7d7d0*/  ISETP.LT.AND P5, PT, R20, c[0x0][0x178], !P1 ;  /* 0x00005e0014007a0c */ /* 0x000fc40004fa1270 */
[----:B------:R-:W-:Y:S02]  /*7d7e0*/  ISETP.LT.AND P1, PT, R27, c[0x0][0x178], !P1 ;  /* 0x00005e001b007a0c */ /* 0x000fe40004f21270 */
[----:B------:R-:W4:Y:S01]  /*7d7f0*/  LDL.LU R27, [R1+0x1c94] ;  /* 0x001c9400011b7983 */ /* 0x000f220000300800 */
[C---:B------:R-:W-:Y:S01]  /*7d800*/  IADD3 R15, R13.reuse, c[0x0][0x198], RZ ;  /* 0x000066000d0f7a10 */ /* 0x040fe20007ffe0ff */
[----:B-1----:R-:W-:-:S03]  /*7d810*/  IMAD.WIDE R4, R13, 0x2, R28 ;  /* 0x000000020d047825 */ /* 0x002fc600078e021c */
[C---:B------:R-:W-:Y:S01]  /*7d820*/  IADD3 R17, R15.reuse, c[0x0][0x198], RZ ;  /* 0x000066000f117a10 */ /* 0x040fe20007ffe0ff */
[----:B--2---:R-:W-:Y:S01]  /*7d830*/  IMAD.WIDE R6, R15, 0x2, R2 ;  /* 0x000000020f067825 */ /* 0x004fe200078e0202 */
[----:B0-----:R-:W-:Y:S02]  /*7d840*/  PRMT R0, R24, 0x7632, R0 ;  /* 0x0000763218007816 */ /* 0x001fe40000000000 */
[----:B------:R-:W-:Y:S01]  /*7d850*/  IADD3 R19, R17, c[0x0][0x198], RZ ;  /* 0x0000660011137a10 */ /* 0x000fe20007ffe0ff */
[----:B------:R-:W-:-:S04]  /*7d860*/  IMAD.WIDE R8, R15, 0x2, R28 ;  /* 0x000000020f087825 */ /* 0x000fc800078e021c */
[----:B---3--:R-:W-:-:S04]  /*7d870*/  IMAD.WIDE R10, R17, 0x2, R2 ;  /* 0x00000002110a7825 */ /* 0x008fc800078e0202 */
[----:B------:R-:W-:-:S04]  /*7d880*/  IMAD.WIDE R12, R17, 0x2, R28 ;  /* 0x00000002110c7825 */ /* 0x000fc800078e021c */
[----:B------:R-:W-:-:S04]  /*7d890*/  IMAD.WIDE R2, R19, 0x2, R2 ;  /* 0x0000000213027825 */ /* 0x000fc800078e0202 */
[----:B------:R-:W-:Y:S01]  /*7d8a0*/  IMAD.WIDE R28, R19, 0x2, R28 ;  /* 0x00000002131c7825 */ /* 0x000fe200078e021c */
[----:B------:R-:W-:Y:S01]  /*7d8b0*/  PRMT R14, R23, 0x7632, R14 ;  /* 0x00007632170e7816 */ /* 0x000fe2000000000e */
[----:B------:R4:W-:Y:S04]  /*7d8c0*/  @P0 STG.E.U16 [R4.64], R23 ;  /* 0x0000001704000986 */ /* 0x0009e8000c101506 */
[----:B------:R0:W-:Y:S04]  /*7d8d0*/  @P5 STG.E.U16 [R6.64], R0 ;  /* 0x0000000006005986 */ /* 0x0001e8000c101506 */
[----:B------:R0:W-:Y:S01]  /*7d8e0*/  @P1 STG.E.U16 [R8.64], R14 ;  /* 0x0000000e08001986 */ /* 0x0001e2000c101506 */
[----:B----4-:R-:W-:-:S03]  /*7d8f0*/  PRMT R5, R25, 0x7632, R5 ;  /* 0x0000763219057816 */ /* 0x010fc60000000005 */
[----:B------:R0:W-:Y:S04]  /*7d900*/  @P4 STG.E.U16 [R10.64], R25 ;  /* 0x000000190a004986 */ /* 0x0001e8000c101506 */
[----:B------:R0:W-:Y:S04]  /*7d910*/  @P3 STG.E.U16 [R12.64], R27 ;  /* 0x0000001b0c003986 */ /* 0x0001e8000c101506 */
[----:B------:R0:W-:Y:S01]  /*7d920*/  @P2 STG.E.U16 [R2.64], R5 ;  /* 0x0000000502002986 */ /* 0x0001e2000c101506 */
[----:B------:R-:W-:Y:S05]  /*7d930*/  @!P6 EXIT ;  /* 0x000000000000e94d */ /* 0x000fea0003800000 */
[----:B0-----:R-:W-:-:S05]  /*7d940*/  PRMT R14, R27, 0x7632, R14 ;  /* 0x000076321b0e7816 */ /* 0x001fca000000000e */
[----:B------:R-:W-:Y:S01]  /*7d950*/  STG.E.U16 [R28.64], R14 ;  /* 0x0000000e1c007986 */ /* 0x000fe2000c101506 */
[----:B------:R-:W-:Y:S05]  /*7d960*/  EXIT ;  /* 0x000000000000794d */ /* 0x000fea0003800000 */
.L_x_3:
[----:B------:R-:W-:-:S00]  /*7d970*/  BRA `(.L_x_3) ;  /* 0xfffffff000007947 */ /* 0x000fc0000383ffff */
[----:B------:R-:W-:-:S00]  /*7d980*/  NOP ;  /* 0x0000000000007918 */ /* 0x000fc00000000000 */
[----:B------:R-:W-:-:S00]  /*7d990*/  NOP ;  /* 0x0000000000007918 */ /* 0x000fc00000000000 */
[----:B------:R-:W-:-:S00]  /*7d9a0*/  NOP ;  /* 0x0000000000007918 */ /* 0x000fc00000000000 */
[----:B------:R-:W-:-:S00]  /*7d9b0*/  NOP ;  /* 0x0000000000007918 */ /* 0x000fc00000000000 */
[----:B------:R-:W-:-:S00]  /*7d9c0*/  NOP ;  /* 0x0000000000007918 */ /* 0x000fc00000000000 */
[----:B------:R-:W-:-:S00]  /*7d9d0*/  NOP ;  /* 0x0000000000007918 */ /* 0x000fc00000000000 */
[----:B------:R-:W-:-:S00]  /*7d9e0*/  NOP ;  /* 0x0000000000007918 */ /* 0x000fc00000000000 */
[----:B------:R-:W-:-:S00]  /*7d9f0*/  NOP ;  /* 0x0000000000007918 */ /* 0x000fc00000000000 */
.L_x_4:


//--------------------- .nv.shared.matmul_kernel  --------------------------
	.section	.nv.shared.matmul_kernel,"aw",@nobits
	.sectionflags	@""
	.align	16
